//
// Generated by NVIDIA NVVM Compiler
//
// Compiler Build ID: CL-36424714
// Cuda compilation tools, release 13.0, V13.0.88
// Based on NVVM 20.0.0
//

.version 9.0
.target sm_100
.address_size 64

	// .globl	_Z22GDFTgrid_weight_kernelPdS_S_S_Piii
// _ZZ22GDFTgrid_weight_kernelPdS_S_S_PiiiE7atom_xi has been demoted
// _ZZ22GDFTgrid_weight_kernelPdS_S_S_PiiiE7atom_yi has been demoted
// _ZZ22GDFTgrid_weight_kernelPdS_S_S_PiiiE7atom_zi has been demoted
// _ZZ22GDFTgrid_weight_kernelPdS_S_S_PiiiE7atom_xj has been demoted
// _ZZ22GDFTgrid_weight_kernelPdS_S_S_PiiiE7atom_yj has been demoted
// _ZZ22GDFTgrid_weight_kernelPdS_S_S_PiiiE7atom_zj has been demoted
// _ZZ22GDFTgrid_weight_kernelPdS_S_S_PiiiE6a_smem has been demoted
// _ZZ22GDFTgrid_weight_kernelPdS_S_S_PiiiE8dij_smem has been demoted
.global .align 8 .b8 identity_3[72] = {0, 0, 0, 0, 0, 0, 240, 63, 0, 0, 0, 0, 0, 0, 0, 0, 0, 0, 0, 0, 0, 0, 0, 0, 0, 0, 0, 0, 0, 0, 0, 0, 0, 0, 0, 0, 0, 0, 240, 63, 0, 0, 0, 0, 0, 0, 0, 0, 0, 0, 0, 0, 0, 0, 0, 0, 0, 0, 0, 0, 0, 0, 0, 0, 0, 0, 0, 0, 0, 0, 240, 63};
// _ZZ22GDFTgroup_grids_kernelPiPKdS1_iiE6x_atom has been demoted
// _ZZ22GDFTgroup_grids_kernelPiPKdS1_iiE6y_atom has been demoted
// _ZZ22GDFTgroup_grids_kernelPiPKdS1_iiE6z_atom has been demoted

.visible .entry _Z22GDFTgrid_weight_kernelPdS_S_S_Piii(
	.param .u64 .ptr .align 1 _Z22GDFTgrid_weight_kernelPdS_S_S_Piii_param_0,
	.param .u64 .ptr .align 1 _Z22GDFTgrid_weight_kernelPdS_S_S_Piii_param_1,
	.param .u64 .ptr .align 1 _Z22GDFTgrid_weight_kernelPdS_S_S_Piii_param_2,
	.param .u64 .ptr .align 1 _Z22GDFTgrid_weight_kernelPdS_S_S_Piii_param_3,
	.param .u64 .ptr .align 1 _Z22GDFTgrid_weight_kernelPdS_S_S_Piii_param_4,
	.param .u32 _Z22GDFTgrid_weight_kernelPdS_S_S_Piii_param_5,
	.param .u32 _Z22GDFTgrid_weight_kernelPdS_S_S_Piii_param_6
)
{
	.reg .pred 	%p<400>;
	.reg .b32 	%r<820>;
	.reg .b64 	%rd<37>;
	.reg .b64 	%fd<7317>;
	// demoted variable
	.shared .align 8 .b8 _ZZ22GDFTgrid_weight_kernelPdS_S_S_PiiiE7atom_xi[128];
	// demoted variable
	.shared .align 8 .b8 _ZZ22GDFTgrid_weight_kernelPdS_S_S_PiiiE7atom_yi[128];
	// demoted variable
	.shared .align 8 .b8 _ZZ22GDFTgrid_weight_kernelPdS_S_S_PiiiE7atom_zi[128];
	// demoted variable
	.shared .align 8 .b8 _ZZ22GDFTgrid_weight_kernelPdS_S_S_PiiiE7atom_xj[128];
	// demoted variable
	.shared .align 8 .b8 _ZZ22GDFTgrid_weight_kernelPdS_S_S_PiiiE7atom_yj[128];
	// demoted variable
	.shared .align 8 .b8 _ZZ22GDFTgrid_weight_kernelPdS_S_S_PiiiE7atom_zj[128];
	// demoted variable
	.shared .align 8 .b8 _ZZ22GDFTgrid_weight_kernelPdS_S_S_PiiiE6a_smem[2048];
	// demoted variable
	.shared .align 8 .b8 _ZZ22GDFTgrid_weight_kernelPdS_S_S_PiiiE8dij_smem[2048];
	ld.param.u64 	%rd2, [_Z22GDFTgrid_weight_kernelPdS_S_S_Piii_param_1];
	ld.param.u64 	%rd5, [_Z22GDFTgrid_weight_kernelPdS_S_S_Piii_param_4];
	ld.param.u32 	%r13, [_Z22GDFTgrid_weight_kernelPdS_S_S_Piii_param_5];
	ld.param.u32 	%r817, [_Z22GDFTgrid_weight_kernelPdS_S_S_Piii_param_6];
	mov.u32 	%r15, %tid.x;
	mov.u32 	%r16, %tid.y;
	shl.b32 	%r17, %r16, 4;
	add.s32 	%r18, %r17, %r15;
	mov.u32 	%r19, %ctaid.x;
	shl.b32 	%r20, %r19, 8;
	add.s32 	%r1, %r18, %r20;
	setp.ge.s32 	%p1, %r1, %r13;
	mov.f64 	%fd7213, 0d0000000000000000;
	mov.f64 	%fd7214, %fd7213;
	mov.f64 	%fd7215, %fd7213;
	@%p1 bra 	$L__BB0_2;
	ld.param.u32 	%r531, [_Z22GDFTgrid_weight_kernelPdS_S_S_Piii_param_5];
	cvta.to.global.u64 	%rd6, %rd2;
	cvta.to.global.u64 	%rd7, %rd5;
	mul.wide.s32 	%rd8, %r1, 8;
	add.s64 	%rd9, %rd6, %rd8;
	ld.global.f64 	%fd7215, [%rd9];
	mul.wide.s32 	%rd10, %r531, 8;
	add.s64 	%rd11, %rd9, %rd10;
	ld.global.f64 	%fd7214, [%rd11];
	add.s64 	%rd12, %rd11, %rd10;
	ld.global.f64 	%fd7213, [%rd12];
	mul.wide.s32 	%rd13, %r1, 4;
	add.s64 	%rd14, %rd7, %rd13;
	ld.global.u32 	%r817, [%rd14];
$L__BB0_2:
	ld.param.u32 	%r534, [_Z22GDFTgrid_weight_kernelPdS_S_S_Piii_param_6];
	setp.lt.s32 	%p2, %r534, 1;
	mov.f64 	%fd7313, 0d0000000000000000;
	mov.f64 	%fd7314, %fd7313;
	@%p2 bra 	$L__BB0_301;
	mov.f64 	%fd435, 0d7FF0000000000000;
	{
	.reg .b32 %temp; 
	mov.b64 	{%temp, %r4}, %fd435;
	}
	mov.f64 	%fd7314, 0d0000000000000000;
	mov.b32 	%r818, 0;
	mov.f64 	%fd7313, %fd7314;
$L__BB0_4:
	ld.param.u32 	%r535, [_Z22GDFTgrid_weight_kernelPdS_S_S_Piii_param_6];
	setp.ne.s32 	%p3, %r16, 0;
	bar.sync 	0;
	add.s32 	%r7, %r818, %r15;
	setp.ge.s32 	%p4, %r7, %r535;
	or.pred  	%p5, %p3, %p4;
	@%p5 bra 	$L__BB0_6;
	ld.param.u32 	%r536, [_Z22GDFTgrid_weight_kernelPdS_S_S_Piii_param_6];
	ld.param.u64 	%rd34, [_Z22GDFTgrid_weight_kernelPdS_S_S_Piii_param_2];
	cvta.to.global.u64 	%rd15, %rd34;
	mul.wide.u32 	%rd16, %r7, 8;
	add.s64 	%rd17, %rd15, %rd16;
	ld.global.f64 	%fd436, [%rd17];
	shl.b32 	%r24, %r15, 3;
	mov.u32 	%r25, _ZZ22GDFTgrid_weight_kernelPdS_S_S_PiiiE7atom_xi;
	add.s32 	%r26, %r25, %r24;
	st.shared.f64 	[%r26], %fd436;
	mul.wide.s32 	%rd18, %r536, 8;
	add.s64 	%rd19, %rd17, %rd18;
	ld.global.f64 	%fd437, [%rd19];
	mov.u32 	%r27, _ZZ22GDFTgrid_weight_kernelPdS_S_S_PiiiE7atom_yi;
	add.s32 	%r28, %r27, %r24;
	st.shared.f64 	[%r28], %fd437;
	add.s64 	%rd20, %rd19, %rd18;
	ld.global.f64 	%fd438, [%rd20];
	mov.u32 	%r29, _ZZ22GDFTgrid_weight_kernelPdS_S_S_PiiiE7atom_zi;
	add.s32 	%r30, %r29, %r24;
	st.shared.f64 	[%r30], %fd438;
$L__BB0_6:
	mov.b32 	%r819, 0;
	mov.f64 	%fd7297, 0d4000000000000000;
	mov.f64 	%fd7298, %fd7297;
	mov.f64 	%fd7299, %fd7297;
	mov.f64 	%fd7300, %fd7297;
	mov.f64 	%fd7301, %fd7297;
	mov.f64 	%fd7302, %fd7297;
	mov.f64 	%fd7303, %fd7297;
	mov.f64 	%fd7304, %fd7297;
	mov.f64 	%fd7305, %fd7297;
	mov.f64 	%fd7306, %fd7297;
	mov.f64 	%fd7307, %fd7297;
	mov.f64 	%fd7308, %fd7297;
	mov.f64 	%fd7309, %fd7297;
	mov.f64 	%fd7310, %fd7297;
	mov.f64 	%fd7311, %fd7297;
	mov.f64 	%fd7312, %fd7297;
$L__BB0_7:
	ld.param.u32 	%r537, [_Z22GDFTgrid_weight_kernelPdS_S_S_Piii_param_6];
	ld.param.u64 	%rd36, [_Z22GDFTgrid_weight_kernelPdS_S_S_Piii_param_3];
	ld.param.u64 	%rd35, [_Z22GDFTgrid_weight_kernelPdS_S_S_Piii_param_2];
	mov.u32 	%r32, %tid.y;
	setp.ne.s32 	%p6, %r32, 0;
	bar.sync 	0;
	mov.u32 	%r33, %tid.x;
	add.s32 	%r34, %r819, %r33;
	setp.lt.s32 	%p7, %r34, %r537;
	selp.b32 	%r35, %r34, 0, %p7;
	shl.b32 	%r36, %r32, 3;
	mov.u32 	%r37, _ZZ22GDFTgrid_weight_kernelPdS_S_S_PiiiE7atom_xi;
	add.s32 	%r38, %r37, %r36;
	ld.shared.f64 	%fd440, [%r38];
	mov.u32 	%r39, _ZZ22GDFTgrid_weight_kernelPdS_S_S_PiiiE7atom_yi;
	add.s32 	%r40, %r39, %r36;
	ld.shared.f64 	%fd441, [%r40];
	mov.u32 	%r41, _ZZ22GDFTgrid_weight_kernelPdS_S_S_PiiiE7atom_zi;
	add.s32 	%r42, %r41, %r36;
	ld.shared.f64 	%fd442, [%r42];
	cvta.to.global.u64 	%rd21, %rd35;
	mul.wide.u32 	%rd22, %r35, 8;
	add.s64 	%rd23, %rd21, %rd22;
	ld.global.f64 	%fd57, [%rd23];
	mul.wide.s32 	%rd24, %r537, 8;
	add.s64 	%rd25, %rd23, %rd24;
	ld.global.f64 	%fd58, [%rd25];
	add.s64 	%rd26, %rd25, %rd24;
	ld.global.f64 	%fd59, [%rd26];
	sub.f64 	%fd443, %fd440, %fd57;
	sub.f64 	%fd444, %fd441, %fd58;
	sub.f64 	%fd445, %fd442, %fd59;
	abs.f64 	%fd446, %fd443;
	abs.f64 	%fd447, %fd444;
	abs.f64 	%fd448, %fd445;
	add.f64 	%fd449, %fd446, %fd447;
	add.f64 	%fd450, %fd449, %fd448;
	min.f64 	%fd451, %fd446, %fd447;
	max.f64 	%fd452, %fd446, %fd447;
	min.f64 	%fd453, %fd452, %fd448;
	max.f64 	%fd454, %fd452, %fd448;
	{
	.reg .b32 %temp; 
	mov.b64 	{%temp, %r43}, %fd454;
	}
	and.b32  	%r44, %r43, -4194304;
	xor.b32  	%r45, %r44, 2144337920;
	mov.b32 	%r46, 0;
	mov.b64 	%fd455, {%r46, %r45};
	mul.f64 	%fd456, %fd453, %fd455;
	mul.f64 	%fd457, %fd451, %fd455;
	mul.f64 	%fd458, %fd454, %fd455;
	mul.f64 	%fd459, %fd456, %fd456;
	fma.rn.f64 	%fd460, %fd457, %fd457, %fd459;
	fma.rn.f64 	%fd461, %fd458, %fd458, %fd460;
	rsqrt.approx.ftz.f64 	%fd462, %fd461;
	mul.rn.f64 	%fd463, %fd462, %fd462;
	neg.f64 	%fd464, %fd463;
	fma.rn.f64 	%fd465, %fd461, %fd464, 0d3FF0000000000000;
	fma.rn.f64 	%fd466, %fd465, 0d3FD8000000000000, 0d3FE0000000000000;
	mul.rn.f64 	%fd467, %fd465, %fd462;
	fma.rn.f64 	%fd468, %fd466, %fd467, %fd462;
	mul.f64 	%fd469, %fd455, %fd468;
	setp.gt.f64 	%p8, %fd450, 0d0000000000000000;
	add.f64 	%fd470, %fd450, 0d7FF0000000000000;
	selp.f64 	%fd471, %fd469, %fd470, %p8;
	setp.eq.f64 	%p9, %fd454, 0d7FF0000000000000;
	selp.f64 	%fd472, 0d0000000000000000, %fd471, %p9;
	add.s32 	%r47, %r818, %r32;
	setp.lt.s32 	%p10, %r47, %r537;
	selp.b32 	%r48, %r47, 0, %p10;
	mad.lo.s32 	%r49, %r48, %r537, %r35;
	cvta.to.global.u64 	%rd27, %rd36;
	mul.wide.u32 	%rd28, %r49, 8;
	add.s64 	%rd29, %rd27, %rd28;
	ld.global.f64 	%fd473, [%rd29];
	shl.b32 	%r50, %r32, 4;
	add.s32 	%r51, %r50, %r33;
	shl.b32 	%r52, %r51, 3;
	mov.u32 	%r53, _ZZ22GDFTgrid_weight_kernelPdS_S_S_PiiiE6a_smem;
	add.s32 	%r54, %r53, %r52;
	st.shared.f64 	[%r54], %fd473;
	mov.u32 	%r55, _ZZ22GDFTgrid_weight_kernelPdS_S_S_PiiiE8dij_smem;
	add.s32 	%r56, %r55, %r52;
	st.shared.f64 	[%r56], %fd472;
	@%p6 bra 	$L__BB0_9;
	mov.u32 	%r57, %tid.x;
	shl.b32 	%r58, %r57, 3;
	mov.u32 	%r59, _ZZ22GDFTgrid_weight_kernelPdS_S_S_PiiiE7atom_xj;
	add.s32 	%r60, %r59, %r58;
	st.shared.f64 	[%r60], %fd57;
	mov.u32 	%r61, _ZZ22GDFTgrid_weight_kernelPdS_S_S_PiiiE7atom_yj;
	add.s32 	%r62, %r61, %r58;
	st.shared.f64 	[%r62], %fd58;
	mov.u32 	%r63, _ZZ22GDFTgrid_weight_kernelPdS_S_S_PiiiE7atom_zj;
	add.s32 	%r64, %r63, %r58;
	st.shared.f64 	[%r64], %fd59;
$L__BB0_9:
	ld.param.u32 	%r538, [_Z22GDFTgrid_weight_kernelPdS_S_S_Piii_param_6];
	bar.sync 	0;
	sub.s32 	%r65, %r538, %r819;
	setp.gt.s32 	%p11, %r65, 0;
	@%p11 bra 	$L__BB0_304;
$L__BB0_10:
	ld.param.u32 	%r554, [_Z22GDFTgrid_weight_kernelPdS_S_S_Piii_param_6];
	sub.s32 	%r161, %r554, %r819;
	sub.s32 	%r162, %r554, %r818;
	min.s32 	%r163, %r162, %r161;
	setp.lt.s32 	%p59, %r163, 1;
	@%p59 bra 	$L__BB0_282;
	ld.param.u32 	%r555, [_Z22GDFTgrid_weight_kernelPdS_S_S_Piii_param_6];
	ld.shared.f64 	%fd1018, [_ZZ22GDFTgrid_weight_kernelPdS_S_S_PiiiE7atom_xi];
	sub.f64 	%fd1019, %fd7215, %fd1018;
	ld.shared.f64 	%fd1020, [_ZZ22GDFTgrid_weight_kernelPdS_S_S_PiiiE7atom_yi];
	sub.f64 	%fd1021, %fd7214, %fd1020;
	ld.shared.f64 	%fd1022, [_ZZ22GDFTgrid_weight_kernelPdS_S_S_PiiiE7atom_zi];
	sub.f64 	%fd1023, %fd7213, %fd1022;
	abs.f64 	%fd1024, %fd1019;
	abs.f64 	%fd1025, %fd1021;
	abs.f64 	%fd1026, %fd1023;
	add.f64 	%fd1027, %fd1024, %fd1025;
	add.f64 	%fd1028, %fd1027, %fd1026;
	min.f64 	%fd1029, %fd1024, %fd1025;
	max.f64 	%fd1030, %fd1024, %fd1025;
	min.f64 	%fd1031, %fd1030, %fd1026;
	max.f64 	%fd1032, %fd1030, %fd1026;
	{
	.reg .b32 %temp; 
	mov.b64 	{%temp, %r164}, %fd1032;
	}
	and.b32  	%r165, %r164, -4194304;
	xor.b32  	%r166, %r165, 2144337920;
	mov.b32 	%r167, 0;
	mov.b64 	%fd1033, {%r167, %r166};
	mul.f64 	%fd1034, %fd1031, %fd1033;
	mul.f64 	%fd1035, %fd1029, %fd1033;
	mul.f64 	%fd1036, %fd1032, %fd1033;
	mul.f64 	%fd1037, %fd1034, %fd1034;
	fma.rn.f64 	%fd1038, %fd1035, %fd1035, %fd1037;
	fma.rn.f64 	%fd1039, %fd1036, %fd1036, %fd1038;
	min.f64 	%fd1040, %fd1039, 0d7FEFFFFFFFFFFFFF;
	rsqrt.approx.ftz.f64 	%fd1041, %fd1040;
	mul.rn.f64 	%fd1042, %fd1041, %fd1041;
	neg.f64 	%fd1043, %fd1042;
	fma.rn.f64 	%fd1044, %fd1040, %fd1043, 0d3FF0000000000000;
	fma.rn.f64 	%fd1045, %fd1044, 0d3FD8000000000000, 0d3FE0000000000000;
	mul.rn.f64 	%fd1046, %fd1044, %fd1041;
	fma.rn.f64 	%fd1047, %fd1045, %fd1046, %fd1041;
	mul.f64 	%fd1048, %fd1039, %fd1047;
	or.b32  	%r168, %r165, 1048576;
	mov.b64 	%fd1049, {%r167, %r168};
	mul.f64 	%fd1050, %fd1049, %fd1048;
	setp.gt.f64 	%p60, %fd1028, %fd1032;
	selp.f64 	%fd1051, %fd1050, %fd1028, %p60;
	setp.lt.u32 	%p61, %r164, %r4;
	selp.f64 	%fd92, %fd1051, %fd1032, %p61;
	ld.shared.f64 	%fd1052, [_ZZ22GDFTgrid_weight_kernelPdS_S_S_PiiiE6a_smem];
	setp.eq.s32 	%p62, %r818, %r819;
	ld.shared.f64 	%fd1053, [_ZZ22GDFTgrid_weight_kernelPdS_S_S_PiiiE8dij_smem];
	sub.f64 	%fd1054, %fd92, %fd7281;
	mul.f64 	%fd1055, %fd1053, %fd1054;
	selp.f64 	%fd1056, 0d0000000000000000, %fd1055, %p62;
	fma.rn.f64 	%fd1057, %fd1056, %fd1056, 0dBFF0000000000000;
	fma.rn.f64 	%fd1058, %fd1052, %fd1057, %fd1056;
	mul.f64 	%fd1059, %fd1058, %fd1058;
	mov.f64 	%fd1060, 0d4008000000000000;
	sub.f64 	%fd1061, %fd1060, %fd1059;
	mul.f64 	%fd1062, %fd1058, %fd1061;
	mul.f64 	%fd1063, %fd1062, 0d3FE0000000000000;
	mul.f64 	%fd1064, %fd1063, %fd1063;
	sub.f64 	%fd1065, %fd1060, %fd1064;
	mul.f64 	%fd1066, %fd1063, %fd1065;
	mul.f64 	%fd1067, %fd1066, 0d3FE0000000000000;
	mul.f64 	%fd1068, %fd1067, %fd1067;
	sub.f64 	%fd1069, %fd1060, %fd1068;
	mul.f64 	%fd1070, %fd1067, %fd1069;
	mul.f64 	%fd1071, %fd1070, 0d3FE0000000000000;
	mov.f64 	%fd1072, 0d3FF0000000000000;
	sub.f64 	%fd1073, %fd1072, %fd1071;
	mul.f64 	%fd1074, %fd1073, 0d3FE0000000000000;
	mul.f64 	%fd7312, %fd7312, %fd1074;
	sub.s32 	%r169, %r555, %r819;
	setp.eq.s32 	%p63, %r169, 1;
	@%p63 bra 	$L__BB0_27;
	ld.param.u32 	%r556, [_Z22GDFTgrid_weight_kernelPdS_S_S_Piii_param_6];
	ld.shared.f64 	%fd1075, [_ZZ22GDFTgrid_weight_kernelPdS_S_S_PiiiE6a_smem+8];
	ld.shared.f64 	%fd1076, [_ZZ22GDFTgrid_weight_kernelPdS_S_S_PiiiE8dij_smem+8];
	sub.f64 	%fd1077, %fd92, %fd7280;
	mul.f64 	%fd1078, %fd1076, %fd1077;
	fma.rn.f64 	%fd1079, %fd1078, %fd1078, 0dBFF0000000000000;
	fma.rn.f64 	%fd1080, %fd1075, %fd1079, %fd1078;
	mul.f64 	%fd1081, %fd1080, %fd1080;
	mov.f64 	%fd1082, 0d4008000000000000;
	sub.f64 	%fd1083, %fd1082, %fd1081;
	mul.f64 	%fd1084, %fd1080, %fd1083;
	mul.f64 	%fd1085, %fd1084, 0d3FE0000000000000;
	mul.f64 	%fd1086, %fd1085, %fd1085;
	sub.f64 	%fd1087, %fd1082, %fd1086;
	mul.f64 	%fd1088, %fd1085, %fd1087;
	mul.f64 	%fd1089, %fd1088, 0d3FE0000000000000;
	mul.f64 	%fd1090, %fd1089, %fd1089;
	sub.f64 	%fd1091, %fd1082, %fd1090;
	mul.f64 	%fd1092, %fd1089, %fd1091;
	mul.f64 	%fd1093, %fd1092, 0d3FE0000000000000;
	mov.f64 	%fd1094, 0d3FF0000000000000;
	sub.f64 	%fd1095, %fd1094, %fd1093;
	mul.f64 	%fd1096, %fd1095, 0d3FE0000000000000;
	mul.f64 	%fd7312, %fd7312, %fd1096;
	sub.s32 	%r170, %r556, %r819;
	setp.lt.u32 	%p64, %r170, 3;
	@%p64 bra 	$L__BB0_27;
	ld.param.u32 	%r557, [_Z22GDFTgrid_weight_kernelPdS_S_S_Piii_param_6];
	ld.shared.f64 	%fd1097, [_ZZ22GDFTgrid_weight_kernelPdS_S_S_PiiiE6a_smem+16];
	ld.shared.f64 	%fd1098, [_ZZ22GDFTgrid_weight_kernelPdS_S_S_PiiiE8dij_smem+16];
	sub.f64 	%fd1099, %fd92, %fd7279;
	mul.f64 	%fd1100, %fd1098, %fd1099;
	fma.rn.f64 	%fd1101, %fd1100, %fd1100, 0dBFF0000000000000;
	fma.rn.f64 	%fd1102, %fd1097, %fd1101, %fd1100;
	mul.f64 	%fd1103, %fd1102, %fd1102;
	mov.f64 	%fd1104, 0d4008000000000000;
	sub.f64 	%fd1105, %fd1104, %fd1103;
	mul.f64 	%fd1106, %fd1102, %fd1105;
	mul.f64 	%fd1107, %fd1106, 0d3FE0000000000000;
	mul.f64 	%fd1108, %fd1107, %fd1107;
	sub.f64 	%fd1109, %fd1104, %fd1108;
	mul.f64 	%fd1110, %fd1107, %fd1109;
	mul.f64 	%fd1111, %fd1110, 0d3FE0000000000000;
	mul.f64 	%fd1112, %fd1111, %fd1111;
	sub.f64 	%fd1113, %fd1104, %fd1112;
	mul.f64 	%fd1114, %fd1111, %fd1113;
	mul.f64 	%fd1115, %fd1114, 0d3FE0000000000000;
	mov.f64 	%fd1116, 0d3FF0000000000000;
	sub.f64 	%fd1117, %fd1116, %fd1115;
	mul.f64 	%fd1118, %fd1117, 0d3FE0000000000000;
	mul.f64 	%fd7312, %fd7312, %fd1118;
	sub.s32 	%r171, %r557, %r819;
	setp.eq.s32 	%p65, %r171, 3;
	@%p65 bra 	$L__BB0_27;
	ld.param.u32 	%r558, [_Z22GDFTgrid_weight_kernelPdS_S_S_Piii_param_6];
	ld.shared.f64 	%fd1119, [_ZZ22GDFTgrid_weight_kernelPdS_S_S_PiiiE6a_smem+24];
	ld.shared.f64 	%fd1120, [_ZZ22GDFTgrid_weight_kernelPdS_S_S_PiiiE8dij_smem+24];
	sub.f64 	%fd1121, %fd92, %fd7278;
	mul.f64 	%fd1122, %fd1120, %fd1121;
	fma.rn.f64 	%fd1123, %fd1122, %fd1122, 0dBFF0000000000000;
	fma.rn.f64 	%fd1124, %fd1119, %fd1123, %fd1122;
	mul.f64 	%fd1125, %fd1124, %fd1124;
	mov.f64 	%fd1126, 0d4008000000000000;
	sub.f64 	%fd1127, %fd1126, %fd1125;
	mul.f64 	%fd1128, %fd1124, %fd1127;
	mul.f64 	%fd1129, %fd1128, 0d3FE0000000000000;
	mul.f64 	%fd1130, %fd1129, %fd1129;
	sub.f64 	%fd1131, %fd1126, %fd1130;
	mul.f64 	%fd1132, %fd1129, %fd1131;
	mul.f64 	%fd1133, %fd1132, 0d3FE0000000000000;
	mul.f64 	%fd1134, %fd1133, %fd1133;
	sub.f64 	%fd1135, %fd1126, %fd1134;
	mul.f64 	%fd1136, %fd1133, %fd1135;
	mul.f64 	%fd1137, %fd1136, 0d3FE0000000000000;
	mov.f64 	%fd1138, 0d3FF0000000000000;
	sub.f64 	%fd1139, %fd1138, %fd1137;
	mul.f64 	%fd1140, %fd1139, 0d3FE0000000000000;
	mul.f64 	%fd7312, %fd7312, %fd1140;
	sub.s32 	%r172, %r558, %r819;
	setp.lt.u32 	%p66, %r172, 5;
	@%p66 bra 	$L__BB0_27;
	ld.param.u32 	%r559, [_Z22GDFTgrid_weight_kernelPdS_S_S_Piii_param_6];
	ld.shared.f64 	%fd1141, [_ZZ22GDFTgrid_weight_kernelPdS_S_S_PiiiE6a_smem+32];
	ld.shared.f64 	%fd1142, [_ZZ22GDFTgrid_weight_kernelPdS_S_S_PiiiE8dij_smem+32];
	sub.f64 	%fd1143, %fd92, %fd7277;
	mul.f64 	%fd1144, %fd1142, %fd1143;
	fma.rn.f64 	%fd1145, %fd1144, %fd1144, 0dBFF0000000000000;
	fma.rn.f64 	%fd1146, %fd1141, %fd1145, %fd1144;
	mul.f64 	%fd1147, %fd1146, %fd1146;
	mov.f64 	%fd1148, 0d4008000000000000;
	sub.f64 	%fd1149, %fd1148, %fd1147;
	mul.f64 	%fd1150, %fd1146, %fd1149;
	mul.f64 	%fd1151, %fd1150, 0d3FE0000000000000;
	mul.f64 	%fd1152, %fd1151, %fd1151;
	sub.f64 	%fd1153, %fd1148, %fd1152;
	mul.f64 	%fd1154, %fd1151, %fd1153;
	mul.f64 	%fd1155, %fd1154, 0d3FE0000000000000;
	mul.f64 	%fd1156, %fd1155, %fd1155;
	sub.f64 	%fd1157, %fd1148, %fd1156;
	mul.f64 	%fd1158, %fd1155, %fd1157;
	mul.f64 	%fd1159, %fd1158, 0d3FE0000000000000;
	mov.f64 	%fd1160, 0d3FF0000000000000;
	sub.f64 	%fd1161, %fd1160, %fd1159;
	mul.f64 	%fd1162, %fd1161, 0d3FE0000000000000;
	mul.f64 	%fd7312, %fd7312, %fd1162;
	sub.s32 	%r173, %r559, %r819;
	setp.eq.s32 	%p67, %r173, 5;
	@%p67 bra 	$L__BB0_27;
	ld.param.u32 	%r560, [_Z22GDFTgrid_weight_kernelPdS_S_S_Piii_param_6];
	ld.shared.f64 	%fd1163, [_ZZ22GDFTgrid_weight_kernelPdS_S_S_PiiiE6a_smem+40];
	ld.shared.f64 	%fd1164, [_ZZ22GDFTgrid_weight_kernelPdS_S_S_PiiiE8dij_smem+40];
	sub.f64 	%fd1165, %fd92, %fd7276;
	mul.f64 	%fd1166, %fd1164, %fd1165;
	fma.rn.f64 	%fd1167, %fd1166, %fd1166, 0dBFF0000000000000;
	fma.rn.f64 	%fd1168, %fd1163, %fd1167, %fd1166;
	mul.f64 	%fd1169, %fd1168, %fd1168;
	mov.f64 	%fd1170, 0d4008000000000000;
	sub.f64 	%fd1171, %fd1170, %fd1169;
	mul.f64 	%fd1172, %fd1168, %fd1171;
	mul.f64 	%fd1173, %fd1172, 0d3FE0000000000000;
	mul.f64 	%fd1174, %fd1173, %fd1173;
	sub.f64 	%fd1175, %fd1170, %fd1174;
	mul.f64 	%fd1176, %fd1173, %fd1175;
	mul.f64 	%fd1177, %fd1176, 0d3FE0000000000000;
	mul.f64 	%fd1178, %fd1177, %fd1177;
	sub.f64 	%fd1179, %fd1170, %fd1178;
	mul.f64 	%fd1180, %fd1177, %fd1179;
	mul.f64 	%fd1181, %fd1180, 0d3FE0000000000000;
	mov.f64 	%fd1182, 0d3FF0000000000000;
	sub.f64 	%fd1183, %fd1182, %fd1181;
	mul.f64 	%fd1184, %fd1183, 0d3FE0000000000000;
	mul.f64 	%fd7312, %fd7312, %fd1184;
	sub.s32 	%r174, %r560, %r819;
	setp.lt.u32 	%p68, %r174, 7;
	@%p68 bra 	$L__BB0_27;
	ld.param.u32 	%r561, [_Z22GDFTgrid_weight_kernelPdS_S_S_Piii_param_6];
	ld.shared.f64 	%fd1185, [_ZZ22GDFTgrid_weight_kernelPdS_S_S_PiiiE6a_smem+48];
	ld.shared.f64 	%fd1186, [_ZZ22GDFTgrid_weight_kernelPdS_S_S_PiiiE8dij_smem+48];
	sub.f64 	%fd1187, %fd92, %fd7275;
	mul.f64 	%fd1188, %fd1186, %fd1187;
	fma.rn.f64 	%fd1189, %fd1188, %fd1188, 0dBFF0000000000000;
	fma.rn.f64 	%fd1190, %fd1185, %fd1189, %fd1188;
	mul.f64 	%fd1191, %fd1190, %fd1190;
	mov.f64 	%fd1192, 0d4008000000000000;
	sub.f64 	%fd1193, %fd1192, %fd1191;
	mul.f64 	%fd1194, %fd1190, %fd1193;
	mul.f64 	%fd1195, %fd1194, 0d3FE0000000000000;
	mul.f64 	%fd1196, %fd1195, %fd1195;
	sub.f64 	%fd1197, %fd1192, %fd1196;
	mul.f64 	%fd1198, %fd1195, %fd1197;
	mul.f64 	%fd1199, %fd1198, 0d3FE0000000000000;
	mul.f64 	%fd1200, %fd1199, %fd1199;
	sub.f64 	%fd1201, %fd1192, %fd1200;
	mul.f64 	%fd1202, %fd1199, %fd1201;
	mul.f64 	%fd1203, %fd1202, 0d3FE0000000000000;
	mov.f64 	%fd1204, 0d3FF0000000000000;
	sub.f64 	%fd1205, %fd1204, %fd1203;
	mul.f64 	%fd1206, %fd1205, 0d3FE0000000000000;
	mul.f64 	%fd7312, %fd7312, %fd1206;
	sub.s32 	%r175, %r561, %r819;
	setp.eq.s32 	%p69, %r175, 7;
	@%p69 bra 	$L__BB0_27;
	ld.param.u32 	%r562, [_Z22GDFTgrid_weight_kernelPdS_S_S_Piii_param_6];
	ld.shared.f64 	%fd1207, [_ZZ22GDFTgrid_weight_kernelPdS_S_S_PiiiE6a_smem+56];
	ld.shared.f64 	%fd1208, [_ZZ22GDFTgrid_weight_kernelPdS_S_S_PiiiE8dij_smem+56];
	sub.f64 	%fd1209, %fd92, %fd7274;
	mul.f64 	%fd1210, %fd1208, %fd1209;
	fma.rn.f64 	%fd1211, %fd1210, %fd1210, 0dBFF0000000000000;
	fma.rn.f64 	%fd1212, %fd1207, %fd1211, %fd1210;
	mul.f64 	%fd1213, %fd1212, %fd1212;
	mov.f64 	%fd1214, 0d4008000000000000;
	sub.f64 	%fd1215, %fd1214, %fd1213;
	mul.f64 	%fd1216, %fd1212, %fd1215;
	mul.f64 	%fd1217, %fd1216, 0d3FE0000000000000;
	mul.f64 	%fd1218, %fd1217, %fd1217;
	sub.f64 	%fd1219, %fd1214, %fd1218;
	mul.f64 	%fd1220, %fd1217, %fd1219;
	mul.f64 	%fd1221, %fd1220, 0d3FE0000000000000;
	mul.f64 	%fd1222, %fd1221, %fd1221;
	sub.f64 	%fd1223, %fd1214, %fd1222;
	mul.f64 	%fd1224, %fd1221, %fd1223;
	mul.f64 	%fd1225, %fd1224, 0d3FE0000000000000;
	mov.f64 	%fd1226, 0d3FF0000000000000;
	sub.f64 	%fd1227, %fd1226, %fd1225;
	mul.f64 	%fd1228, %fd1227, 0d3FE0000000000000;
	mul.f64 	%fd7312, %fd7312, %fd1228;
	sub.s32 	%r176, %r562, %r819;
	setp.lt.u32 	%p70, %r176, 9;
	@%p70 bra 	$L__BB0_27;
	ld.param.u32 	%r563, [_Z22GDFTgrid_weight_kernelPdS_S_S_Piii_param_6];
	ld.shared.f64 	%fd1229, [_ZZ22GDFTgrid_weight_kernelPdS_S_S_PiiiE6a_smem+64];
	ld.shared.f64 	%fd1230, [_ZZ22GDFTgrid_weight_kernelPdS_S_S_PiiiE8dij_smem+64];
	sub.f64 	%fd1231, %fd92, %fd7273;
	mul.f64 	%fd1232, %fd1230, %fd1231;
	fma.rn.f64 	%fd1233, %fd1232, %fd1232, 0dBFF0000000000000;
	fma.rn.f64 	%fd1234, %fd1229, %fd1233, %fd1232;
	mul.f64 	%fd1235, %fd1234, %fd1234;
	mov.f64 	%fd1236, 0d4008000000000000;
	sub.f64 	%fd1237, %fd1236, %fd1235;
	mul.f64 	%fd1238, %fd1234, %fd1237;
	mul.f64 	%fd1239, %fd1238, 0d3FE0000000000000;
	mul.f64 	%fd1240, %fd1239, %fd1239;
	sub.f64 	%fd1241, %fd1236, %fd1240;
	mul.f64 	%fd1242, %fd1239, %fd1241;
	mul.f64 	%fd1243, %fd1242, 0d3FE0000000000000;
	mul.f64 	%fd1244, %fd1243, %fd1243;
	sub.f64 	%fd1245, %fd1236, %fd1244;
	mul.f64 	%fd1246, %fd1243, %fd1245;
	mul.f64 	%fd1247, %fd1246, 0d3FE0000000000000;
	mov.f64 	%fd1248, 0d3FF0000000000000;
	sub.f64 	%fd1249, %fd1248, %fd1247;
	mul.f64 	%fd1250, %fd1249, 0d3FE0000000000000;
	mul.f64 	%fd7312, %fd7312, %fd1250;
	sub.s32 	%r177, %r563, %r819;
	setp.eq.s32 	%p71, %r177, 9;
	@%p71 bra 	$L__BB0_27;
	ld.param.u32 	%r564, [_Z22GDFTgrid_weight_kernelPdS_S_S_Piii_param_6];
	ld.shared.f64 	%fd1251, [_ZZ22GDFTgrid_weight_kernelPdS_S_S_PiiiE6a_smem+72];
	ld.shared.f64 	%fd1252, [_ZZ22GDFTgrid_weight_kernelPdS_S_S_PiiiE8dij_smem+72];
	sub.f64 	%fd1253, %fd92, %fd7272;
	mul.f64 	%fd1254, %fd1252, %fd1253;
	fma.rn.f64 	%fd1255, %fd1254, %fd1254, 0dBFF0000000000000;
	fma.rn.f64 	%fd1256, %fd1251, %fd1255, %fd1254;
	mul.f64 	%fd1257, %fd1256, %fd1256;
	mov.f64 	%fd1258, 0d4008000000000000;
	sub.f64 	%fd1259, %fd1258, %fd1257;
	mul.f64 	%fd1260, %fd1256, %fd1259;
	mul.f64 	%fd1261, %fd1260, 0d3FE0000000000000;
	mul.f64 	%fd1262, %fd1261, %fd1261;
	sub.f64 	%fd1263, %fd1258, %fd1262;
	mul.f64 	%fd1264, %fd1261, %fd1263;
	mul.f64 	%fd1265, %fd1264, 0d3FE0000000000000;
	mul.f64 	%fd1266, %fd1265, %fd1265;
	sub.f64 	%fd1267, %fd1258, %fd1266;
	mul.f64 	%fd1268, %fd1265, %fd1267;
	mul.f64 	%fd1269, %fd1268, 0d3FE0000000000000;
	mov.f64 	%fd1270, 0d3FF0000000000000;
	sub.f64 	%fd1271, %fd1270, %fd1269;
	mul.f64 	%fd1272, %fd1271, 0d3FE0000000000000;
	mul.f64 	%fd7312, %fd7312, %fd1272;
	sub.s32 	%r178, %r564, %r819;
	setp.lt.u32 	%p72, %r178, 11;
	@%p72 bra 	$L__BB0_27;
	ld.param.u32 	%r565, [_Z22GDFTgrid_weight_kernelPdS_S_S_Piii_param_6];
	ld.shared.f64 	%fd1273, [_ZZ22GDFTgrid_weight_kernelPdS_S_S_PiiiE6a_smem+80];
	ld.shared.f64 	%fd1274, [_ZZ22GDFTgrid_weight_kernelPdS_S_S_PiiiE8dij_smem+80];
	sub.f64 	%fd1275, %fd92, %fd7271;
	mul.f64 	%fd1276, %fd1274, %fd1275;
	fma.rn.f64 	%fd1277, %fd1276, %fd1276, 0dBFF0000000000000;
	fma.rn.f64 	%fd1278, %fd1273, %fd1277, %fd1276;
	mul.f64 	%fd1279, %fd1278, %fd1278;
	mov.f64 	%fd1280, 0d4008000000000000;
	sub.f64 	%fd1281, %fd1280, %fd1279;
	mul.f64 	%fd1282, %fd1278, %fd1281;
	mul.f64 	%fd1283, %fd1282, 0d3FE0000000000000;
	mul.f64 	%fd1284, %fd1283, %fd1283;
	sub.f64 	%fd1285, %fd1280, %fd1284;
	mul.f64 	%fd1286, %fd1283, %fd1285;
	mul.f64 	%fd1287, %fd1286, 0d3FE0000000000000;
	mul.f64 	%fd1288, %fd1287, %fd1287;
	sub.f64 	%fd1289, %fd1280, %fd1288;
	mul.f64 	%fd1290, %fd1287, %fd1289;
	mul.f64 	%fd1291, %fd1290, 0d3FE0000000000000;
	mov.f64 	%fd1292, 0d3FF0000000000000;
	sub.f64 	%fd1293, %fd1292, %fd1291;
	mul.f64 	%fd1294, %fd1293, 0d3FE0000000000000;
	mul.f64 	%fd7312, %fd7312, %fd1294;
	sub.s32 	%r179, %r565, %r819;
	setp.eq.s32 	%p73, %r179, 11;
	@%p73 bra 	$L__BB0_27;
	ld.param.u32 	%r566, [_Z22GDFTgrid_weight_kernelPdS_S_S_Piii_param_6];
	ld.shared.f64 	%fd1295, [_ZZ22GDFTgrid_weight_kernelPdS_S_S_PiiiE6a_smem+88];
	ld.shared.f64 	%fd1296, [_ZZ22GDFTgrid_weight_kernelPdS_S_S_PiiiE8dij_smem+88];
	sub.f64 	%fd1297, %fd92, %fd7270;
	mul.f64 	%fd1298, %fd1296, %fd1297;
	fma.rn.f64 	%fd1299, %fd1298, %fd1298, 0dBFF0000000000000;
	fma.rn.f64 	%fd1300, %fd1295, %fd1299, %fd1298;
	mul.f64 	%fd1301, %fd1300, %fd1300;
	mov.f64 	%fd1302, 0d4008000000000000;
	sub.f64 	%fd1303, %fd1302, %fd1301;
	mul.f64 	%fd1304, %fd1300, %fd1303;
	mul.f64 	%fd1305, %fd1304, 0d3FE0000000000000;
	mul.f64 	%fd1306, %fd1305, %fd1305;
	sub.f64 	%fd1307, %fd1302, %fd1306;
	mul.f64 	%fd1308, %fd1305, %fd1307;
	mul.f64 	%fd1309, %fd1308, 0d3FE0000000000000;
	mul.f64 	%fd1310, %fd1309, %fd1309;
	sub.f64 	%fd1311, %fd1302, %fd1310;
	mul.f64 	%fd1312, %fd1309, %fd1311;
	mul.f64 	%fd1313, %fd1312, 0d3FE0000000000000;
	mov.f64 	%fd1314, 0d3FF0000000000000;
	sub.f64 	%fd1315, %fd1314, %fd1313;
	mul.f64 	%fd1316, %fd1315, 0d3FE0000000000000;
	mul.f64 	%fd7312, %fd7312, %fd1316;
	sub.s32 	%r180, %r566, %r819;
	setp.lt.u32 	%p74, %r180, 13;
	@%p74 bra 	$L__BB0_27;
	ld.param.u32 	%r567, [_Z22GDFTgrid_weight_kernelPdS_S_S_Piii_param_6];
	ld.shared.f64 	%fd1317, [_ZZ22GDFTgrid_weight_kernelPdS_S_S_PiiiE6a_smem+96];
	ld.shared.f64 	%fd1318, [_ZZ22GDFTgrid_weight_kernelPdS_S_S_PiiiE8dij_smem+96];
	sub.f64 	%fd1319, %fd92, %fd7269;
	mul.f64 	%fd1320, %fd1318, %fd1319;
	fma.rn.f64 	%fd1321, %fd1320, %fd1320, 0dBFF0000000000000;
	fma.rn.f64 	%fd1322, %fd1317, %fd1321, %fd1320;
	mul.f64 	%fd1323, %fd1322, %fd1322;
	mov.f64 	%fd1324, 0d4008000000000000;
	sub.f64 	%fd1325, %fd1324, %fd1323;
	mul.f64 	%fd1326, %fd1322, %fd1325;
	mul.f64 	%fd1327, %fd1326, 0d3FE0000000000000;
	mul.f64 	%fd1328, %fd1327, %fd1327;
	sub.f64 	%fd1329, %fd1324, %fd1328;
	mul.f64 	%fd1330, %fd1327, %fd1329;
	mul.f64 	%fd1331, %fd1330, 0d3FE0000000000000;
	mul.f64 	%fd1332, %fd1331, %fd1331;
	sub.f64 	%fd1333, %fd1324, %fd1332;
	mul.f64 	%fd1334, %fd1331, %fd1333;
	mul.f64 	%fd1335, %fd1334, 0d3FE0000000000000;
	mov.f64 	%fd1336, 0d3FF0000000000000;
	sub.f64 	%fd1337, %fd1336, %fd1335;
	mul.f64 	%fd1338, %fd1337, 0d3FE0000000000000;
	mul.f64 	%fd7312, %fd7312, %fd1338;
	sub.s32 	%r181, %r567, %r819;
	setp.eq.s32 	%p75, %r181, 13;
	@%p75 bra 	$L__BB0_27;
	ld.param.u32 	%r568, [_Z22GDFTgrid_weight_kernelPdS_S_S_Piii_param_6];
	ld.shared.f64 	%fd1339, [_ZZ22GDFTgrid_weight_kernelPdS_S_S_PiiiE6a_smem+104];
	ld.shared.f64 	%fd1340, [_ZZ22GDFTgrid_weight_kernelPdS_S_S_PiiiE8dij_smem+104];
	sub.f64 	%fd1341, %fd92, %fd7268;
	mul.f64 	%fd1342, %fd1340, %fd1341;
	fma.rn.f64 	%fd1343, %fd1342, %fd1342, 0dBFF0000000000000;
	fma.rn.f64 	%fd1344, %fd1339, %fd1343, %fd1342;
	mul.f64 	%fd1345, %fd1344, %fd1344;
	mov.f64 	%fd1346, 0d4008000000000000;
	sub.f64 	%fd1347, %fd1346, %fd1345;
	mul.f64 	%fd1348, %fd1344, %fd1347;
	mul.f64 	%fd1349, %fd1348, 0d3FE0000000000000;
	mul.f64 	%fd1350, %fd1349, %fd1349;
	sub.f64 	%fd1351, %fd1346, %fd1350;
	mul.f64 	%fd1352, %fd1349, %fd1351;
	mul.f64 	%fd1353, %fd1352, 0d3FE0000000000000;
	mul.f64 	%fd1354, %fd1353, %fd1353;
	sub.f64 	%fd1355, %fd1346, %fd1354;
	mul.f64 	%fd1356, %fd1353, %fd1355;
	mul.f64 	%fd1357, %fd1356, 0d3FE0000000000000;
	mov.f64 	%fd1358, 0d3FF0000000000000;
	sub.f64 	%fd1359, %fd1358, %fd1357;
	mul.f64 	%fd1360, %fd1359, 0d3FE0000000000000;
	mul.f64 	%fd7312, %fd7312, %fd1360;
	sub.s32 	%r182, %r568, %r819;
	setp.lt.u32 	%p76, %r182, 15;
	@%p76 bra 	$L__BB0_27;
	ld.param.u32 	%r569, [_Z22GDFTgrid_weight_kernelPdS_S_S_Piii_param_6];
	ld.shared.f64 	%fd1361, [_ZZ22GDFTgrid_weight_kernelPdS_S_S_PiiiE6a_smem+112];
	ld.shared.f64 	%fd1362, [_ZZ22GDFTgrid_weight_kernelPdS_S_S_PiiiE8dij_smem+112];
	sub.f64 	%fd1363, %fd92, %fd7267;
	mul.f64 	%fd1364, %fd1362, %fd1363;
	fma.rn.f64 	%fd1365, %fd1364, %fd1364, 0dBFF0000000000000;
	fma.rn.f64 	%fd1366, %fd1361, %fd1365, %fd1364;
	mul.f64 	%fd1367, %fd1366, %fd1366;
	mov.f64 	%fd1368, 0d4008000000000000;
	sub.f64 	%fd1369, %fd1368, %fd1367;
	mul.f64 	%fd1370, %fd1366, %fd1369;
	mul.f64 	%fd1371, %fd1370, 0d3FE0000000000000;
	mul.f64 	%fd1372, %fd1371, %fd1371;
	sub.f64 	%fd1373, %fd1368, %fd1372;
	mul.f64 	%fd1374, %fd1371, %fd1373;
	mul.f64 	%fd1375, %fd1374, 0d3FE0000000000000;
	mul.f64 	%fd1376, %fd1375, %fd1375;
	sub.f64 	%fd1377, %fd1368, %fd1376;
	mul.f64 	%fd1378, %fd1375, %fd1377;
	mul.f64 	%fd1379, %fd1378, 0d3FE0000000000000;
	mov.f64 	%fd1380, 0d3FF0000000000000;
	sub.f64 	%fd1381, %fd1380, %fd1379;
	mul.f64 	%fd1382, %fd1381, 0d3FE0000000000000;
	mul.f64 	%fd7312, %fd7312, %fd1382;
	sub.s32 	%r183, %r569, %r819;
	setp.eq.s32 	%p77, %r183, 15;
	@%p77 bra 	$L__BB0_27;
	ld.shared.f64 	%fd1383, [_ZZ22GDFTgrid_weight_kernelPdS_S_S_PiiiE6a_smem+120];
	ld.shared.f64 	%fd1384, [_ZZ22GDFTgrid_weight_kernelPdS_S_S_PiiiE8dij_smem+120];
	sub.f64 	%fd1385, %fd92, %fd7266;
	mul.f64 	%fd1386, %fd1384, %fd1385;
	fma.rn.f64 	%fd1387, %fd1386, %fd1386, 0dBFF0000000000000;
	fma.rn.f64 	%fd1388, %fd1383, %fd1387, %fd1386;
	mul.f64 	%fd1389, %fd1388, %fd1388;
	mov.f64 	%fd1390, 0d4008000000000000;
	sub.f64 	%fd1391, %fd1390, %fd1389;
	mul.f64 	%fd1392, %fd1388, %fd1391;
	mul.f64 	%fd1393, %fd1392, 0d3FE0000000000000;
	mul.f64 	%fd1394, %fd1393, %fd1393;
	sub.f64 	%fd1395, %fd1390, %fd1394;
	mul.f64 	%fd1396, %fd1393, %fd1395;
	mul.f64 	%fd1397, %fd1396, 0d3FE0000000000000;
	mul.f64 	%fd1398, %fd1397, %fd1397;
	sub.f64 	%fd1399, %fd1390, %fd1398;
	mul.f64 	%fd1400, %fd1397, %fd1399;
	mul.f64 	%fd1401, %fd1400, 0d3FE0000000000000;
	mov.f64 	%fd1402, 0d3FF0000000000000;
	sub.f64 	%fd1403, %fd1402, %fd1401;
	mul.f64 	%fd1404, %fd1403, 0d3FE0000000000000;
	mul.f64 	%fd7312, %fd7312, %fd1404;
$L__BB0_27:
	ld.param.u32 	%r570, [_Z22GDFTgrid_weight_kernelPdS_S_S_Piii_param_6];
	sub.s32 	%r184, %r570, %r818;
	setp.eq.s32 	%p78, %r184, 1;
	@%p78 bra 	$L__BB0_282;
	ld.param.u32 	%r571, [_Z22GDFTgrid_weight_kernelPdS_S_S_Piii_param_6];
	sub.s32 	%r185, %r571, %r819;
	setp.eq.s32 	%p79, %r185, 1;
	ld.shared.f64 	%fd1405, [_ZZ22GDFTgrid_weight_kernelPdS_S_S_PiiiE7atom_xi+8];
	sub.f64 	%fd1406, %fd7215, %fd1405;
	ld.shared.f64 	%fd1407, [_ZZ22GDFTgrid_weight_kernelPdS_S_S_PiiiE7atom_yi+8];
	sub.f64 	%fd1408, %fd7214, %fd1407;
	ld.shared.f64 	%fd1409, [_ZZ22GDFTgrid_weight_kernelPdS_S_S_PiiiE7atom_zi+8];
	sub.f64 	%fd1410, %fd7213, %fd1409;
	abs.f64 	%fd1411, %fd1406;
	abs.f64 	%fd1412, %fd1408;
	abs.f64 	%fd1413, %fd1410;
	add.f64 	%fd1414, %fd1411, %fd1412;
	add.f64 	%fd1415, %fd1414, %fd1413;
	min.f64 	%fd1416, %fd1411, %fd1412;
	max.f64 	%fd1417, %fd1411, %fd1412;
	min.f64 	%fd1418, %fd1417, %fd1413;
	max.f64 	%fd1419, %fd1417, %fd1413;
	{
	.reg .b32 %temp; 
	mov.b64 	{%temp, %r186}, %fd1419;
	}
	and.b32  	%r187, %r186, -4194304;
	xor.b32  	%r188, %r187, 2144337920;
	mov.b32 	%r189, 0;
	mov.b64 	%fd1420, {%r189, %r188};
	mul.f64 	%fd1421, %fd1418, %fd1420;
	mul.f64 	%fd1422, %fd1416, %fd1420;
	mul.f64 	%fd1423, %fd1419, %fd1420;
	mul.f64 	%fd1424, %fd1421, %fd1421;
	fma.rn.f64 	%fd1425, %fd1422, %fd1422, %fd1424;
	fma.rn.f64 	%fd1426, %fd1423, %fd1423, %fd1425;
	min.f64 	%fd1427, %fd1426, 0d7FEFFFFFFFFFFFFF;
	rsqrt.approx.ftz.f64 	%fd1428, %fd1427;
	mul.rn.f64 	%fd1429, %fd1428, %fd1428;
	neg.f64 	%fd1430, %fd1429;
	fma.rn.f64 	%fd1431, %fd1427, %fd1430, 0d3FF0000000000000;
	fma.rn.f64 	%fd1432, %fd1431, 0d3FD8000000000000, 0d3FE0000000000000;
	mul.rn.f64 	%fd1433, %fd1431, %fd1428;
	fma.rn.f64 	%fd1434, %fd1432, %fd1433, %fd1428;
	mul.f64 	%fd1435, %fd1426, %fd1434;
	or.b32  	%r190, %r187, 1048576;
	mov.b64 	%fd1436, {%r189, %r190};
	mul.f64 	%fd1437, %fd1436, %fd1435;
	setp.gt.f64 	%p80, %fd1415, %fd1419;
	selp.f64 	%fd1438, %fd1437, %fd1415, %p80;
	setp.lt.u32 	%p81, %r186, %r4;
	selp.f64 	%fd110, %fd1438, %fd1419, %p81;
	ld.shared.f64 	%fd1439, [_ZZ22GDFTgrid_weight_kernelPdS_S_S_PiiiE6a_smem+128];
	ld.shared.f64 	%fd1440, [_ZZ22GDFTgrid_weight_kernelPdS_S_S_PiiiE8dij_smem+128];
	sub.f64 	%fd1441, %fd110, %fd7281;
	mul.f64 	%fd1442, %fd1440, %fd1441;
	fma.rn.f64 	%fd1443, %fd1442, %fd1442, 0dBFF0000000000000;
	fma.rn.f64 	%fd1444, %fd1439, %fd1443, %fd1442;
	mul.f64 	%fd1445, %fd1444, %fd1444;
	mov.f64 	%fd1446, 0d4008000000000000;
	sub.f64 	%fd1447, %fd1446, %fd1445;
	mul.f64 	%fd1448, %fd1444, %fd1447;
	mul.f64 	%fd1449, %fd1448, 0d3FE0000000000000;
	mul.f64 	%fd1450, %fd1449, %fd1449;
	sub.f64 	%fd1451, %fd1446, %fd1450;
	mul.f64 	%fd1452, %fd1449, %fd1451;
	mul.f64 	%fd1453, %fd1452, 0d3FE0000000000000;
	mul.f64 	%fd1454, %fd1453, %fd1453;
	sub.f64 	%fd1455, %fd1446, %fd1454;
	mul.f64 	%fd1456, %fd1453, %fd1455;
	mul.f64 	%fd1457, %fd1456, 0d3FE0000000000000;
	mov.f64 	%fd1458, 0d3FF0000000000000;
	sub.f64 	%fd1459, %fd1458, %fd1457;
	mul.f64 	%fd1460, %fd1459, 0d3FE0000000000000;
	mul.f64 	%fd7311, %fd7311, %fd1460;
	@%p79 bra 	$L__BB0_44;
	ld.param.u32 	%r572, [_Z22GDFTgrid_weight_kernelPdS_S_S_Piii_param_6];
	ld.shared.f64 	%fd1461, [_ZZ22GDFTgrid_weight_kernelPdS_S_S_PiiiE6a_smem+136];
	ld.shared.f64 	%fd1462, [_ZZ22GDFTgrid_weight_kernelPdS_S_S_PiiiE8dij_smem+136];
	sub.f64 	%fd1463, %fd110, %fd7280;
	mul.f64 	%fd1464, %fd1462, %fd1463;
	selp.f64 	%fd1465, 0d0000000000000000, %fd1464, %p62;
	fma.rn.f64 	%fd1466, %fd1465, %fd1465, 0dBFF0000000000000;
	fma.rn.f64 	%fd1467, %fd1461, %fd1466, %fd1465;
	mul.f64 	%fd1468, %fd1467, %fd1467;
	mov.f64 	%fd1469, 0d4008000000000000;
	sub.f64 	%fd1470, %fd1469, %fd1468;
	mul.f64 	%fd1471, %fd1467, %fd1470;
	mul.f64 	%fd1472, %fd1471, 0d3FE0000000000000;
	mul.f64 	%fd1473, %fd1472, %fd1472;
	sub.f64 	%fd1474, %fd1469, %fd1473;
	mul.f64 	%fd1475, %fd1472, %fd1474;
	mul.f64 	%fd1476, %fd1475, 0d3FE0000000000000;
	mul.f64 	%fd1477, %fd1476, %fd1476;
	sub.f64 	%fd1478, %fd1469, %fd1477;
	mul.f64 	%fd1479, %fd1476, %fd1478;
	mul.f64 	%fd1480, %fd1479, 0d3FE0000000000000;
	mov.f64 	%fd1481, 0d3FF0000000000000;
	sub.f64 	%fd1482, %fd1481, %fd1480;
	mul.f64 	%fd1483, %fd1482, 0d3FE0000000000000;
	mul.f64 	%fd7311, %fd7311, %fd1483;
	sub.s32 	%r191, %r572, %r819;
	setp.lt.u32 	%p83, %r191, 3;
	@%p83 bra 	$L__BB0_44;
	ld.param.u32 	%r573, [_Z22GDFTgrid_weight_kernelPdS_S_S_Piii_param_6];
	ld.shared.f64 	%fd1484, [_ZZ22GDFTgrid_weight_kernelPdS_S_S_PiiiE6a_smem+144];
	ld.shared.f64 	%fd1485, [_ZZ22GDFTgrid_weight_kernelPdS_S_S_PiiiE8dij_smem+144];
	sub.f64 	%fd1486, %fd110, %fd7279;
	mul.f64 	%fd1487, %fd1485, %fd1486;
	fma.rn.f64 	%fd1488, %fd1487, %fd1487, 0dBFF0000000000000;
	fma.rn.f64 	%fd1489, %fd1484, %fd1488, %fd1487;
	mul.f64 	%fd1490, %fd1489, %fd1489;
	mov.f64 	%fd1491, 0d4008000000000000;
	sub.f64 	%fd1492, %fd1491, %fd1490;
	mul.f64 	%fd1493, %fd1489, %fd1492;
	mul.f64 	%fd1494, %fd1493, 0d3FE0000000000000;
	mul.f64 	%fd1495, %fd1494, %fd1494;
	sub.f64 	%fd1496, %fd1491, %fd1495;
	mul.f64 	%fd1497, %fd1494, %fd1496;
	mul.f64 	%fd1498, %fd1497, 0d3FE0000000000000;
	mul.f64 	%fd1499, %fd1498, %fd1498;
	sub.f64 	%fd1500, %fd1491, %fd1499;
	mul.f64 	%fd1501, %fd1498, %fd1500;
	mul.f64 	%fd1502, %fd1501, 0d3FE0000000000000;
	mov.f64 	%fd1503, 0d3FF0000000000000;
	sub.f64 	%fd1504, %fd1503, %fd1502;
	mul.f64 	%fd1505, %fd1504, 0d3FE0000000000000;
	mul.f64 	%fd7311, %fd7311, %fd1505;
	sub.s32 	%r192, %r573, %r819;
	setp.eq.s32 	%p84, %r192, 3;
	@%p84 bra 	$L__BB0_44;
	ld.param.u32 	%r574, [_Z22GDFTgrid_weight_kernelPdS_S_S_Piii_param_6];
	ld.shared.f64 	%fd1506, [_ZZ22GDFTgrid_weight_kernelPdS_S_S_PiiiE6a_smem+152];
	ld.shared.f64 	%fd1507, [_ZZ22GDFTgrid_weight_kernelPdS_S_S_PiiiE8dij_smem+152];
	sub.f64 	%fd1508, %fd110, %fd7278;
	mul.f64 	%fd1509, %fd1507, %fd1508;
	fma.rn.f64 	%fd1510, %fd1509, %fd1509, 0dBFF0000000000000;
	fma.rn.f64 	%fd1511, %fd1506, %fd1510, %fd1509;
	mul.f64 	%fd1512, %fd1511, %fd1511;
	mov.f64 	%fd1513, 0d4008000000000000;
	sub.f64 	%fd1514, %fd1513, %fd1512;
	mul.f64 	%fd1515, %fd1511, %fd1514;
	mul.f64 	%fd1516, %fd1515, 0d3FE0000000000000;
	mul.f64 	%fd1517, %fd1516, %fd1516;
	sub.f64 	%fd1518, %fd1513, %fd1517;
	mul.f64 	%fd1519, %fd1516, %fd1518;
	mul.f64 	%fd1520, %fd1519, 0d3FE0000000000000;
	mul.f64 	%fd1521, %fd1520, %fd1520;
	sub.f64 	%fd1522, %fd1513, %fd1521;
	mul.f64 	%fd1523, %fd1520, %fd1522;
	mul.f64 	%fd1524, %fd1523, 0d3FE0000000000000;
	mov.f64 	%fd1525, 0d3FF0000000000000;
	sub.f64 	%fd1526, %fd1525, %fd1524;
	mul.f64 	%fd1527, %fd1526, 0d3FE0000000000000;
	mul.f64 	%fd7311, %fd7311, %fd1527;
	sub.s32 	%r193, %r574, %r819;
	setp.lt.u32 	%p85, %r193, 5;
	@%p85 bra 	$L__BB0_44;
	ld.param.u32 	%r575, [_Z22GDFTgrid_weight_kernelPdS_S_S_Piii_param_6];
	ld.shared.f64 	%fd1528, [_ZZ22GDFTgrid_weight_kernelPdS_S_S_PiiiE6a_smem+160];
	ld.shared.f64 	%fd1529, [_ZZ22GDFTgrid_weight_kernelPdS_S_S_PiiiE8dij_smem+160];
	sub.f64 	%fd1530, %fd110, %fd7277;
	mul.f64 	%fd1531, %fd1529, %fd1530;
	fma.rn.f64 	%fd1532, %fd1531, %fd1531, 0dBFF0000000000000;
	fma.rn.f64 	%fd1533, %fd1528, %fd1532, %fd1531;
	mul.f64 	%fd1534, %fd1533, %fd1533;
	mov.f64 	%fd1535, 0d4008000000000000;
	sub.f64 	%fd1536, %fd1535, %fd1534;
	mul.f64 	%fd1537, %fd1533, %fd1536;
	mul.f64 	%fd1538, %fd1537, 0d3FE0000000000000;
	mul.f64 	%fd1539, %fd1538, %fd1538;
	sub.f64 	%fd1540, %fd1535, %fd1539;
	mul.f64 	%fd1541, %fd1538, %fd1540;
	mul.f64 	%fd1542, %fd1541, 0d3FE0000000000000;
	mul.f64 	%fd1543, %fd1542, %fd1542;
	sub.f64 	%fd1544, %fd1535, %fd1543;
	mul.f64 	%fd1545, %fd1542, %fd1544;
	mul.f64 	%fd1546, %fd1545, 0d3FE0000000000000;
	mov.f64 	%fd1547, 0d3FF0000000000000;
	sub.f64 	%fd1548, %fd1547, %fd1546;
	mul.f64 	%fd1549, %fd1548, 0d3FE0000000000000;
	mul.f64 	%fd7311, %fd7311, %fd1549;
	sub.s32 	%r194, %r575, %r819;
	setp.eq.s32 	%p86, %r194, 5;
	@%p86 bra 	$L__BB0_44;
	ld.param.u32 	%r576, [_Z22GDFTgrid_weight_kernelPdS_S_S_Piii_param_6];
	ld.shared.f64 	%fd1550, [_ZZ22GDFTgrid_weight_kernelPdS_S_S_PiiiE6a_smem+168];
	ld.shared.f64 	%fd1551, [_ZZ22GDFTgrid_weight_kernelPdS_S_S_PiiiE8dij_smem+168];
	sub.f64 	%fd1552, %fd110, %fd7276;
	mul.f64 	%fd1553, %fd1551, %fd1552;
	fma.rn.f64 	%fd1554, %fd1553, %fd1553, 0dBFF0000000000000;
	fma.rn.f64 	%fd1555, %fd1550, %fd1554, %fd1553;
	mul.f64 	%fd1556, %fd1555, %fd1555;
	mov.f64 	%fd1557, 0d4008000000000000;
	sub.f64 	%fd1558, %fd1557, %fd1556;
	mul.f64 	%fd1559, %fd1555, %fd1558;
	mul.f64 	%fd1560, %fd1559, 0d3FE0000000000000;
	mul.f64 	%fd1561, %fd1560, %fd1560;
	sub.f64 	%fd1562, %fd1557, %fd1561;
	mul.f64 	%fd1563, %fd1560, %fd1562;
	mul.f64 	%fd1564, %fd1563, 0d3FE0000000000000;
	mul.f64 	%fd1565, %fd1564, %fd1564;
	sub.f64 	%fd1566, %fd1557, %fd1565;
	mul.f64 	%fd1567, %fd1564, %fd1566;
	mul.f64 	%fd1568, %fd1567, 0d3FE0000000000000;
	mov.f64 	%fd1569, 0d3FF0000000000000;
	sub.f64 	%fd1570, %fd1569, %fd1568;
	mul.f64 	%fd1571, %fd1570, 0d3FE0000000000000;
	mul.f64 	%fd7311, %fd7311, %fd1571;
	sub.s32 	%r195, %r576, %r819;
	setp.lt.u32 	%p87, %r195, 7;
	@%p87 bra 	$L__BB0_44;
	ld.param.u32 	%r577, [_Z22GDFTgrid_weight_kernelPdS_S_S_Piii_param_6];
	ld.shared.f64 	%fd1572, [_ZZ22GDFTgrid_weight_kernelPdS_S_S_PiiiE6a_smem+176];
	ld.shared.f64 	%fd1573, [_ZZ22GDFTgrid_weight_kernelPdS_S_S_PiiiE8dij_smem+176];
	sub.f64 	%fd1574, %fd110, %fd7275;
	mul.f64 	%fd1575, %fd1573, %fd1574;
	fma.rn.f64 	%fd1576, %fd1575, %fd1575, 0dBFF0000000000000;
	fma.rn.f64 	%fd1577, %fd1572, %fd1576, %fd1575;
	mul.f64 	%fd1578, %fd1577, %fd1577;
	mov.f64 	%fd1579, 0d4008000000000000;
	sub.f64 	%fd1580, %fd1579, %fd1578;
	mul.f64 	%fd1581, %fd1577, %fd1580;
	mul.f64 	%fd1582, %fd1581, 0d3FE0000000000000;
	mul.f64 	%fd1583, %fd1582, %fd1582;
	sub.f64 	%fd1584, %fd1579, %fd1583;
	mul.f64 	%fd1585, %fd1582, %fd1584;
	mul.f64 	%fd1586, %fd1585, 0d3FE0000000000000;
	mul.f64 	%fd1587, %fd1586, %fd1586;
	sub.f64 	%fd1588, %fd1579, %fd1587;
	mul.f64 	%fd1589, %fd1586, %fd1588;
	mul.f64 	%fd1590, %fd1589, 0d3FE0000000000000;
	mov.f64 	%fd1591, 0d3FF0000000000000;
	sub.f64 	%fd1592, %fd1591, %fd1590;
	mul.f64 	%fd1593, %fd1592, 0d3FE0000000000000;
	mul.f64 	%fd7311, %fd7311, %fd1593;
	sub.s32 	%r196, %r577, %r819;
	setp.eq.s32 	%p88, %r196, 7;
	@%p88 bra 	$L__BB0_44;
	ld.param.u32 	%r578, [_Z22GDFTgrid_weight_kernelPdS_S_S_Piii_param_6];
	ld.shared.f64 	%fd1594, [_ZZ22GDFTgrid_weight_kernelPdS_S_S_PiiiE6a_smem+184];
	ld.shared.f64 	%fd1595, [_ZZ22GDFTgrid_weight_kernelPdS_S_S_PiiiE8dij_smem+184];
	sub.f64 	%fd1596, %fd110, %fd7274;
	mul.f64 	%fd1597, %fd1595, %fd1596;
	fma.rn.f64 	%fd1598, %fd1597, %fd1597, 0dBFF0000000000000;
	fma.rn.f64 	%fd1599, %fd1594, %fd1598, %fd1597;
	mul.f64 	%fd1600, %fd1599, %fd1599;
	mov.f64 	%fd1601, 0d4008000000000000;
	sub.f64 	%fd1602, %fd1601, %fd1600;
	mul.f64 	%fd1603, %fd1599, %fd1602;
	mul.f64 	%fd1604, %fd1603, 0d3FE0000000000000;
	mul.f64 	%fd1605, %fd1604, %fd1604;
	sub.f64 	%fd1606, %fd1601, %fd1605;
	mul.f64 	%fd1607, %fd1604, %fd1606;
	mul.f64 	%fd1608, %fd1607, 0d3FE0000000000000;
	mul.f64 	%fd1609, %fd1608, %fd1608;
	sub.f64 	%fd1610, %fd1601, %fd1609;
	mul.f64 	%fd1611, %fd1608, %fd1610;
	mul.f64 	%fd1612, %fd1611, 0d3FE0000000000000;
	mov.f64 	%fd1613, 0d3FF0000000000000;
	sub.f64 	%fd1614, %fd1613, %fd1612;
	mul.f64 	%fd1615, %fd1614, 0d3FE0000000000000;
	mul.f64 	%fd7311, %fd7311, %fd1615;
	sub.s32 	%r197, %r578, %r819;
	setp.lt.u32 	%p89, %r197, 9;
	@%p89 bra 	$L__BB0_44;
	ld.param.u32 	%r579, [_Z22GDFTgrid_weight_kernelPdS_S_S_Piii_param_6];
	ld.shared.f64 	%fd1616, [_ZZ22GDFTgrid_weight_kernelPdS_S_S_PiiiE6a_smem+192];
	ld.shared.f64 	%fd1617, [_ZZ22GDFTgrid_weight_kernelPdS_S_S_PiiiE8dij_smem+192];
	sub.f64 	%fd1618, %fd110, %fd7273;
	mul.f64 	%fd1619, %fd1617, %fd1618;
	fma.rn.f64 	%fd1620, %fd1619, %fd1619, 0dBFF0000000000000;
	fma.rn.f64 	%fd1621, %fd1616, %fd1620, %fd1619;
	mul.f64 	%fd1622, %fd1621, %fd1621;
	mov.f64 	%fd1623, 0d4008000000000000;
	sub.f64 	%fd1624, %fd1623, %fd1622;
	mul.f64 	%fd1625, %fd1621, %fd1624;
	mul.f64 	%fd1626, %fd1625, 0d3FE0000000000000;
	mul.f64 	%fd1627, %fd1626, %fd1626;
	sub.f64 	%fd1628, %fd1623, %fd1627;
	mul.f64 	%fd1629, %fd1626, %fd1628;
	mul.f64 	%fd1630, %fd1629, 0d3FE0000000000000;
	mul.f64 	%fd1631, %fd1630, %fd1630;
	sub.f64 	%fd1632, %fd1623, %fd1631;
	mul.f64 	%fd1633, %fd1630, %fd1632;
	mul.f64 	%fd1634, %fd1633, 0d3FE0000000000000;
	mov.f64 	%fd1635, 0d3FF0000000000000;
	sub.f64 	%fd1636, %fd1635, %fd1634;
	mul.f64 	%fd1637, %fd1636, 0d3FE0000000000000;
	mul.f64 	%fd7311, %fd7311, %fd1637;
	sub.s32 	%r198, %r579, %r819;
	setp.eq.s32 	%p90, %r198, 9;
	@%p90 bra 	$L__BB0_44;
	ld.param.u32 	%r580, [_Z22GDFTgrid_weight_kernelPdS_S_S_Piii_param_6];
	ld.shared.f64 	%fd1638, [_ZZ22GDFTgrid_weight_kernelPdS_S_S_PiiiE6a_smem+200];
	ld.shared.f64 	%fd1639, [_ZZ22GDFTgrid_weight_kernelPdS_S_S_PiiiE8dij_smem+200];
	sub.f64 	%fd1640, %fd110, %fd7272;
	mul.f64 	%fd1641, %fd1639, %fd1640;
	fma.rn.f64 	%fd1642, %fd1641, %fd1641, 0dBFF0000000000000;
	fma.rn.f64 	%fd1643, %fd1638, %fd1642, %fd1641;
	mul.f64 	%fd1644, %fd1643, %fd1643;
	mov.f64 	%fd1645, 0d4008000000000000;
	sub.f64 	%fd1646, %fd1645, %fd1644;
	mul.f64 	%fd1647, %fd1643, %fd1646;
	mul.f64 	%fd1648, %fd1647, 0d3FE0000000000000;
	mul.f64 	%fd1649, %fd1648, %fd1648;
	sub.f64 	%fd1650, %fd1645, %fd1649;
	mul.f64 	%fd1651, %fd1648, %fd1650;
	mul.f64 	%fd1652, %fd1651, 0d3FE0000000000000;
	mul.f64 	%fd1653, %fd1652, %fd1652;
	sub.f64 	%fd1654, %fd1645, %fd1653;
	mul.f64 	%fd1655, %fd1652, %fd1654;
	mul.f64 	%fd1656, %fd1655, 0d3FE0000000000000;
	mov.f64 	%fd1657, 0d3FF0000000000000;
	sub.f64 	%fd1658, %fd1657, %fd1656;
	mul.f64 	%fd1659, %fd1658, 0d3FE0000000000000;
	mul.f64 	%fd7311, %fd7311, %fd1659;
	sub.s32 	%r199, %r580, %r819;
	setp.lt.u32 	%p91, %r199, 11;
	@%p91 bra 	$L__BB0_44;
	ld.param.u32 	%r581, [_Z22GDFTgrid_weight_kernelPdS_S_S_Piii_param_6];
	ld.shared.f64 	%fd1660, [_ZZ22GDFTgrid_weight_kernelPdS_S_S_PiiiE6a_smem+208];
	ld.shared.f64 	%fd1661, [_ZZ22GDFTgrid_weight_kernelPdS_S_S_PiiiE8dij_smem+208];
	sub.f64 	%fd1662, %fd110, %fd7271;
	mul.f64 	%fd1663, %fd1661, %fd1662;
	fma.rn.f64 	%fd1664, %fd1663, %fd1663, 0dBFF0000000000000;
	fma.rn.f64 	%fd1665, %fd1660, %fd1664, %fd1663;
	mul.f64 	%fd1666, %fd1665, %fd1665;
	mov.f64 	%fd1667, 0d4008000000000000;
	sub.f64 	%fd1668, %fd1667, %fd1666;
	mul.f64 	%fd1669, %fd1665, %fd1668;
	mul.f64 	%fd1670, %fd1669, 0d3FE0000000000000;
	mul.f64 	%fd1671, %fd1670, %fd1670;
	sub.f64 	%fd1672, %fd1667, %fd1671;
	mul.f64 	%fd1673, %fd1670, %fd1672;
	mul.f64 	%fd1674, %fd1673, 0d3FE0000000000000;
	mul.f64 	%fd1675, %fd1674, %fd1674;
	sub.f64 	%fd1676, %fd1667, %fd1675;
	mul.f64 	%fd1677, %fd1674, %fd1676;
	mul.f64 	%fd1678, %fd1677, 0d3FE0000000000000;
	mov.f64 	%fd1679, 0d3FF0000000000000;
	sub.f64 	%fd1680, %fd1679, %fd1678;
	mul.f64 	%fd1681, %fd1680, 0d3FE0000000000000;
	mul.f64 	%fd7311, %fd7311, %fd1681;
	sub.s32 	%r200, %r581, %r819;
	setp.eq.s32 	%p92, %r200, 11;
	@%p92 bra 	$L__BB0_44;
	ld.param.u32 	%r582, [_Z22GDFTgrid_weight_kernelPdS_S_S_Piii_param_6];
	ld.shared.f64 	%fd1682, [_ZZ22GDFTgrid_weight_kernelPdS_S_S_PiiiE6a_smem+216];
	ld.shared.f64 	%fd1683, [_ZZ22GDFTgrid_weight_kernelPdS_S_S_PiiiE8dij_smem+216];
	sub.f64 	%fd1684, %fd110, %fd7270;
	mul.f64 	%fd1685, %fd1683, %fd1684;
	fma.rn.f64 	%fd1686, %fd1685, %fd1685, 0dBFF0000000000000;
	fma.rn.f64 	%fd1687, %fd1682, %fd1686, %fd1685;
	mul.f64 	%fd1688, %fd1687, %fd1687;
	mov.f64 	%fd1689, 0d4008000000000000;
	sub.f64 	%fd1690, %fd1689, %fd1688;
	mul.f64 	%fd1691, %fd1687, %fd1690;
	mul.f64 	%fd1692, %fd1691, 0d3FE0000000000000;
	mul.f64 	%fd1693, %fd1692, %fd1692;
	sub.f64 	%fd1694, %fd1689, %fd1693;
	mul.f64 	%fd1695, %fd1692, %fd1694;
	mul.f64 	%fd1696, %fd1695, 0d3FE0000000000000;
	mul.f64 	%fd1697, %fd1696, %fd1696;
	sub.f64 	%fd1698, %fd1689, %fd1697;
	mul.f64 	%fd1699, %fd1696, %fd1698;
	mul.f64 	%fd1700, %fd1699, 0d3FE0000000000000;
	mov.f64 	%fd1701, 0d3FF0000000000000;
	sub.f64 	%fd1702, %fd1701, %fd1700;
	mul.f64 	%fd1703, %fd1702, 0d3FE0000000000000;
	mul.f64 	%fd7311, %fd7311, %fd1703;
	sub.s32 	%r201, %r582, %r819;
	setp.lt.u32 	%p93, %r201, 13;
	@%p93 bra 	$L__BB0_44;
	ld.param.u32 	%r583, [_Z22GDFTgrid_weight_kernelPdS_S_S_Piii_param_6];
	ld.shared.f64 	%fd1704, [_ZZ22GDFTgrid_weight_kernelPdS_S_S_PiiiE6a_smem+224];
	ld.shared.f64 	%fd1705, [_ZZ22GDFTgrid_weight_kernelPdS_S_S_PiiiE8dij_smem+224];
	sub.f64 	%fd1706, %fd110, %fd7269;
	mul.f64 	%fd1707, %fd1705, %fd1706;
	fma.rn.f64 	%fd1708, %fd1707, %fd1707, 0dBFF0000000000000;
	fma.rn.f64 	%fd1709, %fd1704, %fd1708, %fd1707;
	mul.f64 	%fd1710, %fd1709, %fd1709;
	mov.f64 	%fd1711, 0d4008000000000000;
	sub.f64 	%fd1712, %fd1711, %fd1710;
	mul.f64 	%fd1713, %fd1709, %fd1712;
	mul.f64 	%fd1714, %fd1713, 0d3FE0000000000000;
	mul.f64 	%fd1715, %fd1714, %fd1714;
	sub.f64 	%fd1716, %fd1711, %fd1715;
	mul.f64 	%fd1717, %fd1714, %fd1716;
	mul.f64 	%fd1718, %fd1717, 0d3FE0000000000000;
	mul.f64 	%fd1719, %fd1718, %fd1718;
	sub.f64 	%fd1720, %fd1711, %fd1719;
	mul.f64 	%fd1721, %fd1718, %fd1720;
	mul.f64 	%fd1722, %fd1721, 0d3FE0000000000000;
	mov.f64 	%fd1723, 0d3FF0000000000000;
	sub.f64 	%fd1724, %fd1723, %fd1722;
	mul.f64 	%fd1725, %fd1724, 0d3FE0000000000000;
	mul.f64 	%fd7311, %fd7311, %fd1725;
	sub.s32 	%r202, %r583, %r819;
	setp.eq.s32 	%p94, %r202, 13;
	@%p94 bra 	$L__BB0_44;
	ld.param.u32 	%r584, [_Z22GDFTgrid_weight_kernelPdS_S_S_Piii_param_6];
	ld.shared.f64 	%fd1726, [_ZZ22GDFTgrid_weight_kernelPdS_S_S_PiiiE6a_smem+232];
	ld.shared.f64 	%fd1727, [_ZZ22GDFTgrid_weight_kernelPdS_S_S_PiiiE8dij_smem+232];
	sub.f64 	%fd1728, %fd110, %fd7268;
	mul.f64 	%fd1729, %fd1727, %fd1728;
	fma.rn.f64 	%fd1730, %fd1729, %fd1729, 0dBFF0000000000000;
	fma.rn.f64 	%fd1731, %fd1726, %fd1730, %fd1729;
	mul.f64 	%fd1732, %fd1731, %fd1731;
	mov.f64 	%fd1733, 0d4008000000000000;
	sub.f64 	%fd1734, %fd1733, %fd1732;
	mul.f64 	%fd1735, %fd1731, %fd1734;
	mul.f64 	%fd1736, %fd1735, 0d3FE0000000000000;
	mul.f64 	%fd1737, %fd1736, %fd1736;
	sub.f64 	%fd1738, %fd1733, %fd1737;
	mul.f64 	%fd1739, %fd1736, %fd1738;
	mul.f64 	%fd1740, %fd1739, 0d3FE0000000000000;
	mul.f64 	%fd1741, %fd1740, %fd1740;
	sub.f64 	%fd1742, %fd1733, %fd1741;
	mul.f64 	%fd1743, %fd1740, %fd1742;
	mul.f64 	%fd1744, %fd1743, 0d3FE0000000000000;
	mov.f64 	%fd1745, 0d3FF0000000000000;
	sub.f64 	%fd1746, %fd1745, %fd1744;
	mul.f64 	%fd1747, %fd1746, 0d3FE0000000000000;
	mul.f64 	%fd7311, %fd7311, %fd1747;
	sub.s32 	%r203, %r584, %r819;
	setp.lt.u32 	%p95, %r203, 15;
	@%p95 bra 	$L__BB0_44;
	ld.param.u32 	%r585, [_Z22GDFTgrid_weight_kernelPdS_S_S_Piii_param_6];
	ld.shared.f64 	%fd1748, [_ZZ22GDFTgrid_weight_kernelPdS_S_S_PiiiE6a_smem+240];
	ld.shared.f64 	%fd1749, [_ZZ22GDFTgrid_weight_kernelPdS_S_S_PiiiE8dij_smem+240];
	sub.f64 	%fd1750, %fd110, %fd7267;
	mul.f64 	%fd1751, %fd1749, %fd1750;
	fma.rn.f64 	%fd1752, %fd1751, %fd1751, 0dBFF0000000000000;
	fma.rn.f64 	%fd1753, %fd1748, %fd1752, %fd1751;
	mul.f64 	%fd1754, %fd1753, %fd1753;
	mov.f64 	%fd1755, 0d4008000000000000;
	sub.f64 	%fd1756, %fd1755, %fd1754;
	mul.f64 	%fd1757, %fd1753, %fd1756;
	mul.f64 	%fd1758, %fd1757, 0d3FE0000000000000;
	mul.f64 	%fd1759, %fd1758, %fd1758;
	sub.f64 	%fd1760, %fd1755, %fd1759;
	mul.f64 	%fd1761, %fd1758, %fd1760;
	mul.f64 	%fd1762, %fd1761, 0d3FE0000000000000;
	mul.f64 	%fd1763, %fd1762, %fd1762;
	sub.f64 	%fd1764, %fd1755, %fd1763;
	mul.f64 	%fd1765, %fd1762, %fd1764;
	mul.f64 	%fd1766, %fd1765, 0d3FE0000000000000;
	mov.f64 	%fd1767, 0d3FF0000000000000;
	sub.f64 	%fd1768, %fd1767, %fd1766;
	mul.f64 	%fd1769, %fd1768, 0d3FE0000000000000;
	mul.f64 	%fd7311, %fd7311, %fd1769;
	sub.s32 	%r204, %r585, %r819;
	setp.eq.s32 	%p96, %r204, 15;
	@%p96 bra 	$L__BB0_44;
	ld.shared.f64 	%fd1770, [_ZZ22GDFTgrid_weight_kernelPdS_S_S_PiiiE6a_smem+248];
	ld.shared.f64 	%fd1771, [_ZZ22GDFTgrid_weight_kernelPdS_S_S_PiiiE8dij_smem+248];
	sub.f64 	%fd1772, %fd110, %fd7266;
	mul.f64 	%fd1773, %fd1771, %fd1772;
	fma.rn.f64 	%fd1774, %fd1773, %fd1773, 0dBFF0000000000000;
	fma.rn.f64 	%fd1775, %fd1770, %fd1774, %fd1773;
	mul.f64 	%fd1776, %fd1775, %fd1775;
	mov.f64 	%fd1777, 0d4008000000000000;
	sub.f64 	%fd1778, %fd1777, %fd1776;
	mul.f64 	%fd1779, %fd1775, %fd1778;
	mul.f64 	%fd1780, %fd1779, 0d3FE0000000000000;
	mul.f64 	%fd1781, %fd1780, %fd1780;
	sub.f64 	%fd1782, %fd1777, %fd1781;
	mul.f64 	%fd1783, %fd1780, %fd1782;
	mul.f64 	%fd1784, %fd1783, 0d3FE0000000000000;
	mul.f64 	%fd1785, %fd1784, %fd1784;
	sub.f64 	%fd1786, %fd1777, %fd1785;
	mul.f64 	%fd1787, %fd1784, %fd1786;
	mul.f64 	%fd1788, %fd1787, 0d3FE0000000000000;
	mov.f64 	%fd1789, 0d3FF0000000000000;
	sub.f64 	%fd1790, %fd1789, %fd1788;
	mul.f64 	%fd1791, %fd1790, 0d3FE0000000000000;
	mul.f64 	%fd7311, %fd7311, %fd1791;
$L__BB0_44:
	ld.param.u32 	%r586, [_Z22GDFTgrid_weight_kernelPdS_S_S_Piii_param_6];
	sub.s32 	%r205, %r586, %r818;
	setp.lt.s32 	%p97, %r205, 3;
	@%p97 bra 	$L__BB0_282;
	ld.param.u32 	%r587, [_Z22GDFTgrid_weight_kernelPdS_S_S_Piii_param_6];
	sub.s32 	%r206, %r587, %r819;
	setp.eq.s32 	%p98, %r206, 1;
	ld.shared.f64 	%fd1792, [_ZZ22GDFTgrid_weight_kernelPdS_S_S_PiiiE7atom_xi+16];
	sub.f64 	%fd1793, %fd7215, %fd1792;
	ld.shared.f64 	%fd1794, [_ZZ22GDFTgrid_weight_kernelPdS_S_S_PiiiE7atom_yi+16];
	sub.f64 	%fd1795, %fd7214, %fd1794;
	ld.shared.f64 	%fd1796, [_ZZ22GDFTgrid_weight_kernelPdS_S_S_PiiiE7atom_zi+16];
	sub.f64 	%fd1797, %fd7213, %fd1796;
	abs.f64 	%fd1798, %fd1793;
	abs.f64 	%fd1799, %fd1795;
	abs.f64 	%fd1800, %fd1797;
	add.f64 	%fd1801, %fd1798, %fd1799;
	add.f64 	%fd1802, %fd1801, %fd1800;
	min.f64 	%fd1803, %fd1798, %fd1799;
	max.f64 	%fd1804, %fd1798, %fd1799;
	min.f64 	%fd1805, %fd1804, %fd1800;
	max.f64 	%fd1806, %fd1804, %fd1800;
	{
	.reg .b32 %temp; 
	mov.b64 	{%temp, %r207}, %fd1806;
	}
	and.b32  	%r208, %r207, -4194304;
	xor.b32  	%r209, %r208, 2144337920;
	mov.b32 	%r210, 0;
	mov.b64 	%fd1807, {%r210, %r209};
	mul.f64 	%fd1808, %fd1805, %fd1807;
	mul.f64 	%fd1809, %fd1803, %fd1807;
	mul.f64 	%fd1810, %fd1806, %fd1807;
	mul.f64 	%fd1811, %fd1808, %fd1808;
	fma.rn.f64 	%fd1812, %fd1809, %fd1809, %fd1811;
	fma.rn.f64 	%fd1813, %fd1810, %fd1810, %fd1812;
	min.f64 	%fd1814, %fd1813, 0d7FEFFFFFFFFFFFFF;
	rsqrt.approx.ftz.f64 	%fd1815, %fd1814;
	mul.rn.f64 	%fd1816, %fd1815, %fd1815;
	neg.f64 	%fd1817, %fd1816;
	fma.rn.f64 	%fd1818, %fd1814, %fd1817, 0d3FF0000000000000;
	fma.rn.f64 	%fd1819, %fd1818, 0d3FD8000000000000, 0d3FE0000000000000;
	mul.rn.f64 	%fd1820, %fd1818, %fd1815;
	fma.rn.f64 	%fd1821, %fd1819, %fd1820, %fd1815;
	mul.f64 	%fd1822, %fd1813, %fd1821;
	or.b32  	%r211, %r208, 1048576;
	mov.b64 	%fd1823, {%r210, %r211};
	mul.f64 	%fd1824, %fd1823, %fd1822;
	setp.gt.f64 	%p99, %fd1802, %fd1806;
	selp.f64 	%fd1825, %fd1824, %fd1802, %p99;
	setp.lt.u32 	%p100, %r207, %r4;
	selp.f64 	%fd128, %fd1825, %fd1806, %p100;
	ld.shared.f64 	%fd1826, [_ZZ22GDFTgrid_weight_kernelPdS_S_S_PiiiE6a_smem+256];
	ld.shared.f64 	%fd1827, [_ZZ22GDFTgrid_weight_kernelPdS_S_S_PiiiE8dij_smem+256];
	sub.f64 	%fd1828, %fd128, %fd7281;
	mul.f64 	%fd1829, %fd1827, %fd1828;
	fma.rn.f64 	%fd1830, %fd1829, %fd1829, 0dBFF0000000000000;
	fma.rn.f64 	%fd1831, %fd1826, %fd1830, %fd1829;
	mul.f64 	%fd1832, %fd1831, %fd1831;
	mov.f64 	%fd1833, 0d4008000000000000;
	sub.f64 	%fd1834, %fd1833, %fd1832;
	mul.f64 	%fd1835, %fd1831, %fd1834;
	mul.f64 	%fd1836, %fd1835, 0d3FE0000000000000;
	mul.f64 	%fd1837, %fd1836, %fd1836;
	sub.f64 	%fd1838, %fd1833, %fd1837;
	mul.f64 	%fd1839, %fd1836, %fd1838;
	mul.f64 	%fd1840, %fd1839, 0d3FE0000000000000;
	mul.f64 	%fd1841, %fd1840, %fd1840;
	sub.f64 	%fd1842, %fd1833, %fd1841;
	mul.f64 	%fd1843, %fd1840, %fd1842;
	mul.f64 	%fd1844, %fd1843, 0d3FE0000000000000;
	mov.f64 	%fd1845, 0d3FF0000000000000;
	sub.f64 	%fd1846, %fd1845, %fd1844;
	mul.f64 	%fd1847, %fd1846, 0d3FE0000000000000;
	mul.f64 	%fd7310, %fd7310, %fd1847;
	@%p98 bra 	$L__BB0_61;
	ld.param.u32 	%r588, [_Z22GDFTgrid_weight_kernelPdS_S_S_Piii_param_6];
	ld.shared.f64 	%fd1848, [_ZZ22GDFTgrid_weight_kernelPdS_S_S_PiiiE6a_smem+264];
	ld.shared.f64 	%fd1849, [_ZZ22GDFTgrid_weight_kernelPdS_S_S_PiiiE8dij_smem+264];
	sub.f64 	%fd1850, %fd128, %fd7280;
	mul.f64 	%fd1851, %fd1849, %fd1850;
	fma.rn.f64 	%fd1852, %fd1851, %fd1851, 0dBFF0000000000000;
	fma.rn.f64 	%fd1853, %fd1848, %fd1852, %fd1851;
	mul.f64 	%fd1854, %fd1853, %fd1853;
	mov.f64 	%fd1855, 0d4008000000000000;
	sub.f64 	%fd1856, %fd1855, %fd1854;
	mul.f64 	%fd1857, %fd1853, %fd1856;
	mul.f64 	%fd1858, %fd1857, 0d3FE0000000000000;
	mul.f64 	%fd1859, %fd1858, %fd1858;
	sub.f64 	%fd1860, %fd1855, %fd1859;
	mul.f64 	%fd1861, %fd1858, %fd1860;
	mul.f64 	%fd1862, %fd1861, 0d3FE0000000000000;
	mul.f64 	%fd1863, %fd1862, %fd1862;
	sub.f64 	%fd1864, %fd1855, %fd1863;
	mul.f64 	%fd1865, %fd1862, %fd1864;
	mul.f64 	%fd1866, %fd1865, 0d3FE0000000000000;
	mov.f64 	%fd1867, 0d3FF0000000000000;
	sub.f64 	%fd1868, %fd1867, %fd1866;
	mul.f64 	%fd1869, %fd1868, 0d3FE0000000000000;
	mul.f64 	%fd7310, %fd7310, %fd1869;
	sub.s32 	%r212, %r588, %r819;
	setp.lt.u32 	%p101, %r212, 3;
	@%p101 bra 	$L__BB0_61;
	ld.param.u32 	%r589, [_Z22GDFTgrid_weight_kernelPdS_S_S_Piii_param_6];
	ld.shared.f64 	%fd1870, [_ZZ22GDFTgrid_weight_kernelPdS_S_S_PiiiE6a_smem+272];
	ld.shared.f64 	%fd1871, [_ZZ22GDFTgrid_weight_kernelPdS_S_S_PiiiE8dij_smem+272];
	sub.f64 	%fd1872, %fd128, %fd7279;
	mul.f64 	%fd1873, %fd1871, %fd1872;
	selp.f64 	%fd1874, 0d0000000000000000, %fd1873, %p62;
	fma.rn.f64 	%fd1875, %fd1874, %fd1874, 0dBFF0000000000000;
	fma.rn.f64 	%fd1876, %fd1870, %fd1875, %fd1874;
	mul.f64 	%fd1877, %fd1876, %fd1876;
	mov.f64 	%fd1878, 0d4008000000000000;
	sub.f64 	%fd1879, %fd1878, %fd1877;
	mul.f64 	%fd1880, %fd1876, %fd1879;
	mul.f64 	%fd1881, %fd1880, 0d3FE0000000000000;
	mul.f64 	%fd1882, %fd1881, %fd1881;
	sub.f64 	%fd1883, %fd1878, %fd1882;
	mul.f64 	%fd1884, %fd1881, %fd1883;
	mul.f64 	%fd1885, %fd1884, 0d3FE0000000000000;
	mul.f64 	%fd1886, %fd1885, %fd1885;
	sub.f64 	%fd1887, %fd1878, %fd1886;
	mul.f64 	%fd1888, %fd1885, %fd1887;
	mul.f64 	%fd1889, %fd1888, 0d3FE0000000000000;
	mov.f64 	%fd1890, 0d3FF0000000000000;
	sub.f64 	%fd1891, %fd1890, %fd1889;
	mul.f64 	%fd1892, %fd1891, 0d3FE0000000000000;
	mul.f64 	%fd7310, %fd7310, %fd1892;
	sub.s32 	%r213, %r589, %r819;
	setp.eq.s32 	%p103, %r213, 3;
	@%p103 bra 	$L__BB0_61;
	ld.param.u32 	%r590, [_Z22GDFTgrid_weight_kernelPdS_S_S_Piii_param_6];
	ld.shared.f64 	%fd1893, [_ZZ22GDFTgrid_weight_kernelPdS_S_S_PiiiE6a_smem+280];
	ld.shared.f64 	%fd1894, [_ZZ22GDFTgrid_weight_kernelPdS_S_S_PiiiE8dij_smem+280];
	sub.f64 	%fd1895, %fd128, %fd7278;
	mul.f64 	%fd1896, %fd1894, %fd1895;
	fma.rn.f64 	%fd1897, %fd1896, %fd1896, 0dBFF0000000000000;
	fma.rn.f64 	%fd1898, %fd1893, %fd1897, %fd1896;
	mul.f64 	%fd1899, %fd1898, %fd1898;
	mov.f64 	%fd1900, 0d4008000000000000;
	sub.f64 	%fd1901, %fd1900, %fd1899;
	mul.f64 	%fd1902, %fd1898, %fd1901;
	mul.f64 	%fd1903, %fd1902, 0d3FE0000000000000;
	mul.f64 	%fd1904, %fd1903, %fd1903;
	sub.f64 	%fd1905, %fd1900, %fd1904;
	mul.f64 	%fd1906, %fd1903, %fd1905;
	mul.f64 	%fd1907, %fd1906, 0d3FE0000000000000;
	mul.f64 	%fd1908, %fd1907, %fd1907;
	sub.f64 	%fd1909, %fd1900, %fd1908;
	mul.f64 	%fd1910, %fd1907, %fd1909;
	mul.f64 	%fd1911, %fd1910, 0d3FE0000000000000;
	mov.f64 	%fd1912, 0d3FF0000000000000;
	sub.f64 	%fd1913, %fd1912, %fd1911;
	mul.f64 	%fd1914, %fd1913, 0d3FE0000000000000;
	mul.f64 	%fd7310, %fd7310, %fd1914;
	sub.s32 	%r214, %r590, %r819;
	setp.lt.u32 	%p104, %r214, 5;
	@%p104 bra 	$L__BB0_61;
	ld.param.u32 	%r591, [_Z22GDFTgrid_weight_kernelPdS_S_S_Piii_param_6];
	ld.shared.f64 	%fd1915, [_ZZ22GDFTgrid_weight_kernelPdS_S_S_PiiiE6a_smem+288];
	ld.shared.f64 	%fd1916, [_ZZ22GDFTgrid_weight_kernelPdS_S_S_PiiiE8dij_smem+288];
	sub.f64 	%fd1917, %fd128, %fd7277;
	mul.f64 	%fd1918, %fd1916, %fd1917;
	fma.rn.f64 	%fd1919, %fd1918, %fd1918, 0dBFF0000000000000;
	fma.rn.f64 	%fd1920, %fd1915, %fd1919, %fd1918;
	mul.f64 	%fd1921, %fd1920, %fd1920;
	mov.f64 	%fd1922, 0d4008000000000000;
	sub.f64 	%fd1923, %fd1922, %fd1921;
	mul.f64 	%fd1924, %fd1920, %fd1923;
	mul.f64 	%fd1925, %fd1924, 0d3FE0000000000000;
	mul.f64 	%fd1926, %fd1925, %fd1925;
	sub.f64 	%fd1927, %fd1922, %fd1926;
	mul.f64 	%fd1928, %fd1925, %fd1927;
	mul.f64 	%fd1929, %fd1928, 0d3FE0000000000000;
	mul.f64 	%fd1930, %fd1929, %fd1929;
	sub.f64 	%fd1931, %fd1922, %fd1930;
	mul.f64 	%fd1932, %fd1929, %fd1931;
	mul.f64 	%fd1933, %fd1932, 0d3FE0000000000000;
	mov.f64 	%fd1934, 0d3FF0000000000000;
	sub.f64 	%fd1935, %fd1934, %fd1933;
	mul.f64 	%fd1936, %fd1935, 0d3FE0000000000000;
	mul.f64 	%fd7310, %fd7310, %fd1936;
	sub.s32 	%r215, %r591, %r819;
	setp.eq.s32 	%p105, %r215, 5;
	@%p105 bra 	$L__BB0_61;
	ld.param.u32 	%r592, [_Z22GDFTgrid_weight_kernelPdS_S_S_Piii_param_6];
	ld.shared.f64 	%fd1937, [_ZZ22GDFTgrid_weight_kernelPdS_S_S_PiiiE6a_smem+296];
	ld.shared.f64 	%fd1938, [_ZZ22GDFTgrid_weight_kernelPdS_S_S_PiiiE8dij_smem+296];
	sub.f64 	%fd1939, %fd128, %fd7276;
	mul.f64 	%fd1940, %fd1938, %fd1939;
	fma.rn.f64 	%fd1941, %fd1940, %fd1940, 0dBFF0000000000000;
	fma.rn.f64 	%fd1942, %fd1937, %fd1941, %fd1940;
	mul.f64 	%fd1943, %fd1942, %fd1942;
	mov.f64 	%fd1944, 0d4008000000000000;
	sub.f64 	%fd1945, %fd1944, %fd1943;
	mul.f64 	%fd1946, %fd1942, %fd1945;
	mul.f64 	%fd1947, %fd1946, 0d3FE0000000000000;
	mul.f64 	%fd1948, %fd1947, %fd1947;
	sub.f64 	%fd1949, %fd1944, %fd1948;
	mul.f64 	%fd1950, %fd1947, %fd1949;
	mul.f64 	%fd1951, %fd1950, 0d3FE0000000000000;
	mul.f64 	%fd1952, %fd1951, %fd1951;
	sub.f64 	%fd1953, %fd1944, %fd1952;
	mul.f64 	%fd1954, %fd1951, %fd1953;
	mul.f64 	%fd1955, %fd1954, 0d3FE0000000000000;
	mov.f64 	%fd1956, 0d3FF0000000000000;
	sub.f64 	%fd1957, %fd1956, %fd1955;
	mul.f64 	%fd1958, %fd1957, 0d3FE0000000000000;
	mul.f64 	%fd7310, %fd7310, %fd1958;
	sub.s32 	%r216, %r592, %r819;
	setp.lt.u32 	%p106, %r216, 7;
	@%p106 bra 	$L__BB0_61;
	ld.param.u32 	%r593, [_Z22GDFTgrid_weight_kernelPdS_S_S_Piii_param_6];
	ld.shared.f64 	%fd1959, [_ZZ22GDFTgrid_weight_kernelPdS_S_S_PiiiE6a_smem+304];
	ld.shared.f64 	%fd1960, [_ZZ22GDFTgrid_weight_kernelPdS_S_S_PiiiE8dij_smem+304];
	sub.f64 	%fd1961, %fd128, %fd7275;
	mul.f64 	%fd1962, %fd1960, %fd1961;
	fma.rn.f64 	%fd1963, %fd1962, %fd1962, 0dBFF0000000000000;
	fma.rn.f64 	%fd1964, %fd1959, %fd1963, %fd1962;
	mul.f64 	%fd1965, %fd1964, %fd1964;
	mov.f64 	%fd1966, 0d4008000000000000;
	sub.f64 	%fd1967, %fd1966, %fd1965;
	mul.f64 	%fd1968, %fd1964, %fd1967;
	mul.f64 	%fd1969, %fd1968, 0d3FE0000000000000;
	mul.f64 	%fd1970, %fd1969, %fd1969;
	sub.f64 	%fd1971, %fd1966, %fd1970;
	mul.f64 	%fd1972, %fd1969, %fd1971;
	mul.f64 	%fd1973, %fd1972, 0d3FE0000000000000;
	mul.f64 	%fd1974, %fd1973, %fd1973;
	sub.f64 	%fd1975, %fd1966, %fd1974;
	mul.f64 	%fd1976, %fd1973, %fd1975;
	mul.f64 	%fd1977, %fd1976, 0d3FE0000000000000;
	mov.f64 	%fd1978, 0d3FF0000000000000;
	sub.f64 	%fd1979, %fd1978, %fd1977;
	mul.f64 	%fd1980, %fd1979, 0d3FE0000000000000;
	mul.f64 	%fd7310, %fd7310, %fd1980;
	sub.s32 	%r217, %r593, %r819;
	setp.eq.s32 	%p107, %r217, 7;
	@%p107 bra 	$L__BB0_61;
	ld.param.u32 	%r594, [_Z22GDFTgrid_weight_kernelPdS_S_S_Piii_param_6];
	ld.shared.f64 	%fd1981, [_ZZ22GDFTgrid_weight_kernelPdS_S_S_PiiiE6a_smem+312];
	ld.shared.f64 	%fd1982, [_ZZ22GDFTgrid_weight_kernelPdS_S_S_PiiiE8dij_smem+312];
	sub.f64 	%fd1983, %fd128, %fd7274;
	mul.f64 	%fd1984, %fd1982, %fd1983;
	fma.rn.f64 	%fd1985, %fd1984, %fd1984, 0dBFF0000000000000;
	fma.rn.f64 	%fd1986, %fd1981, %fd1985, %fd1984;
	mul.f64 	%fd1987, %fd1986, %fd1986;
	mov.f64 	%fd1988, 0d4008000000000000;
	sub.f64 	%fd1989, %fd1988, %fd1987;
	mul.f64 	%fd1990, %fd1986, %fd1989;
	mul.f64 	%fd1991, %fd1990, 0d3FE0000000000000;
	mul.f64 	%fd1992, %fd1991, %fd1991;
	sub.f64 	%fd1993, %fd1988, %fd1992;
	mul.f64 	%fd1994, %fd1991, %fd1993;
	mul.f64 	%fd1995, %fd1994, 0d3FE0000000000000;
	mul.f64 	%fd1996, %fd1995, %fd1995;
	sub.f64 	%fd1997, %fd1988, %fd1996;
	mul.f64 	%fd1998, %fd1995, %fd1997;
	mul.f64 	%fd1999, %fd1998, 0d3FE0000000000000;
	mov.f64 	%fd2000, 0d3FF0000000000000;
	sub.f64 	%fd2001, %fd2000, %fd1999;
	mul.f64 	%fd2002, %fd2001, 0d3FE0000000000000;
	mul.f64 	%fd7310, %fd7310, %fd2002;
	sub.s32 	%r218, %r594, %r819;
	setp.lt.u32 	%p108, %r218, 9;
	@%p108 bra 	$L__BB0_61;
	ld.param.u32 	%r595, [_Z22GDFTgrid_weight_kernelPdS_S_S_Piii_param_6];
	ld.shared.f64 	%fd2003, [_ZZ22GDFTgrid_weight_kernelPdS_S_S_PiiiE6a_smem+320];
	ld.shared.f64 	%fd2004, [_ZZ22GDFTgrid_weight_kernelPdS_S_S_PiiiE8dij_smem+320];
	sub.f64 	%fd2005, %fd128, %fd7273;
	mul.f64 	%fd2006, %fd2004, %fd2005;
	fma.rn.f64 	%fd2007, %fd2006, %fd2006, 0dBFF0000000000000;
	fma.rn.f64 	%fd2008, %fd2003, %fd2007, %fd2006;
	mul.f64 	%fd2009, %fd2008, %fd2008;
	mov.f64 	%fd2010, 0d4008000000000000;
	sub.f64 	%fd2011, %fd2010, %fd2009;
	mul.f64 	%fd2012, %fd2008, %fd2011;
	mul.f64 	%fd2013, %fd2012, 0d3FE0000000000000;
	mul.f64 	%fd2014, %fd2013, %fd2013;
	sub.f64 	%fd2015, %fd2010, %fd2014;
	mul.f64 	%fd2016, %fd2013, %fd2015;
	mul.f64 	%fd2017, %fd2016, 0d3FE0000000000000;
	mul.f64 	%fd2018, %fd2017, %fd2017;
	sub.f64 	%fd2019, %fd2010, %fd2018;
	mul.f64 	%fd2020, %fd2017, %fd2019;
	mul.f64 	%fd2021, %fd2020, 0d3FE0000000000000;
	mov.f64 	%fd2022, 0d3FF0000000000000;
	sub.f64 	%fd2023, %fd2022, %fd2021;
	mul.f64 	%fd2024, %fd2023, 0d3FE0000000000000;
	mul.f64 	%fd7310, %fd7310, %fd2024;
	sub.s32 	%r219, %r595, %r819;
	setp.eq.s32 	%p109, %r219, 9;
	@%p109 bra 	$L__BB0_61;
	ld.param.u32 	%r596, [_Z22GDFTgrid_weight_kernelPdS_S_S_Piii_param_6];
	ld.shared.f64 	%fd2025, [_ZZ22GDFTgrid_weight_kernelPdS_S_S_PiiiE6a_smem+328];
	ld.shared.f64 	%fd2026, [_ZZ22GDFTgrid_weight_kernelPdS_S_S_PiiiE8dij_smem+328];
	sub.f64 	%fd2027, %fd128, %fd7272;
	mul.f64 	%fd2028, %fd2026, %fd2027;
	fma.rn.f64 	%fd2029, %fd2028, %fd2028, 0dBFF0000000000000;
	fma.rn.f64 	%fd2030, %fd2025, %fd2029, %fd2028;
	mul.f64 	%fd2031, %fd2030, %fd2030;
	mov.f64 	%fd2032, 0d4008000000000000;
	sub.f64 	%fd2033, %fd2032, %fd2031;
	mul.f64 	%fd2034, %fd2030, %fd2033;
	mul.f64 	%fd2035, %fd2034, 0d3FE0000000000000;
	mul.f64 	%fd2036, %fd2035, %fd2035;
	sub.f64 	%fd2037, %fd2032, %fd2036;
	mul.f64 	%fd2038, %fd2035, %fd2037;
	mul.f64 	%fd2039, %fd2038, 0d3FE0000000000000;
	mul.f64 	%fd2040, %fd2039, %fd2039;
	sub.f64 	%fd2041, %fd2032, %fd2040;
	mul.f64 	%fd2042, %fd2039, %fd2041;
	mul.f64 	%fd2043, %fd2042, 0d3FE0000000000000;
	mov.f64 	%fd2044, 0d3FF0000000000000;
	sub.f64 	%fd2045, %fd2044, %fd2043;
	mul.f64 	%fd2046, %fd2045, 0d3FE0000000000000;
	mul.f64 	%fd7310, %fd7310, %fd2046;
	sub.s32 	%r220, %r596, %r819;
	setp.lt.u32 	%p110, %r220, 11;
	@%p110 bra 	$L__BB0_61;
	ld.param.u32 	%r597, [_Z22GDFTgrid_weight_kernelPdS_S_S_Piii_param_6];
	ld.shared.f64 	%fd2047, [_ZZ22GDFTgrid_weight_kernelPdS_S_S_PiiiE6a_smem+336];
	ld.shared.f64 	%fd2048, [_ZZ22GDFTgrid_weight_kernelPdS_S_S_PiiiE8dij_smem+336];
	sub.f64 	%fd2049, %fd128, %fd7271;
	mul.f64 	%fd2050, %fd2048, %fd2049;
	fma.rn.f64 	%fd2051, %fd2050, %fd2050, 0dBFF0000000000000;
	fma.rn.f64 	%fd2052, %fd2047, %fd2051, %fd2050;
	mul.f64 	%fd2053, %fd2052, %fd2052;
	mov.f64 	%fd2054, 0d4008000000000000;
	sub.f64 	%fd2055, %fd2054, %fd2053;
	mul.f64 	%fd2056, %fd2052, %fd2055;
	mul.f64 	%fd2057, %fd2056, 0d3FE0000000000000;
	mul.f64 	%fd2058, %fd2057, %fd2057;
	sub.f64 	%fd2059, %fd2054, %fd2058;
	mul.f64 	%fd2060, %fd2057, %fd2059;
	mul.f64 	%fd2061, %fd2060, 0d3FE0000000000000;
	mul.f64 	%fd2062, %fd2061, %fd2061;
	sub.f64 	%fd2063, %fd2054, %fd2062;
	mul.f64 	%fd2064, %fd2061, %fd2063;
	mul.f64 	%fd2065, %fd2064, 0d3FE0000000000000;
	mov.f64 	%fd2066, 0d3FF0000000000000;
	sub.f64 	%fd2067, %fd2066, %fd2065;
	mul.f64 	%fd2068, %fd2067, 0d3FE0000000000000;
	mul.f64 	%fd7310, %fd7310, %fd2068;
	sub.s32 	%r221, %r597, %r819;
	setp.eq.s32 	%p111, %r221, 11;
	@%p111 bra 	$L__BB0_61;
	ld.param.u32 	%r598, [_Z22GDFTgrid_weight_kernelPdS_S_S_Piii_param_6];
	ld.shared.f64 	%fd2069, [_ZZ22GDFTgrid_weight_kernelPdS_S_S_PiiiE6a_smem+344];
	ld.shared.f64 	%fd2070, [_ZZ22GDFTgrid_weight_kernelPdS_S_S_PiiiE8dij_smem+344];
	sub.f64 	%fd2071, %fd128, %fd7270;
	mul.f64 	%fd2072, %fd2070, %fd2071;
	fma.rn.f64 	%fd2073, %fd2072, %fd2072, 0dBFF0000000000000;
	fma.rn.f64 	%fd2074, %fd2069, %fd2073, %fd2072;
	mul.f64 	%fd2075, %fd2074, %fd2074;
	mov.f64 	%fd2076, 0d4008000000000000;
	sub.f64 	%fd2077, %fd2076, %fd2075;
	mul.f64 	%fd2078, %fd2074, %fd2077;
	mul.f64 	%fd2079, %fd2078, 0d3FE0000000000000;
	mul.f64 	%fd2080, %fd2079, %fd2079;
	sub.f64 	%fd2081, %fd2076, %fd2080;
	mul.f64 	%fd2082, %fd2079, %fd2081;
	mul.f64 	%fd2083, %fd2082, 0d3FE0000000000000;
	mul.f64 	%fd2084, %fd2083, %fd2083;
	sub.f64 	%fd2085, %fd2076, %fd2084;
	mul.f64 	%fd2086, %fd2083, %fd2085;
	mul.f64 	%fd2087, %fd2086, 0d3FE0000000000000;
	mov.f64 	%fd2088, 0d3FF0000000000000;
	sub.f64 	%fd2089, %fd2088, %fd2087;
	mul.f64 	%fd2090, %fd2089, 0d3FE0000000000000;
	mul.f64 	%fd7310, %fd7310, %fd2090;
	sub.s32 	%r222, %r598, %r819;
	setp.lt.u32 	%p112, %r222, 13;
	@%p112 bra 	$L__BB0_61;
	ld.param.u32 	%r599, [_Z22GDFTgrid_weight_kernelPdS_S_S_Piii_param_6];
	ld.shared.f64 	%fd2091, [_ZZ22GDFTgrid_weight_kernelPdS_S_S_PiiiE6a_smem+352];
	ld.shared.f64 	%fd2092, [_ZZ22GDFTgrid_weight_kernelPdS_S_S_PiiiE8dij_smem+352];
	sub.f64 	%fd2093, %fd128, %fd7269;
	mul.f64 	%fd2094, %fd2092, %fd2093;
	fma.rn.f64 	%fd2095, %fd2094, %fd2094, 0dBFF0000000000000;
	fma.rn.f64 	%fd2096, %fd2091, %fd2095, %fd2094;
	mul.f64 	%fd2097, %fd2096, %fd2096;
	mov.f64 	%fd2098, 0d4008000000000000;
	sub.f64 	%fd2099, %fd2098, %fd2097;
	mul.f64 	%fd2100, %fd2096, %fd2099;
	mul.f64 	%fd2101, %fd2100, 0d3FE0000000000000;
	mul.f64 	%fd2102, %fd2101, %fd2101;
	sub.f64 	%fd2103, %fd2098, %fd2102;
	mul.f64 	%fd2104, %fd2101, %fd2103;
	mul.f64 	%fd2105, %fd2104, 0d3FE0000000000000;
	mul.f64 	%fd2106, %fd2105, %fd2105;
	sub.f64 	%fd2107, %fd2098, %fd2106;
	mul.f64 	%fd2108, %fd2105, %fd2107;
	mul.f64 	%fd2109, %fd2108, 0d3FE0000000000000;
	mov.f64 	%fd2110, 0d3FF0000000000000;
	sub.f64 	%fd2111, %fd2110, %fd2109;
	mul.f64 	%fd2112, %fd2111, 0d3FE0000000000000;
	mul.f64 	%fd7310, %fd7310, %fd2112;
	sub.s32 	%r223, %r599, %r819;
	setp.eq.s32 	%p113, %r223, 13;
	@%p113 bra 	$L__BB0_61;
	ld.param.u32 	%r600, [_Z22GDFTgrid_weight_kernelPdS_S_S_Piii_param_6];
	ld.shared.f64 	%fd2113, [_ZZ22GDFTgrid_weight_kernelPdS_S_S_PiiiE6a_smem+360];
	ld.shared.f64 	%fd2114, [_ZZ22GDFTgrid_weight_kernelPdS_S_S_PiiiE8dij_smem+360];
	sub.f64 	%fd2115, %fd128, %fd7268;
	mul.f64 	%fd2116, %fd2114, %fd2115;
	fma.rn.f64 	%fd2117, %fd2116, %fd2116, 0dBFF0000000000000;
	fma.rn.f64 	%fd2118, %fd2113, %fd2117, %fd2116;
	mul.f64 	%fd2119, %fd2118, %fd2118;
	mov.f64 	%fd2120, 0d4008000000000000;
	sub.f64 	%fd2121, %fd2120, %fd2119;
	mul.f64 	%fd2122, %fd2118, %fd2121;
	mul.f64 	%fd2123, %fd2122, 0d3FE0000000000000;
	mul.f64 	%fd2124, %fd2123, %fd2123;
	sub.f64 	%fd2125, %fd2120, %fd2124;
	mul.f64 	%fd2126, %fd2123, %fd2125;
	mul.f64 	%fd2127, %fd2126, 0d3FE0000000000000;
	mul.f64 	%fd2128, %fd2127, %fd2127;
	sub.f64 	%fd2129, %fd2120, %fd2128;
	mul.f64 	%fd2130, %fd2127, %fd2129;
	mul.f64 	%fd2131, %fd2130, 0d3FE0000000000000;
	mov.f64 	%fd2132, 0d3FF0000000000000;
	sub.f64 	%fd2133, %fd2132, %fd2131;
	mul.f64 	%fd2134, %fd2133, 0d3FE0000000000000;
	mul.f64 	%fd7310, %fd7310, %fd2134;
	sub.s32 	%r224, %r600, %r819;
	setp.lt.u32 	%p114, %r224, 15;
	@%p114 bra 	$L__BB0_61;
	ld.param.u32 	%r601, [_Z22GDFTgrid_weight_kernelPdS_S_S_Piii_param_6];
	ld.shared.f64 	%fd2135, [_ZZ22GDFTgrid_weight_kernelPdS_S_S_PiiiE6a_smem+368];
	ld.shared.f64 	%fd2136, [_ZZ22GDFTgrid_weight_kernelPdS_S_S_PiiiE8dij_smem+368];
	sub.f64 	%fd2137, %fd128, %fd7267;
	mul.f64 	%fd2138, %fd2136, %fd2137;
	fma.rn.f64 	%fd2139, %fd2138, %fd2138, 0dBFF0000000000000;
	fma.rn.f64 	%fd2140, %fd2135, %fd2139, %fd2138;
	mul.f64 	%fd2141, %fd2140, %fd2140;
	mov.f64 	%fd2142, 0d4008000000000000;
	sub.f64 	%fd2143, %fd2142, %fd2141;
	mul.f64 	%fd2144, %fd2140, %fd2143;
	mul.f64 	%fd2145, %fd2144, 0d3FE0000000000000;
	mul.f64 	%fd2146, %fd2145, %fd2145;
	sub.f64 	%fd2147, %fd2142, %fd2146;
	mul.f64 	%fd2148, %fd2145, %fd2147;
	mul.f64 	%fd2149, %fd2148, 0d3FE0000000000000;
	mul.f64 	%fd2150, %fd2149, %fd2149;
	sub.f64 	%fd2151, %fd2142, %fd2150;
	mul.f64 	%fd2152, %fd2149, %fd2151;
	mul.f64 	%fd2153, %fd2152, 0d3FE0000000000000;
	mov.f64 	%fd2154, 0d3FF0000000000000;
	sub.f64 	%fd2155, %fd2154, %fd2153;
	mul.f64 	%fd2156, %fd2155, 0d3FE0000000000000;
	mul.f64 	%fd7310, %fd7310, %fd2156;
	sub.s32 	%r225, %r601, %r819;
	setp.eq.s32 	%p115, %r225, 15;
	@%p115 bra 	$L__BB0_61;
	ld.shared.f64 	%fd2157, [_ZZ22GDFTgrid_weight_kernelPdS_S_S_PiiiE6a_smem+376];
	ld.shared.f64 	%fd2158, [_ZZ22GDFTgrid_weight_kernelPdS_S_S_PiiiE8dij_smem+376];
	sub.f64 	%fd2159, %fd128, %fd7266;
	mul.f64 	%fd2160, %fd2158, %fd2159;
	fma.rn.f64 	%fd2161, %fd2160, %fd2160, 0dBFF0000000000000;
	fma.rn.f64 	%fd2162, %fd2157, %fd2161, %fd2160;
	mul.f64 	%fd2163, %fd2162, %fd2162;
	mov.f64 	%fd2164, 0d4008000000000000;
	sub.f64 	%fd2165, %fd2164, %fd2163;
	mul.f64 	%fd2166, %fd2162, %fd2165;
	mul.f64 	%fd2167, %fd2166, 0d3FE0000000000000;
	mul.f64 	%fd2168, %fd2167, %fd2167;
	sub.f64 	%fd2169, %fd2164, %fd2168;
	mul.f64 	%fd2170, %fd2167, %fd2169;
	mul.f64 	%fd2171, %fd2170, 0d3FE0000000000000;
	mul.f64 	%fd2172, %fd2171, %fd2171;
	sub.f64 	%fd2173, %fd2164, %fd2172;
	mul.f64 	%fd2174, %fd2171, %fd2173;
	mul.f64 	%fd2175, %fd2174, 0d3FE0000000000000;
	mov.f64 	%fd2176, 0d3FF0000000000000;
	sub.f64 	%fd2177, %fd2176, %fd2175;
	mul.f64 	%fd2178, %fd2177, 0d3FE0000000000000;
	mul.f64 	%fd7310, %fd7310, %fd2178;
$L__BB0_61:
	ld.param.u32 	%r602, [_Z22GDFTgrid_weight_kernelPdS_S_S_Piii_param_6];
	sub.s32 	%r226, %r602, %r818;
	setp.eq.s32 	%p116, %r226, 3;
	@%p116 bra 	$L__BB0_282;
	ld.param.u32 	%r603, [_Z22GDFTgrid_weight_kernelPdS_S_S_Piii_param_6];
	sub.s32 	%r227, %r603, %r819;
	setp.eq.s32 	%p117, %r227, 1;
	ld.shared.f64 	%fd2179, [_ZZ22GDFTgrid_weight_kernelPdS_S_S_PiiiE7atom_xi+24];
	sub.f64 	%fd2180, %fd7215, %fd2179;
	ld.shared.f64 	%fd2181, [_ZZ22GDFTgrid_weight_kernelPdS_S_S_PiiiE7atom_yi+24];
	sub.f64 	%fd2182, %fd7214, %fd2181;
	ld.shared.f64 	%fd2183, [_ZZ22GDFTgrid_weight_kernelPdS_S_S_PiiiE7atom_zi+24];
	sub.f64 	%fd2184, %fd7213, %fd2183;
	abs.f64 	%fd2185, %fd2180;
	abs.f64 	%fd2186, %fd2182;
	abs.f64 	%fd2187, %fd2184;
	add.f64 	%fd2188, %fd2185, %fd2186;
	add.f64 	%fd2189, %fd2188, %fd2187;
	min.f64 	%fd2190, %fd2185, %fd2186;
	max.f64 	%fd2191, %fd2185, %fd2186;
	min.f64 	%fd2192, %fd2191, %fd2187;
	max.f64 	%fd2193, %fd2191, %fd2187;
	{
	.reg .b32 %temp; 
	mov.b64 	{%temp, %r228}, %fd2193;
	}
	and.b32  	%r229, %r228, -4194304;
	xor.b32  	%r230, %r229, 2144337920;
	mov.b32 	%r231, 0;
	mov.b64 	%fd2194, {%r231, %r230};
	mul.f64 	%fd2195, %fd2192, %fd2194;
	mul.f64 	%fd2196, %fd2190, %fd2194;
	mul.f64 	%fd2197, %fd2193, %fd2194;
	mul.f64 	%fd2198, %fd2195, %fd2195;
	fma.rn.f64 	%fd2199, %fd2196, %fd2196, %fd2198;
	fma.rn.f64 	%fd2200, %fd2197, %fd2197, %fd2199;
	min.f64 	%fd2201, %fd2200, 0d7FEFFFFFFFFFFFFF;
	rsqrt.approx.ftz.f64 	%fd2202, %fd2201;
	mul.rn.f64 	%fd2203, %fd2202, %fd2202;
	neg.f64 	%fd2204, %fd2203;
	fma.rn.f64 	%fd2205, %fd2201, %fd2204, 0d3FF0000000000000;
	fma.rn.f64 	%fd2206, %fd2205, 0d3FD8000000000000, 0d3FE0000000000000;
	mul.rn.f64 	%fd2207, %fd2205, %fd2202;
	fma.rn.f64 	%fd2208, %fd2206, %fd2207, %fd2202;
	mul.f64 	%fd2209, %fd2200, %fd2208;
	or.b32  	%r232, %r229, 1048576;
	mov.b64 	%fd2210, {%r231, %r232};
	mul.f64 	%fd2211, %fd2210, %fd2209;
	setp.gt.f64 	%p118, %fd2189, %fd2193;
	selp.f64 	%fd2212, %fd2211, %fd2189, %p118;
	setp.lt.u32 	%p119, %r228, %r4;
	selp.f64 	%fd146, %fd2212, %fd2193, %p119;
	ld.shared.f64 	%fd2213, [_ZZ22GDFTgrid_weight_kernelPdS_S_S_PiiiE6a_smem+384];
	ld.shared.f64 	%fd2214, [_ZZ22GDFTgrid_weight_kernelPdS_S_S_PiiiE8dij_smem+384];
	sub.f64 	%fd2215, %fd146, %fd7281;
	mul.f64 	%fd2216, %fd2214, %fd2215;
	fma.rn.f64 	%fd2217, %fd2216, %fd2216, 0dBFF0000000000000;
	fma.rn.f64 	%fd2218, %fd2213, %fd2217, %fd2216;
	mul.f64 	%fd2219, %fd2218, %fd2218;
	mov.f64 	%fd2220, 0d4008000000000000;
	sub.f64 	%fd2221, %fd2220, %fd2219;
	mul.f64 	%fd2222, %fd2218, %fd2221;
	mul.f64 	%fd2223, %fd2222, 0d3FE0000000000000;
	mul.f64 	%fd2224, %fd2223, %fd2223;
	sub.f64 	%fd2225, %fd2220, %fd2224;
	mul.f64 	%fd2226, %fd2223, %fd2225;
	mul.f64 	%fd2227, %fd2226, 0d3FE0000000000000;
	mul.f64 	%fd2228, %fd2227, %fd2227;
	sub.f64 	%fd2229, %fd2220, %fd2228;
	mul.f64 	%fd2230, %fd2227, %fd2229;
	mul.f64 	%fd2231, %fd2230, 0d3FE0000000000000;
	mov.f64 	%fd2232, 0d3FF0000000000000;
	sub.f64 	%fd2233, %fd2232, %fd2231;
	mul.f64 	%fd2234, %fd2233, 0d3FE0000000000000;
	mul.f64 	%fd7309, %fd7309, %fd2234;
	@%p117 bra 	$L__BB0_78;
	ld.param.u32 	%r604, [_Z22GDFTgrid_weight_kernelPdS_S_S_Piii_param_6];
	ld.shared.f64 	%fd2235, [_ZZ22GDFTgrid_weight_kernelPdS_S_S_PiiiE6a_smem+392];
	ld.shared.f64 	%fd2236, [_ZZ22GDFTgrid_weight_kernelPdS_S_S_PiiiE8dij_smem+392];
	sub.f64 	%fd2237, %fd146, %fd7280;
	mul.f64 	%fd2238, %fd2236, %fd2237;
	fma.rn.f64 	%fd2239, %fd2238, %fd2238, 0dBFF0000000000000;
	fma.rn.f64 	%fd2240, %fd2235, %fd2239, %fd2238;
	mul.f64 	%fd2241, %fd2240, %fd2240;
	mov.f64 	%fd2242, 0d4008000000000000;
	sub.f64 	%fd2243, %fd2242, %fd2241;
	mul.f64 	%fd2244, %fd2240, %fd2243;
	mul.f64 	%fd2245, %fd2244, 0d3FE0000000000000;
	mul.f64 	%fd2246, %fd2245, %fd2245;
	sub.f64 	%fd2247, %fd2242, %fd2246;
	mul.f64 	%fd2248, %fd2245, %fd2247;
	mul.f64 	%fd2249, %fd2248, 0d3FE0000000000000;
	mul.f64 	%fd2250, %fd2249, %fd2249;
	sub.f64 	%fd2251, %fd2242, %fd2250;
	mul.f64 	%fd2252, %fd2249, %fd2251;
	mul.f64 	%fd2253, %fd2252, 0d3FE0000000000000;
	mov.f64 	%fd2254, 0d3FF0000000000000;
	sub.f64 	%fd2255, %fd2254, %fd2253;
	mul.f64 	%fd2256, %fd2255, 0d3FE0000000000000;
	mul.f64 	%fd7309, %fd7309, %fd2256;
	sub.s32 	%r233, %r604, %r819;
	setp.lt.u32 	%p120, %r233, 3;
	@%p120 bra 	$L__BB0_78;
	ld.param.u32 	%r605, [_Z22GDFTgrid_weight_kernelPdS_S_S_Piii_param_6];
	ld.shared.f64 	%fd2257, [_ZZ22GDFTgrid_weight_kernelPdS_S_S_PiiiE6a_smem+400];
	ld.shared.f64 	%fd2258, [_ZZ22GDFTgrid_weight_kernelPdS_S_S_PiiiE8dij_smem+400];
	sub.f64 	%fd2259, %fd146, %fd7279;
	mul.f64 	%fd2260, %fd2258, %fd2259;
	fma.rn.f64 	%fd2261, %fd2260, %fd2260, 0dBFF0000000000000;
	fma.rn.f64 	%fd2262, %fd2257, %fd2261, %fd2260;
	mul.f64 	%fd2263, %fd2262, %fd2262;
	mov.f64 	%fd2264, 0d4008000000000000;
	sub.f64 	%fd2265, %fd2264, %fd2263;
	mul.f64 	%fd2266, %fd2262, %fd2265;
	mul.f64 	%fd2267, %fd2266, 0d3FE0000000000000;
	mul.f64 	%fd2268, %fd2267, %fd2267;
	sub.f64 	%fd2269, %fd2264, %fd2268;
	mul.f64 	%fd2270, %fd2267, %fd2269;
	mul.f64 	%fd2271, %fd2270, 0d3FE0000000000000;
	mul.f64 	%fd2272, %fd2271, %fd2271;
	sub.f64 	%fd2273, %fd2264, %fd2272;
	mul.f64 	%fd2274, %fd2271, %fd2273;
	mul.f64 	%fd2275, %fd2274, 0d3FE0000000000000;
	mov.f64 	%fd2276, 0d3FF0000000000000;
	sub.f64 	%fd2277, %fd2276, %fd2275;
	mul.f64 	%fd2278, %fd2277, 0d3FE0000000000000;
	mul.f64 	%fd7309, %fd7309, %fd2278;
	sub.s32 	%r234, %r605, %r819;
	setp.eq.s32 	%p121, %r234, 3;
	@%p121 bra 	$L__BB0_78;
	ld.param.u32 	%r606, [_Z22GDFTgrid_weight_kernelPdS_S_S_Piii_param_6];
	ld.shared.f64 	%fd2279, [_ZZ22GDFTgrid_weight_kernelPdS_S_S_PiiiE6a_smem+408];
	ld.shared.f64 	%fd2280, [_ZZ22GDFTgrid_weight_kernelPdS_S_S_PiiiE8dij_smem+408];
	sub.f64 	%fd2281, %fd146, %fd7278;
	mul.f64 	%fd2282, %fd2280, %fd2281;
	selp.f64 	%fd2283, 0d0000000000000000, %fd2282, %p62;
	fma.rn.f64 	%fd2284, %fd2283, %fd2283, 0dBFF0000000000000;
	fma.rn.f64 	%fd2285, %fd2279, %fd2284, %fd2283;
	mul.f64 	%fd2286, %fd2285, %fd2285;
	mov.f64 	%fd2287, 0d4008000000000000;
	sub.f64 	%fd2288, %fd2287, %fd2286;
	mul.f64 	%fd2289, %fd2285, %fd2288;
	mul.f64 	%fd2290, %fd2289, 0d3FE0000000000000;
	mul.f64 	%fd2291, %fd2290, %fd2290;
	sub.f64 	%fd2292, %fd2287, %fd2291;
	mul.f64 	%fd2293, %fd2290, %fd2292;
	mul.f64 	%fd2294, %fd2293, 0d3FE0000000000000;
	mul.f64 	%fd2295, %fd2294, %fd2294;
	sub.f64 	%fd2296, %fd2287, %fd2295;
	mul.f64 	%fd2297, %fd2294, %fd2296;
	mul.f64 	%fd2298, %fd2297, 0d3FE0000000000000;
	mov.f64 	%fd2299, 0d3FF0000000000000;
	sub.f64 	%fd2300, %fd2299, %fd2298;
	mul.f64 	%fd2301, %fd2300, 0d3FE0000000000000;
	mul.f64 	%fd7309, %fd7309, %fd2301;
	sub.s32 	%r235, %r606, %r819;
	setp.lt.u32 	%p123, %r235, 5;
	@%p123 bra 	$L__BB0_78;
	ld.param.u32 	%r607, [_Z22GDFTgrid_weight_kernelPdS_S_S_Piii_param_6];
	ld.shared.f64 	%fd2302, [_ZZ22GDFTgrid_weight_kernelPdS_S_S_PiiiE6a_smem+416];
	ld.shared.f64 	%fd2303, [_ZZ22GDFTgrid_weight_kernelPdS_S_S_PiiiE8dij_smem+416];
	sub.f64 	%fd2304, %fd146, %fd7277;
	mul.f64 	%fd2305, %fd2303, %fd2304;
	fma.rn.f64 	%fd2306, %fd2305, %fd2305, 0dBFF0000000000000;
	fma.rn.f64 	%fd2307, %fd2302, %fd2306, %fd2305;
	mul.f64 	%fd2308, %fd2307, %fd2307;
	mov.f64 	%fd2309, 0d4008000000000000;
	sub.f64 	%fd2310, %fd2309, %fd2308;
	mul.f64 	%fd2311, %fd2307, %fd2310;
	mul.f64 	%fd2312, %fd2311, 0d3FE0000000000000;
	mul.f64 	%fd2313, %fd2312, %fd2312;
	sub.f64 	%fd2314, %fd2309, %fd2313;
	mul.f64 	%fd2315, %fd2312, %fd2314;
	mul.f64 	%fd2316, %fd2315, 0d3FE0000000000000;
	mul.f64 	%fd2317, %fd2316, %fd2316;
	sub.f64 	%fd2318, %fd2309, %fd2317;
	mul.f64 	%fd2319, %fd2316, %fd2318;
	mul.f64 	%fd2320, %fd2319, 0d3FE0000000000000;
	mov.f64 	%fd2321, 0d3FF0000000000000;
	sub.f64 	%fd2322, %fd2321, %fd2320;
	mul.f64 	%fd2323, %fd2322, 0d3FE0000000000000;
	mul.f64 	%fd7309, %fd7309, %fd2323;
	sub.s32 	%r236, %r607, %r819;
	setp.eq.s32 	%p124, %r236, 5;
	@%p124 bra 	$L__BB0_78;
	ld.param.u32 	%r608, [_Z22GDFTgrid_weight_kernelPdS_S_S_Piii_param_6];
	ld.shared.f64 	%fd2324, [_ZZ22GDFTgrid_weight_kernelPdS_S_S_PiiiE6a_smem+424];
	ld.shared.f64 	%fd2325, [_ZZ22GDFTgrid_weight_kernelPdS_S_S_PiiiE8dij_smem+424];
	sub.f64 	%fd2326, %fd146, %fd7276;
	mul.f64 	%fd2327, %fd2325, %fd2326;
	fma.rn.f64 	%fd2328, %fd2327, %fd2327, 0dBFF0000000000000;
	fma.rn.f64 	%fd2329, %fd2324, %fd2328, %fd2327;
	mul.f64 	%fd2330, %fd2329, %fd2329;
	mov.f64 	%fd2331, 0d4008000000000000;
	sub.f64 	%fd2332, %fd2331, %fd2330;
	mul.f64 	%fd2333, %fd2329, %fd2332;
	mul.f64 	%fd2334, %fd2333, 0d3FE0000000000000;
	mul.f64 	%fd2335, %fd2334, %fd2334;
	sub.f64 	%fd2336, %fd2331, %fd2335;
	mul.f64 	%fd2337, %fd2334, %fd2336;
	mul.f64 	%fd2338, %fd2337, 0d3FE0000000000000;
	mul.f64 	%fd2339, %fd2338, %fd2338;
	sub.f64 	%fd2340, %fd2331, %fd2339;
	mul.f64 	%fd2341, %fd2338, %fd2340;
	mul.f64 	%fd2342, %fd2341, 0d3FE0000000000000;
	mov.f64 	%fd2343, 0d3FF0000000000000;
	sub.f64 	%fd2344, %fd2343, %fd2342;
	mul.f64 	%fd2345, %fd2344, 0d3FE0000000000000;
	mul.f64 	%fd7309, %fd7309, %fd2345;
	sub.s32 	%r237, %r608, %r819;
	setp.lt.u32 	%p125, %r237, 7;
	@%p125 bra 	$L__BB0_78;
	ld.param.u32 	%r609, [_Z22GDFTgrid_weight_kernelPdS_S_S_Piii_param_6];
	ld.shared.f64 	%fd2346, [_ZZ22GDFTgrid_weight_kernelPdS_S_S_PiiiE6a_smem+432];
	ld.shared.f64 	%fd2347, [_ZZ22GDFTgrid_weight_kernelPdS_S_S_PiiiE8dij_smem+432];
	sub.f64 	%fd2348, %fd146, %fd7275;
	mul.f64 	%fd2349, %fd2347, %fd2348;
	fma.rn.f64 	%fd2350, %fd2349, %fd2349, 0dBFF0000000000000;
	fma.rn.f64 	%fd2351, %fd2346, %fd2350, %fd2349;
	mul.f64 	%fd2352, %fd2351, %fd2351;
	mov.f64 	%fd2353, 0d4008000000000000;
	sub.f64 	%fd2354, %fd2353, %fd2352;
	mul.f64 	%fd2355, %fd2351, %fd2354;
	mul.f64 	%fd2356, %fd2355, 0d3FE0000000000000;
	mul.f64 	%fd2357, %fd2356, %fd2356;
	sub.f64 	%fd2358, %fd2353, %fd2357;
	mul.f64 	%fd2359, %fd2356, %fd2358;
	mul.f64 	%fd2360, %fd2359, 0d3FE0000000000000;
	mul.f64 	%fd2361, %fd2360, %fd2360;
	sub.f64 	%fd2362, %fd2353, %fd2361;
	mul.f64 	%fd2363, %fd2360, %fd2362;
	mul.f64 	%fd2364, %fd2363, 0d3FE0000000000000;
	mov.f64 	%fd2365, 0d3FF0000000000000;
	sub.f64 	%fd2366, %fd2365, %fd2364;
	mul.f64 	%fd2367, %fd2366, 0d3FE0000000000000;
	mul.f64 	%fd7309, %fd7309, %fd2367;
	sub.s32 	%r238, %r609, %r819;
	setp.eq.s32 	%p126, %r238, 7;
	@%p126 bra 	$L__BB0_78;
	ld.param.u32 	%r610, [_Z22GDFTgrid_weight_kernelPdS_S_S_Piii_param_6];
	ld.shared.f64 	%fd2368, [_ZZ22GDFTgrid_weight_kernelPdS_S_S_PiiiE6a_smem+440];
	ld.shared.f64 	%fd2369, [_ZZ22GDFTgrid_weight_kernelPdS_S_S_PiiiE8dij_smem+440];
	sub.f64 	%fd2370, %fd146, %fd7274;
	mul.f64 	%fd2371, %fd2369, %fd2370;
	fma.rn.f64 	%fd2372, %fd2371, %fd2371, 0dBFF0000000000000;
	fma.rn.f64 	%fd2373, %fd2368, %fd2372, %fd2371;
	mul.f64 	%fd2374, %fd2373, %fd2373;
	mov.f64 	%fd2375, 0d4008000000000000;
	sub.f64 	%fd2376, %fd2375, %fd2374;
	mul.f64 	%fd2377, %fd2373, %fd2376;
	mul.f64 	%fd2378, %fd2377, 0d3FE0000000000000;
	mul.f64 	%fd2379, %fd2378, %fd2378;
	sub.f64 	%fd2380, %fd2375, %fd2379;
	mul.f64 	%fd2381, %fd2378, %fd2380;
	mul.f64 	%fd2382, %fd2381, 0d3FE0000000000000;
	mul.f64 	%fd2383, %fd2382, %fd2382;
	sub.f64 	%fd2384, %fd2375, %fd2383;
	mul.f64 	%fd2385, %fd2382, %fd2384;
	mul.f64 	%fd2386, %fd2385, 0d3FE0000000000000;
	mov.f64 	%fd2387, 0d3FF0000000000000;
	sub.f64 	%fd2388, %fd2387, %fd2386;
	mul.f64 	%fd2389, %fd2388, 0d3FE0000000000000;
	mul.f64 	%fd7309, %fd7309, %fd2389;
	sub.s32 	%r239, %r610, %r819;
	setp.lt.u32 	%p127, %r239, 9;
	@%p127 bra 	$L__BB0_78;
	ld.param.u32 	%r611, [_Z22GDFTgrid_weight_kernelPdS_S_S_Piii_param_6];
	ld.shared.f64 	%fd2390, [_ZZ22GDFTgrid_weight_kernelPdS_S_S_PiiiE6a_smem+448];
	ld.shared.f64 	%fd2391, [_ZZ22GDFTgrid_weight_kernelPdS_S_S_PiiiE8dij_smem+448];
	sub.f64 	%fd2392, %fd146, %fd7273;
	mul.f64 	%fd2393, %fd2391, %fd2392;
	fma.rn.f64 	%fd2394, %fd2393, %fd2393, 0dBFF0000000000000;
	fma.rn.f64 	%fd2395, %fd2390, %fd2394, %fd2393;
	mul.f64 	%fd2396, %fd2395, %fd2395;
	mov.f64 	%fd2397, 0d4008000000000000;
	sub.f64 	%fd2398, %fd2397, %fd2396;
	mul.f64 	%fd2399, %fd2395, %fd2398;
	mul.f64 	%fd2400, %fd2399, 0d3FE0000000000000;
	mul.f64 	%fd2401, %fd2400, %fd2400;
	sub.f64 	%fd2402, %fd2397, %fd2401;
	mul.f64 	%fd2403, %fd2400, %fd2402;
	mul.f64 	%fd2404, %fd2403, 0d3FE0000000000000;
	mul.f64 	%fd2405, %fd2404, %fd2404;
	sub.f64 	%fd2406, %fd2397, %fd2405;
	mul.f64 	%fd2407, %fd2404, %fd2406;
	mul.f64 	%fd2408, %fd2407, 0d3FE0000000000000;
	mov.f64 	%fd2409, 0d3FF0000000000000;
	sub.f64 	%fd2410, %fd2409, %fd2408;
	mul.f64 	%fd2411, %fd2410, 0d3FE0000000000000;
	mul.f64 	%fd7309, %fd7309, %fd2411;
	sub.s32 	%r240, %r611, %r819;
	setp.eq.s32 	%p128, %r240, 9;
	@%p128 bra 	$L__BB0_78;
	ld.param.u32 	%r612, [_Z22GDFTgrid_weight_kernelPdS_S_S_Piii_param_6];
	ld.shared.f64 	%fd2412, [_ZZ22GDFTgrid_weight_kernelPdS_S_S_PiiiE6a_smem+456];
	ld.shared.f64 	%fd2413, [_ZZ22GDFTgrid_weight_kernelPdS_S_S_PiiiE8dij_smem+456];
	sub.f64 	%fd2414, %fd146, %fd7272;
	mul.f64 	%fd2415, %fd2413, %fd2414;
	fma.rn.f64 	%fd2416, %fd2415, %fd2415, 0dBFF0000000000000;
	fma.rn.f64 	%fd2417, %fd2412, %fd2416, %fd2415;
	mul.f64 	%fd2418, %fd2417, %fd2417;
	mov.f64 	%fd2419, 0d4008000000000000;
	sub.f64 	%fd2420, %fd2419, %fd2418;
	mul.f64 	%fd2421, %fd2417, %fd2420;
	mul.f64 	%fd2422, %fd2421, 0d3FE0000000000000;
	mul.f64 	%fd2423, %fd2422, %fd2422;
	sub.f64 	%fd2424, %fd2419, %fd2423;
	mul.f64 	%fd2425, %fd2422, %fd2424;
	mul.f64 	%fd2426, %fd2425, 0d3FE0000000000000;
	mul.f64 	%fd2427, %fd2426, %fd2426;
	sub.f64 	%fd2428, %fd2419, %fd2427;
	mul.f64 	%fd2429, %fd2426, %fd2428;
	mul.f64 	%fd2430, %fd2429, 0d3FE0000000000000;
	mov.f64 	%fd2431, 0d3FF0000000000000;
	sub.f64 	%fd2432, %fd2431, %fd2430;
	mul.f64 	%fd2433, %fd2432, 0d3FE0000000000000;
	mul.f64 	%fd7309, %fd7309, %fd2433;
	sub.s32 	%r241, %r612, %r819;
	setp.lt.u32 	%p129, %r241, 11;
	@%p129 bra 	$L__BB0_78;
	ld.param.u32 	%r613, [_Z22GDFTgrid_weight_kernelPdS_S_S_Piii_param_6];
	ld.shared.f64 	%fd2434, [_ZZ22GDFTgrid_weight_kernelPdS_S_S_PiiiE6a_smem+464];
	ld.shared.f64 	%fd2435, [_ZZ22GDFTgrid_weight_kernelPdS_S_S_PiiiE8dij_smem+464];
	sub.f64 	%fd2436, %fd146, %fd7271;
	mul.f64 	%fd2437, %fd2435, %fd2436;
	fma.rn.f64 	%fd2438, %fd2437, %fd2437, 0dBFF0000000000000;
	fma.rn.f64 	%fd2439, %fd2434, %fd2438, %fd2437;
	mul.f64 	%fd2440, %fd2439, %fd2439;
	mov.f64 	%fd2441, 0d4008000000000000;
	sub.f64 	%fd2442, %fd2441, %fd2440;
	mul.f64 	%fd2443, %fd2439, %fd2442;
	mul.f64 	%fd2444, %fd2443, 0d3FE0000000000000;
	mul.f64 	%fd2445, %fd2444, %fd2444;
	sub.f64 	%fd2446, %fd2441, %fd2445;
	mul.f64 	%fd2447, %fd2444, %fd2446;
	mul.f64 	%fd2448, %fd2447, 0d3FE0000000000000;
	mul.f64 	%fd2449, %fd2448, %fd2448;
	sub.f64 	%fd2450, %fd2441, %fd2449;
	mul.f64 	%fd2451, %fd2448, %fd2450;
	mul.f64 	%fd2452, %fd2451, 0d3FE0000000000000;
	mov.f64 	%fd2453, 0d3FF0000000000000;
	sub.f64 	%fd2454, %fd2453, %fd2452;
	mul.f64 	%fd2455, %fd2454, 0d3FE0000000000000;
	mul.f64 	%fd7309, %fd7309, %fd2455;
	sub.s32 	%r242, %r613, %r819;
	setp.eq.s32 	%p130, %r242, 11;
	@%p130 bra 	$L__BB0_78;
	ld.param.u32 	%r614, [_Z22GDFTgrid_weight_kernelPdS_S_S_Piii_param_6];
	ld.shared.f64 	%fd2456, [_ZZ22GDFTgrid_weight_kernelPdS_S_S_PiiiE6a_smem+472];
	ld.shared.f64 	%fd2457, [_ZZ22GDFTgrid_weight_kernelPdS_S_S_PiiiE8dij_smem+472];
	sub.f64 	%fd2458, %fd146, %fd7270;
	mul.f64 	%fd2459, %fd2457, %fd2458;
	fma.rn.f64 	%fd2460, %fd2459, %fd2459, 0dBFF0000000000000;
	fma.rn.f64 	%fd2461, %fd2456, %fd2460, %fd2459;
	mul.f64 	%fd2462, %fd2461, %fd2461;
	mov.f64 	%fd2463, 0d4008000000000000;
	sub.f64 	%fd2464, %fd2463, %fd2462;
	mul.f64 	%fd2465, %fd2461, %fd2464;
	mul.f64 	%fd2466, %fd2465, 0d3FE0000000000000;
	mul.f64 	%fd2467, %fd2466, %fd2466;
	sub.f64 	%fd2468, %fd2463, %fd2467;
	mul.f64 	%fd2469, %fd2466, %fd2468;
	mul.f64 	%fd2470, %fd2469, 0d3FE0000000000000;
	mul.f64 	%fd2471, %fd2470, %fd2470;
	sub.f64 	%fd2472, %fd2463, %fd2471;
	mul.f64 	%fd2473, %fd2470, %fd2472;
	mul.f64 	%fd2474, %fd2473, 0d3FE0000000000000;
	mov.f64 	%fd2475, 0d3FF0000000000000;
	sub.f64 	%fd2476, %fd2475, %fd2474;
	mul.f64 	%fd2477, %fd2476, 0d3FE0000000000000;
	mul.f64 	%fd7309, %fd7309, %fd2477;
	sub.s32 	%r243, %r614, %r819;
	setp.lt.u32 	%p131, %r243, 13;
	@%p131 bra 	$L__BB0_78;
	ld.param.u32 	%r615, [_Z22GDFTgrid_weight_kernelPdS_S_S_Piii_param_6];
	ld.shared.f64 	%fd2478, [_ZZ22GDFTgrid_weight_kernelPdS_S_S_PiiiE6a_smem+480];
	ld.shared.f64 	%fd2479, [_ZZ22GDFTgrid_weight_kernelPdS_S_S_PiiiE8dij_smem+480];
	sub.f64 	%fd2480, %fd146, %fd7269;
	mul.f64 	%fd2481, %fd2479, %fd2480;
	fma.rn.f64 	%fd2482, %fd2481, %fd2481, 0dBFF0000000000000;
	fma.rn.f64 	%fd2483, %fd2478, %fd2482, %fd2481;
	mul.f64 	%fd2484, %fd2483, %fd2483;
	mov.f64 	%fd2485, 0d4008000000000000;
	sub.f64 	%fd2486, %fd2485, %fd2484;
	mul.f64 	%fd2487, %fd2483, %fd2486;
	mul.f64 	%fd2488, %fd2487, 0d3FE0000000000000;
	mul.f64 	%fd2489, %fd2488, %fd2488;
	sub.f64 	%fd2490, %fd2485, %fd2489;
	mul.f64 	%fd2491, %fd2488, %fd2490;
	mul.f64 	%fd2492, %fd2491, 0d3FE0000000000000;
	mul.f64 	%fd2493, %fd2492, %fd2492;
	sub.f64 	%fd2494, %fd2485, %fd2493;
	mul.f64 	%fd2495, %fd2492, %fd2494;
	mul.f64 	%fd2496, %fd2495, 0d3FE0000000000000;
	mov.f64 	%fd2497, 0d3FF0000000000000;
	sub.f64 	%fd2498, %fd2497, %fd2496;
	mul.f64 	%fd2499, %fd2498, 0d3FE0000000000000;
	mul.f64 	%fd7309, %fd7309, %fd2499;
	sub.s32 	%r244, %r615, %r819;
	setp.eq.s32 	%p132, %r244, 13;
	@%p132 bra 	$L__BB0_78;
	ld.param.u32 	%r616, [_Z22GDFTgrid_weight_kernelPdS_S_S_Piii_param_6];
	ld.shared.f64 	%fd2500, [_ZZ22GDFTgrid_weight_kernelPdS_S_S_PiiiE6a_smem+488];
	ld.shared.f64 	%fd2501, [_ZZ22GDFTgrid_weight_kernelPdS_S_S_PiiiE8dij_smem+488];
	sub.f64 	%fd2502, %fd146, %fd7268;
	mul.f64 	%fd2503, %fd2501, %fd2502;
	fma.rn.f64 	%fd2504, %fd2503, %fd2503, 0dBFF0000000000000;
	fma.rn.f64 	%fd2505, %fd2500, %fd2504, %fd2503;
	mul.f64 	%fd2506, %fd2505, %fd2505;
	mov.f64 	%fd2507, 0d4008000000000000;
	sub.f64 	%fd2508, %fd2507, %fd2506;
	mul.f64 	%fd2509, %fd2505, %fd2508;
	mul.f64 	%fd2510, %fd2509, 0d3FE0000000000000;
	mul.f64 	%fd2511, %fd2510, %fd2510;
	sub.f64 	%fd2512, %fd2507, %fd2511;
	mul.f64 	%fd2513, %fd2510, %fd2512;
	mul.f64 	%fd2514, %fd2513, 0d3FE0000000000000;
	mul.f64 	%fd2515, %fd2514, %fd2514;
	sub.f64 	%fd2516, %fd2507, %fd2515;
	mul.f64 	%fd2517, %fd2514, %fd2516;
	mul.f64 	%fd2518, %fd2517, 0d3FE0000000000000;
	mov.f64 	%fd2519, 0d3FF0000000000000;
	sub.f64 	%fd2520, %fd2519, %fd2518;
	mul.f64 	%fd2521, %fd2520, 0d3FE0000000000000;
	mul.f64 	%fd7309, %fd7309, %fd2521;
	sub.s32 	%r245, %r616, %r819;
	setp.lt.u32 	%p133, %r245, 15;
	@%p133 bra 	$L__BB0_78;
	ld.param.u32 	%r617, [_Z22GDFTgrid_weight_kernelPdS_S_S_Piii_param_6];
	ld.shared.f64 	%fd2522, [_ZZ22GDFTgrid_weight_kernelPdS_S_S_PiiiE6a_smem+496];
	ld.shared.f64 	%fd2523, [_ZZ22GDFTgrid_weight_kernelPdS_S_S_PiiiE8dij_smem+496];
	sub.f64 	%fd2524, %fd146, %fd7267;
	mul.f64 	%fd2525, %fd2523, %fd2524;
	fma.rn.f64 	%fd2526, %fd2525, %fd2525, 0dBFF0000000000000;
	fma.rn.f64 	%fd2527, %fd2522, %fd2526, %fd2525;
	mul.f64 	%fd2528, %fd2527, %fd2527;
	mov.f64 	%fd2529, 0d4008000000000000;
	sub.f64 	%fd2530, %fd2529, %fd2528;
	mul.f64 	%fd2531, %fd2527, %fd2530;
	mul.f64 	%fd2532, %fd2531, 0d3FE0000000000000;
	mul.f64 	%fd2533, %fd2532, %fd2532;
	sub.f64 	%fd2534, %fd2529, %fd2533;
	mul.f64 	%fd2535, %fd2532, %fd2534;
	mul.f64 	%fd2536, %fd2535, 0d3FE0000000000000;
	mul.f64 	%fd2537, %fd2536, %fd2536;
	sub.f64 	%fd2538, %fd2529, %fd2537;
	mul.f64 	%fd2539, %fd2536, %fd2538;
	mul.f64 	%fd2540, %fd2539, 0d3FE0000000000000;
	mov.f64 	%fd2541, 0d3FF0000000000000;
	sub.f64 	%fd2542, %fd2541, %fd2540;
	mul.f64 	%fd2543, %fd2542, 0d3FE0000000000000;
	mul.f64 	%fd7309, %fd7309, %fd2543;
	sub.s32 	%r246, %r617, %r819;
	setp.eq.s32 	%p134, %r246, 15;
	@%p134 bra 	$L__BB0_78;
	ld.shared.f64 	%fd2544, [_ZZ22GDFTgrid_weight_kernelPdS_S_S_PiiiE6a_smem+504];
	ld.shared.f64 	%fd2545, [_ZZ22GDFTgrid_weight_kernelPdS_S_S_PiiiE8dij_smem+504];
	sub.f64 	%fd2546, %fd146, %fd7266;
	mul.f64 	%fd2547, %fd2545, %fd2546;
	fma.rn.f64 	%fd2548, %fd2547, %fd2547, 0dBFF0000000000000;
	fma.rn.f64 	%fd2549, %fd2544, %fd2548, %fd2547;
	mul.f64 	%fd2550, %fd2549, %fd2549;
	mov.f64 	%fd2551, 0d4008000000000000;
	sub.f64 	%fd2552, %fd2551, %fd2550;
	mul.f64 	%fd2553, %fd2549, %fd2552;
	mul.f64 	%fd2554, %fd2553, 0d3FE0000000000000;
	mul.f64 	%fd2555, %fd2554, %fd2554;
	sub.f64 	%fd2556, %fd2551, %fd2555;
	mul.f64 	%fd2557, %fd2554, %fd2556;
	mul.f64 	%fd2558, %fd2557, 0d3FE0000000000000;
	mul.f64 	%fd2559, %fd2558, %fd2558;
	sub.f64 	%fd2560, %fd2551, %fd2559;
	mul.f64 	%fd2561, %fd2558, %fd2560;
	mul.f64 	%fd2562, %fd2561, 0d3FE0000000000000;
	mov.f64 	%fd2563, 0d3FF0000000000000;
	sub.f64 	%fd2564, %fd2563, %fd2562;
	mul.f64 	%fd2565, %fd2564, 0d3FE0000000000000;
	mul.f64 	%fd7309, %fd7309, %fd2565;
$L__BB0_78:
	ld.param.u32 	%r618, [_Z22GDFTgrid_weight_kernelPdS_S_S_Piii_param_6];
	sub.s32 	%r247, %r618, %r818;
	setp.lt.s32 	%p135, %r247, 5;
	@%p135 bra 	$L__BB0_282;
	ld.param.u32 	%r619, [_Z22GDFTgrid_weight_kernelPdS_S_S_Piii_param_6];
	sub.s32 	%r248, %r619, %r819;
	setp.eq.s32 	%p136, %r248, 1;
	ld.shared.f64 	%fd2566, [_ZZ22GDFTgrid_weight_kernelPdS_S_S_PiiiE7atom_xi+32];
	sub.f64 	%fd2567, %fd7215, %fd2566;
	ld.shared.f64 	%fd2568, [_ZZ22GDFTgrid_weight_kernelPdS_S_S_PiiiE7atom_yi+32];
	sub.f64 	%fd2569, %fd7214, %fd2568;
	ld.shared.f64 	%fd2570, [_ZZ22GDFTgrid_weight_kernelPdS_S_S_PiiiE7atom_zi+32];
	sub.f64 	%fd2571, %fd7213, %fd2570;
	abs.f64 	%fd2572, %fd2567;
	abs.f64 	%fd2573, %fd2569;
	abs.f64 	%fd2574, %fd2571;
	add.f64 	%fd2575, %fd2572, %fd2573;
	add.f64 	%fd2576, %fd2575, %fd2574;
	min.f64 	%fd2577, %fd2572, %fd2573;
	max.f64 	%fd2578, %fd2572, %fd2573;
	min.f64 	%fd2579, %fd2578, %fd2574;
	max.f64 	%fd2580, %fd2578, %fd2574;
	{
	.reg .b32 %temp; 
	mov.b64 	{%temp, %r249}, %fd2580;
	}
	and.b32  	%r250, %r249, -4194304;
	xor.b32  	%r251, %r250, 2144337920;
	mov.b32 	%r252, 0;
	mov.b64 	%fd2581, {%r252, %r251};
	mul.f64 	%fd2582, %fd2579, %fd2581;
	mul.f64 	%fd2583, %fd2577, %fd2581;
	mul.f64 	%fd2584, %fd2580, %fd2581;
	mul.f64 	%fd2585, %fd2582, %fd2582;
	fma.rn.f64 	%fd2586, %fd2583, %fd2583, %fd2585;
	fma.rn.f64 	%fd2587, %fd2584, %fd2584, %fd2586;
	min.f64 	%fd2588, %fd2587, 0d7FEFFFFFFFFFFFFF;
	rsqrt.approx.ftz.f64 	%fd2589, %fd2588;
	mul.rn.f64 	%fd2590, %fd2589, %fd2589;
	neg.f64 	%fd2591, %fd2590;
	fma.rn.f64 	%fd2592, %fd2588, %fd2591, 0d3FF0000000000000;
	fma.rn.f64 	%fd2593, %fd2592, 0d3FD8000000000000, 0d3FE0000000000000;
	mul.rn.f64 	%fd2594, %fd2592, %fd2589;
	fma.rn.f64 	%fd2595, %fd2593, %fd2594, %fd2589;
	mul.f64 	%fd2596, %fd2587, %fd2595;
	or.b32  	%r253, %r250, 1048576;
	mov.b64 	%fd2597, {%r252, %r253};
	mul.f64 	%fd2598, %fd2597, %fd2596;
	setp.gt.f64 	%p137, %fd2576, %fd2580;
	selp.f64 	%fd2599, %fd2598, %fd2576, %p137;
	setp.lt.u32 	%p138, %r249, %r4;
	selp.f64 	%fd164, %fd2599, %fd2580, %p138;
	ld.shared.f64 	%fd2600, [_ZZ22GDFTgrid_weight_kernelPdS_S_S_PiiiE6a_smem+512];
	ld.shared.f64 	%fd2601, [_ZZ22GDFTgrid_weight_kernelPdS_S_S_PiiiE8dij_smem+512];
	sub.f64 	%fd2602, %fd164, %fd7281;
	mul.f64 	%fd2603, %fd2601, %fd2602;
	fma.rn.f64 	%fd2604, %fd2603, %fd2603, 0dBFF0000000000000;
	fma.rn.f64 	%fd2605, %fd2600, %fd2604, %fd2603;
	mul.f64 	%fd2606, %fd2605, %fd2605;
	mov.f64 	%fd2607, 0d4008000000000000;
	sub.f64 	%fd2608, %fd2607, %fd2606;
	mul.f64 	%fd2609, %fd2605, %fd2608;
	mul.f64 	%fd2610, %fd2609, 0d3FE0000000000000;
	mul.f64 	%fd2611, %fd2610, %fd2610;
	sub.f64 	%fd2612, %fd2607, %fd2611;
	mul.f64 	%fd2613, %fd2610, %fd2612;
	mul.f64 	%fd2614, %fd2613, 0d3FE0000000000000;
	mul.f64 	%fd2615, %fd2614, %fd2614;
	sub.f64 	%fd2616, %fd2607, %fd2615;
	mul.f64 	%fd2617, %fd2614, %fd2616;
	mul.f64 	%fd2618, %fd2617, 0d3FE0000000000000;
	mov.f64 	%fd2619, 0d3FF0000000000000;
	sub.f64 	%fd2620, %fd2619, %fd2618;
	mul.f64 	%fd2621, %fd2620, 0d3FE0000000000000;
	mul.f64 	%fd7308, %fd7308, %fd2621;
	@%p136 bra 	$L__BB0_95;
	ld.param.u32 	%r620, [_Z22GDFTgrid_weight_kernelPdS_S_S_Piii_param_6];
	ld.shared.f64 	%fd2622, [_ZZ22GDFTgrid_weight_kernelPdS_S_S_PiiiE6a_smem+520];
	ld.shared.f64 	%fd2623, [_ZZ22GDFTgrid_weight_kernelPdS_S_S_PiiiE8dij_smem+520];
	sub.f64 	%fd2624, %fd164, %fd7280;
	mul.f64 	%fd2625, %fd2623, %fd2624;
	fma.rn.f64 	%fd2626, %fd2625, %fd2625, 0dBFF0000000000000;
	fma.rn.f64 	%fd2627, %fd2622, %fd2626, %fd2625;
	mul.f64 	%fd2628, %fd2627, %fd2627;
	mov.f64 	%fd2629, 0d4008000000000000;
	sub.f64 	%fd2630, %fd2629, %fd2628;
	mul.f64 	%fd2631, %fd2627, %fd2630;
	mul.f64 	%fd2632, %fd2631, 0d3FE0000000000000;
	mul.f64 	%fd2633, %fd2632, %fd2632;
	sub.f64 	%fd2634, %fd2629, %fd2633;
	mul.f64 	%fd2635, %fd2632, %fd2634;
	mul.f64 	%fd2636, %fd2635, 0d3FE0000000000000;
	mul.f64 	%fd2637, %fd2636, %fd2636;
	sub.f64 	%fd2638, %fd2629, %fd2637;
	mul.f64 	%fd2639, %fd2636, %fd2638;
	mul.f64 	%fd2640, %fd2639, 0d3FE0000000000000;
	mov.f64 	%fd2641, 0d3FF0000000000000;
	sub.f64 	%fd2642, %fd2641, %fd2640;
	mul.f64 	%fd2643, %fd2642, 0d3FE0000000000000;
	mul.f64 	%fd7308, %fd7308, %fd2643;
	sub.s32 	%r254, %r620, %r819;
	setp.lt.u32 	%p139, %r254, 3;
	@%p139 bra 	$L__BB0_95;
	ld.param.u32 	%r621, [_Z22GDFTgrid_weight_kernelPdS_S_S_Piii_param_6];
	ld.shared.f64 	%fd2644, [_ZZ22GDFTgrid_weight_kernelPdS_S_S_PiiiE6a_smem+528];
	ld.shared.f64 	%fd2645, [_ZZ22GDFTgrid_weight_kernelPdS_S_S_PiiiE8dij_smem+528];
	sub.f64 	%fd2646, %fd164, %fd7279;
	mul.f64 	%fd2647, %fd2645, %fd2646;
	fma.rn.f64 	%fd2648, %fd2647, %fd2647, 0dBFF0000000000000;
	fma.rn.f64 	%fd2649, %fd2644, %fd2648, %fd2647;
	mul.f64 	%fd2650, %fd2649, %fd2649;
	mov.f64 	%fd2651, 0d4008000000000000;
	sub.f64 	%fd2652, %fd2651, %fd2650;
	mul.f64 	%fd2653, %fd2649, %fd2652;
	mul.f64 	%fd2654, %fd2653, 0d3FE0000000000000;
	mul.f64 	%fd2655, %fd2654, %fd2654;
	sub.f64 	%fd2656, %fd2651, %fd2655;
	mul.f64 	%fd2657, %fd2654, %fd2656;
	mul.f64 	%fd2658, %fd2657, 0d3FE0000000000000;
	mul.f64 	%fd2659, %fd2658, %fd2658;
	sub.f64 	%fd2660, %fd2651, %fd2659;
	mul.f64 	%fd2661, %fd2658, %fd2660;
	mul.f64 	%fd2662, %fd2661, 0d3FE0000000000000;
	mov.f64 	%fd2663, 0d3FF0000000000000;
	sub.f64 	%fd2664, %fd2663, %fd2662;
	mul.f64 	%fd2665, %fd2664, 0d3FE0000000000000;
	mul.f64 	%fd7308, %fd7308, %fd2665;
	sub.s32 	%r255, %r621, %r819;
	setp.eq.s32 	%p140, %r255, 3;
	@%p140 bra 	$L__BB0_95;
	ld.param.u32 	%r622, [_Z22GDFTgrid_weight_kernelPdS_S_S_Piii_param_6];
	ld.shared.f64 	%fd2666, [_ZZ22GDFTgrid_weight_kernelPdS_S_S_PiiiE6a_smem+536];
	ld.shared.f64 	%fd2667, [_ZZ22GDFTgrid_weight_kernelPdS_S_S_PiiiE8dij_smem+536];
	sub.f64 	%fd2668, %fd164, %fd7278;
	mul.f64 	%fd2669, %fd2667, %fd2668;
	fma.rn.f64 	%fd2670, %fd2669, %fd2669, 0dBFF0000000000000;
	fma.rn.f64 	%fd2671, %fd2666, %fd2670, %fd2669;
	mul.f64 	%fd2672, %fd2671, %fd2671;
	mov.f64 	%fd2673, 0d4008000000000000;
	sub.f64 	%fd2674, %fd2673, %fd2672;
	mul.f64 	%fd2675, %fd2671, %fd2674;
	mul.f64 	%fd2676, %fd2675, 0d3FE0000000000000;
	mul.f64 	%fd2677, %fd2676, %fd2676;
	sub.f64 	%fd2678, %fd2673, %fd2677;
	mul.f64 	%fd2679, %fd2676, %fd2678;
	mul.f64 	%fd2680, %fd2679, 0d3FE0000000000000;
	mul.f64 	%fd2681, %fd2680, %fd2680;
	sub.f64 	%fd2682, %fd2673, %fd2681;
	mul.f64 	%fd2683, %fd2680, %fd2682;
	mul.f64 	%fd2684, %fd2683, 0d3FE0000000000000;
	mov.f64 	%fd2685, 0d3FF0000000000000;
	sub.f64 	%fd2686, %fd2685, %fd2684;
	mul.f64 	%fd2687, %fd2686, 0d3FE0000000000000;
	mul.f64 	%fd7308, %fd7308, %fd2687;
	sub.s32 	%r256, %r622, %r819;
	setp.lt.u32 	%p141, %r256, 5;
	@%p141 bra 	$L__BB0_95;
	ld.param.u32 	%r623, [_Z22GDFTgrid_weight_kernelPdS_S_S_Piii_param_6];
	ld.shared.f64 	%fd2688, [_ZZ22GDFTgrid_weight_kernelPdS_S_S_PiiiE6a_smem+544];
	ld.shared.f64 	%fd2689, [_ZZ22GDFTgrid_weight_kernelPdS_S_S_PiiiE8dij_smem+544];
	sub.f64 	%fd2690, %fd164, %fd7277;
	mul.f64 	%fd2691, %fd2689, %fd2690;
	selp.f64 	%fd2692, 0d0000000000000000, %fd2691, %p62;
	fma.rn.f64 	%fd2693, %fd2692, %fd2692, 0dBFF0000000000000;
	fma.rn.f64 	%fd2694, %fd2688, %fd2693, %fd2692;
	mul.f64 	%fd2695, %fd2694, %fd2694;
	mov.f64 	%fd2696, 0d4008000000000000;
	sub.f64 	%fd2697, %fd2696, %fd2695;
	mul.f64 	%fd2698, %fd2694, %fd2697;
	mul.f64 	%fd2699, %fd2698, 0d3FE0000000000000;
	mul.f64 	%fd2700, %fd2699, %fd2699;
	sub.f64 	%fd2701, %fd2696, %fd2700;
	mul.f64 	%fd2702, %fd2699, %fd2701;
	mul.f64 	%fd2703, %fd2702, 0d3FE0000000000000;
	mul.f64 	%fd2704, %fd2703, %fd2703;
	sub.f64 	%fd2705, %fd2696, %fd2704;
	mul.f64 	%fd2706, %fd2703, %fd2705;
	mul.f64 	%fd2707, %fd2706, 0d3FE0000000000000;
	mov.f64 	%fd2708, 0d3FF0000000000000;
	sub.f64 	%fd2709, %fd2708, %fd2707;
	mul.f64 	%fd2710, %fd2709, 0d3FE0000000000000;
	mul.f64 	%fd7308, %fd7308, %fd2710;
	sub.s32 	%r257, %r623, %r819;
	setp.eq.s32 	%p143, %r257, 5;
	@%p143 bra 	$L__BB0_95;
	ld.param.u32 	%r624, [_Z22GDFTgrid_weight_kernelPdS_S_S_Piii_param_6];
	ld.shared.f64 	%fd2711, [_ZZ22GDFTgrid_weight_kernelPdS_S_S_PiiiE6a_smem+552];
	ld.shared.f64 	%fd2712, [_ZZ22GDFTgrid_weight_kernelPdS_S_S_PiiiE8dij_smem+552];
	sub.f64 	%fd2713, %fd164, %fd7276;
	mul.f64 	%fd2714, %fd2712, %fd2713;
	fma.rn.f64 	%fd2715, %fd2714, %fd2714, 0dBFF0000000000000;
	fma.rn.f64 	%fd2716, %fd2711, %fd2715, %fd2714;
	mul.f64 	%fd2717, %fd2716, %fd2716;
	mov.f64 	%fd2718, 0d4008000000000000;
	sub.f64 	%fd2719, %fd2718, %fd2717;
	mul.f64 	%fd2720, %fd2716, %fd2719;
	mul.f64 	%fd2721, %fd2720, 0d3FE0000000000000;
	mul.f64 	%fd2722, %fd2721, %fd2721;
	sub.f64 	%fd2723, %fd2718, %fd2722;
	mul.f64 	%fd2724, %fd2721, %fd2723;
	mul.f64 	%fd2725, %fd2724, 0d3FE0000000000000;
	mul.f64 	%fd2726, %fd2725, %fd2725;
	sub.f64 	%fd2727, %fd2718, %fd2726;
	mul.f64 	%fd2728, %fd2725, %fd2727;
	mul.f64 	%fd2729, %fd2728, 0d3FE0000000000000;
	mov.f64 	%fd2730, 0d3FF0000000000000;
	sub.f64 	%fd2731, %fd2730, %fd2729;
	mul.f64 	%fd2732, %fd2731, 0d3FE0000000000000;
	mul.f64 	%fd7308, %fd7308, %fd2732;
	sub.s32 	%r258, %r624, %r819;
	setp.lt.u32 	%p144, %r258, 7;
	@%p144 bra 	$L__BB0_95;
	ld.param.u32 	%r625, [_Z22GDFTgrid_weight_kernelPdS_S_S_Piii_param_6];
	ld.shared.f64 	%fd2733, [_ZZ22GDFTgrid_weight_kernelPdS_S_S_PiiiE6a_smem+560];
	ld.shared.f64 	%fd2734, [_ZZ22GDFTgrid_weight_kernelPdS_S_S_PiiiE8dij_smem+560];
	sub.f64 	%fd2735, %fd164, %fd7275;
	mul.f64 	%fd2736, %fd2734, %fd2735;
	fma.rn.f64 	%fd2737, %fd2736, %fd2736, 0dBFF0000000000000;
	fma.rn.f64 	%fd2738, %fd2733, %fd2737, %fd2736;
	mul.f64 	%fd2739, %fd2738, %fd2738;
	mov.f64 	%fd2740, 0d4008000000000000;
	sub.f64 	%fd2741, %fd2740, %fd2739;
	mul.f64 	%fd2742, %fd2738, %fd2741;
	mul.f64 	%fd2743, %fd2742, 0d3FE0000000000000;
	mul.f64 	%fd2744, %fd2743, %fd2743;
	sub.f64 	%fd2745, %fd2740, %fd2744;
	mul.f64 	%fd2746, %fd2743, %fd2745;
	mul.f64 	%fd2747, %fd2746, 0d3FE0000000000000;
	mul.f64 	%fd2748, %fd2747, %fd2747;
	sub.f64 	%fd2749, %fd2740, %fd2748;
	mul.f64 	%fd2750, %fd2747, %fd2749;
	mul.f64 	%fd2751, %fd2750, 0d3FE0000000000000;
	mov.f64 	%fd2752, 0d3FF0000000000000;
	sub.f64 	%fd2753, %fd2752, %fd2751;
	mul.f64 	%fd2754, %fd2753, 0d3FE0000000000000;
	mul.f64 	%fd7308, %fd7308, %fd2754;
	sub.s32 	%r259, %r625, %r819;
	setp.eq.s32 	%p145, %r259, 7;
	@%p145 bra 	$L__BB0_95;
	ld.param.u32 	%r626, [_Z22GDFTgrid_weight_kernelPdS_S_S_Piii_param_6];
	ld.shared.f64 	%fd2755, [_ZZ22GDFTgrid_weight_kernelPdS_S_S_PiiiE6a_smem+568];
	ld.shared.f64 	%fd2756, [_ZZ22GDFTgrid_weight_kernelPdS_S_S_PiiiE8dij_smem+568];
	sub.f64 	%fd2757, %fd164, %fd7274;
	mul.f64 	%fd2758, %fd2756, %fd2757;
	fma.rn.f64 	%fd2759, %fd2758, %fd2758, 0dBFF0000000000000;
	fma.rn.f64 	%fd2760, %fd2755, %fd2759, %fd2758;
	mul.f64 	%fd2761, %fd2760, %fd2760;
	mov.f64 	%fd2762, 0d4008000000000000;
	sub.f64 	%fd2763, %fd2762, %fd2761;
	mul.f64 	%fd2764, %fd2760, %fd2763;
	mul.f64 	%fd2765, %fd2764, 0d3FE0000000000000;
	mul.f64 	%fd2766, %fd2765, %fd2765;
	sub.f64 	%fd2767, %fd2762, %fd2766;
	mul.f64 	%fd2768, %fd2765, %fd2767;
	mul.f64 	%fd2769, %fd2768, 0d3FE0000000000000;
	mul.f64 	%fd2770, %fd2769, %fd2769;
	sub.f64 	%fd2771, %fd2762, %fd2770;
	mul.f64 	%fd2772, %fd2769, %fd2771;
	mul.f64 	%fd2773, %fd2772, 0d3FE0000000000000;
	mov.f64 	%fd2774, 0d3FF0000000000000;
	sub.f64 	%fd2775, %fd2774, %fd2773;
	mul.f64 	%fd2776, %fd2775, 0d3FE0000000000000;
	mul.f64 	%fd7308, %fd7308, %fd2776;
	sub.s32 	%r260, %r626, %r819;
	setp.lt.u32 	%p146, %r260, 9;
	@%p146 bra 	$L__BB0_95;
	ld.param.u32 	%r627, [_Z22GDFTgrid_weight_kernelPdS_S_S_Piii_param_6];
	ld.shared.f64 	%fd2777, [_ZZ22GDFTgrid_weight_kernelPdS_S_S_PiiiE6a_smem+576];
	ld.shared.f64 	%fd2778, [_ZZ22GDFTgrid_weight_kernelPdS_S_S_PiiiE8dij_smem+576];
	sub.f64 	%fd2779, %fd164, %fd7273;
	mul.f64 	%fd2780, %fd2778, %fd2779;
	fma.rn.f64 	%fd2781, %fd2780, %fd2780, 0dBFF0000000000000;
	fma.rn.f64 	%fd2782, %fd2777, %fd2781, %fd2780;
	mul.f64 	%fd2783, %fd2782, %fd2782;
	mov.f64 	%fd2784, 0d4008000000000000;
	sub.f64 	%fd2785, %fd2784, %fd2783;
	mul.f64 	%fd2786, %fd2782, %fd2785;
	mul.f64 	%fd2787, %fd2786, 0d3FE0000000000000;
	mul.f64 	%fd2788, %fd2787, %fd2787;
	sub.f64 	%fd2789, %fd2784, %fd2788;
	mul.f64 	%fd2790, %fd2787, %fd2789;
	mul.f64 	%fd2791, %fd2790, 0d3FE0000000000000;
	mul.f64 	%fd2792, %fd2791, %fd2791;
	sub.f64 	%fd2793, %fd2784, %fd2792;
	mul.f64 	%fd2794, %fd2791, %fd2793;
	mul.f64 	%fd2795, %fd2794, 0d3FE0000000000000;
	mov.f64 	%fd2796, 0d3FF0000000000000;
	sub.f64 	%fd2797, %fd2796, %fd2795;
	mul.f64 	%fd2798, %fd2797, 0d3FE0000000000000;
	mul.f64 	%fd7308, %fd7308, %fd2798;
	sub.s32 	%r261, %r627, %r819;
	setp.eq.s32 	%p147, %r261, 9;
	@%p147 bra 	$L__BB0_95;
	ld.param.u32 	%r628, [_Z22GDFTgrid_weight_kernelPdS_S_S_Piii_param_6];
	ld.shared.f64 	%fd2799, [_ZZ22GDFTgrid_weight_kernelPdS_S_S_PiiiE6a_smem+584];
	ld.shared.f64 	%fd2800, [_ZZ22GDFTgrid_weight_kernelPdS_S_S_PiiiE8dij_smem+584];
	sub.f64 	%fd2801, %fd164, %fd7272;
	mul.f64 	%fd2802, %fd2800, %fd2801;
	fma.rn.f64 	%fd2803, %fd2802, %fd2802, 0dBFF0000000000000;
	fma.rn.f64 	%fd2804, %fd2799, %fd2803, %fd2802;
	mul.f64 	%fd2805, %fd2804, %fd2804;
	mov.f64 	%fd2806, 0d4008000000000000;
	sub.f64 	%fd2807, %fd2806, %fd2805;
	mul.f64 	%fd2808, %fd2804, %fd2807;
	mul.f64 	%fd2809, %fd2808, 0d3FE0000000000000;
	mul.f64 	%fd2810, %fd2809, %fd2809;
	sub.f64 	%fd2811, %fd2806, %fd2810;
	mul.f64 	%fd2812, %fd2809, %fd2811;
	mul.f64 	%fd2813, %fd2812, 0d3FE0000000000000;
	mul.f64 	%fd2814, %fd2813, %fd2813;
	sub.f64 	%fd2815, %fd2806, %fd2814;
	mul.f64 	%fd2816, %fd2813, %fd2815;
	mul.f64 	%fd2817, %fd2816, 0d3FE0000000000000;
	mov.f64 	%fd2818, 0d3FF0000000000000;
	sub.f64 	%fd2819, %fd2818, %fd2817;
	mul.f64 	%fd2820, %fd2819, 0d3FE0000000000000;
	mul.f64 	%fd7308, %fd7308, %fd2820;
	sub.s32 	%r262, %r628, %r819;
	setp.lt.u32 	%p148, %r262, 11;
	@%p148 bra 	$L__BB0_95;
	ld.param.u32 	%r629, [_Z22GDFTgrid_weight_kernelPdS_S_S_Piii_param_6];
	ld.shared.f64 	%fd2821, [_ZZ22GDFTgrid_weight_kernelPdS_S_S_PiiiE6a_smem+592];
	ld.shared.f64 	%fd2822, [_ZZ22GDFTgrid_weight_kernelPdS_S_S_PiiiE8dij_smem+592];
	sub.f64 	%fd2823, %fd164, %fd7271;
	mul.f64 	%fd2824, %fd2822, %fd2823;
	fma.rn.f64 	%fd2825, %fd2824, %fd2824, 0dBFF0000000000000;
	fma.rn.f64 	%fd2826, %fd2821, %fd2825, %fd2824;
	mul.f64 	%fd2827, %fd2826, %fd2826;
	mov.f64 	%fd2828, 0d4008000000000000;
	sub.f64 	%fd2829, %fd2828, %fd2827;
	mul.f64 	%fd2830, %fd2826, %fd2829;
	mul.f64 	%fd2831, %fd2830, 0d3FE0000000000000;
	mul.f64 	%fd2832, %fd2831, %fd2831;
	sub.f64 	%fd2833, %fd2828, %fd2832;
	mul.f64 	%fd2834, %fd2831, %fd2833;
	mul.f64 	%fd2835, %fd2834, 0d3FE0000000000000;
	mul.f64 	%fd2836, %fd2835, %fd2835;
	sub.f64 	%fd2837, %fd2828, %fd2836;
	mul.f64 	%fd2838, %fd2835, %fd2837;
	mul.f64 	%fd2839, %fd2838, 0d3FE0000000000000;
	mov.f64 	%fd2840, 0d3FF0000000000000;
	sub.f64 	%fd2841, %fd2840, %fd2839;
	mul.f64 	%fd2842, %fd2841, 0d3FE0000000000000;
	mul.f64 	%fd7308, %fd7308, %fd2842;
	sub.s32 	%r263, %r629, %r819;
	setp.eq.s32 	%p149, %r263, 11;
	@%p149 bra 	$L__BB0_95;
	ld.param.u32 	%r630, [_Z22GDFTgrid_weight_kernelPdS_S_S_Piii_param_6];
	ld.shared.f64 	%fd2843, [_ZZ22GDFTgrid_weight_kernelPdS_S_S_PiiiE6a_smem+600];
	ld.shared.f64 	%fd2844, [_ZZ22GDFTgrid_weight_kernelPdS_S_S_PiiiE8dij_smem+600];
	sub.f64 	%fd2845, %fd164, %fd7270;
	mul.f64 	%fd2846, %fd2844, %fd2845;
	fma.rn.f64 	%fd2847, %fd2846, %fd2846, 0dBFF0000000000000;
	fma.rn.f64 	%fd2848, %fd2843, %fd2847, %fd2846;
	mul.f64 	%fd2849, %fd2848, %fd2848;
	mov.f64 	%fd2850, 0d4008000000000000;
	sub.f64 	%fd2851, %fd2850, %fd2849;
	mul.f64 	%fd2852, %fd2848, %fd2851;
	mul.f64 	%fd2853, %fd2852, 0d3FE0000000000000;
	mul.f64 	%fd2854, %fd2853, %fd2853;
	sub.f64 	%fd2855, %fd2850, %fd2854;
	mul.f64 	%fd2856, %fd2853, %fd2855;
	mul.f64 	%fd2857, %fd2856, 0d3FE0000000000000;
	mul.f64 	%fd2858, %fd2857, %fd2857;
	sub.f64 	%fd2859, %fd2850, %fd2858;
	mul.f64 	%fd2860, %fd2857, %fd2859;
	mul.f64 	%fd2861, %fd2860, 0d3FE0000000000000;
	mov.f64 	%fd2862, 0d3FF0000000000000;
	sub.f64 	%fd2863, %fd2862, %fd2861;
	mul.f64 	%fd2864, %fd2863, 0d3FE0000000000000;
	mul.f64 	%fd7308, %fd7308, %fd2864;
	sub.s32 	%r264, %r630, %r819;
	setp.lt.u32 	%p150, %r264, 13;
	@%p150 bra 	$L__BB0_95;
	ld.param.u32 	%r631, [_Z22GDFTgrid_weight_kernelPdS_S_S_Piii_param_6];
	ld.shared.f64 	%fd2865, [_ZZ22GDFTgrid_weight_kernelPdS_S_S_PiiiE6a_smem+608];
	ld.shared.f64 	%fd2866, [_ZZ22GDFTgrid_weight_kernelPdS_S_S_PiiiE8dij_smem+608];
	sub.f64 	%fd2867, %fd164, %fd7269;
	mul.f64 	%fd2868, %fd2866, %fd2867;
	fma.rn.f64 	%fd2869, %fd2868, %fd2868, 0dBFF0000000000000;
	fma.rn.f64 	%fd2870, %fd2865, %fd2869, %fd2868;
	mul.f64 	%fd2871, %fd2870, %fd2870;
	mov.f64 	%fd2872, 0d4008000000000000;
	sub.f64 	%fd2873, %fd2872, %fd2871;
	mul.f64 	%fd2874, %fd2870, %fd2873;
	mul.f64 	%fd2875, %fd2874, 0d3FE0000000000000;
	mul.f64 	%fd2876, %fd2875, %fd2875;
	sub.f64 	%fd2877, %fd2872, %fd2876;
	mul.f64 	%fd2878, %fd2875, %fd2877;
	mul.f64 	%fd2879, %fd2878, 0d3FE0000000000000;
	mul.f64 	%fd2880, %fd2879, %fd2879;
	sub.f64 	%fd2881, %fd2872, %fd2880;
	mul.f64 	%fd2882, %fd2879, %fd2881;
	mul.f64 	%fd2883, %fd2882, 0d3FE0000000000000;
	mov.f64 	%fd2884, 0d3FF0000000000000;
	sub.f64 	%fd2885, %fd2884, %fd2883;
	mul.f64 	%fd2886, %fd2885, 0d3FE0000000000000;
	mul.f64 	%fd7308, %fd7308, %fd2886;
	sub.s32 	%r265, %r631, %r819;
	setp.eq.s32 	%p151, %r265, 13;
	@%p151 bra 	$L__BB0_95;
	ld.param.u32 	%r632, [_Z22GDFTgrid_weight_kernelPdS_S_S_Piii_param_6];
	ld.shared.f64 	%fd2887, [_ZZ22GDFTgrid_weight_kernelPdS_S_S_PiiiE6a_smem+616];
	ld.shared.f64 	%fd2888, [_ZZ22GDFTgrid_weight_kernelPdS_S_S_PiiiE8dij_smem+616];
	sub.f64 	%fd2889, %fd164, %fd7268;
	mul.f64 	%fd2890, %fd2888, %fd2889;
	fma.rn.f64 	%fd2891, %fd2890, %fd2890, 0dBFF0000000000000;
	fma.rn.f64 	%fd2892, %fd2887, %fd2891, %fd2890;
	mul.f64 	%fd2893, %fd2892, %fd2892;
	mov.f64 	%fd2894, 0d4008000000000000;
	sub.f64 	%fd2895, %fd2894, %fd2893;
	mul.f64 	%fd2896, %fd2892, %fd2895;
	mul.f64 	%fd2897, %fd2896, 0d3FE0000000000000;
	mul.f64 	%fd2898, %fd2897, %fd2897;
	sub.f64 	%fd2899, %fd2894, %fd2898;
	mul.f64 	%fd2900, %fd2897, %fd2899;
	mul.f64 	%fd2901, %fd2900, 0d3FE0000000000000;
	mul.f64 	%fd2902, %fd2901, %fd2901;
	sub.f64 	%fd2903, %fd2894, %fd2902;
	mul.f64 	%fd2904, %fd2901, %fd2903;
	mul.f64 	%fd2905, %fd2904, 0d3FE0000000000000;
	mov.f64 	%fd2906, 0d3FF0000000000000;
	sub.f64 	%fd2907, %fd2906, %fd2905;
	mul.f64 	%fd2908, %fd2907, 0d3FE0000000000000;
	mul.f64 	%fd7308, %fd7308, %fd2908;
	sub.s32 	%r266, %r632, %r819;
	setp.lt.u32 	%p152, %r266, 15;
	@%p152 bra 	$L__BB0_95;
	ld.param.u32 	%r633, [_Z22GDFTgrid_weight_kernelPdS_S_S_Piii_param_6];
	ld.shared.f64 	%fd2909, [_ZZ22GDFTgrid_weight_kernelPdS_S_S_PiiiE6a_smem+624];
	ld.shared.f64 	%fd2910, [_ZZ22GDFTgrid_weight_kernelPdS_S_S_PiiiE8dij_smem+624];
	sub.f64 	%fd2911, %fd164, %fd7267;
	mul.f64 	%fd2912, %fd2910, %fd2911;
	fma.rn.f64 	%fd2913, %fd2912, %fd2912, 0dBFF0000000000000;
	fma.rn.f64 	%fd2914, %fd2909, %fd2913, %fd2912;
	mul.f64 	%fd2915, %fd2914, %fd2914;
	mov.f64 	%fd2916, 0d4008000000000000;
	sub.f64 	%fd2917, %fd2916, %fd2915;
	mul.f64 	%fd2918, %fd2914, %fd2917;
	mul.f64 	%fd2919, %fd2918, 0d3FE0000000000000;
	mul.f64 	%fd2920, %fd2919, %fd2919;
	sub.f64 	%fd2921, %fd2916, %fd2920;
	mul.f64 	%fd2922, %fd2919, %fd2921;
	mul.f64 	%fd2923, %fd2922, 0d3FE0000000000000;
	mul.f64 	%fd2924, %fd2923, %fd2923;
	sub.f64 	%fd2925, %fd2916, %fd2924;
	mul.f64 	%fd2926, %fd2923, %fd2925;
	mul.f64 	%fd2927, %fd2926, 0d3FE0000000000000;
	mov.f64 	%fd2928, 0d3FF0000000000000;
	sub.f64 	%fd2929, %fd2928, %fd2927;
	mul.f64 	%fd2930, %fd2929, 0d3FE0000000000000;
	mul.f64 	%fd7308, %fd7308, %fd2930;
	sub.s32 	%r267, %r633, %r819;
	setp.eq.s32 	%p153, %r267, 15;
	@%p153 bra 	$L__BB0_95;
	ld.shared.f64 	%fd2931, [_ZZ22GDFTgrid_weight_kernelPdS_S_S_PiiiE6a_smem+632];
	ld.shared.f64 	%fd2932, [_ZZ22GDFTgrid_weight_kernelPdS_S_S_PiiiE8dij_smem+632];
	sub.f64 	%fd2933, %fd164, %fd7266;
	mul.f64 	%fd2934, %fd2932, %fd2933;
	fma.rn.f64 	%fd2935, %fd2934, %fd2934, 0dBFF0000000000000;
	fma.rn.f64 	%fd2936, %fd2931, %fd2935, %fd2934;
	mul.f64 	%fd2937, %fd2936, %fd2936;
	mov.f64 	%fd2938, 0d4008000000000000;
	sub.f64 	%fd2939, %fd2938, %fd2937;
	mul.f64 	%fd2940, %fd2936, %fd2939;
	mul.f64 	%fd2941, %fd2940, 0d3FE0000000000000;
	mul.f64 	%fd2942, %fd2941, %fd2941;
	sub.f64 	%fd2943, %fd2938, %fd2942;
	mul.f64 	%fd2944, %fd2941, %fd2943;
	mul.f64 	%fd2945, %fd2944, 0d3FE0000000000000;
	mul.f64 	%fd2946, %fd2945, %fd2945;
	sub.f64 	%fd2947, %fd2938, %fd2946;
	mul.f64 	%fd2948, %fd2945, %fd2947;
	mul.f64 	%fd2949, %fd2948, 0d3FE0000000000000;
	mov.f64 	%fd2950, 0d3FF0000000000000;
	sub.f64 	%fd2951, %fd2950, %fd2949;
	mul.f64 	%fd2952, %fd2951, 0d3FE0000000000000;
	mul.f64 	%fd7308, %fd7308, %fd2952;
$L__BB0_95:
	ld.param.u32 	%r634, [_Z22GDFTgrid_weight_kernelPdS_S_S_Piii_param_6];
	sub.s32 	%r268, %r634, %r818;
	setp.eq.s32 	%p154, %r268, 5;
	@%p154 bra 	$L__BB0_282;
	ld.param.u32 	%r635, [_Z22GDFTgrid_weight_kernelPdS_S_S_Piii_param_6];
	sub.s32 	%r269, %r635, %r819;
	setp.eq.s32 	%p155, %r269, 1;
	ld.shared.f64 	%fd2953, [_ZZ22GDFTgrid_weight_kernelPdS_S_S_PiiiE7atom_xi+40];
	sub.f64 	%fd2954, %fd7215, %fd2953;
	ld.shared.f64 	%fd2955, [_ZZ22GDFTgrid_weight_kernelPdS_S_S_PiiiE7atom_yi+40];
	sub.f64 	%fd2956, %fd7214, %fd2955;
	ld.shared.f64 	%fd2957, [_ZZ22GDFTgrid_weight_kernelPdS_S_S_PiiiE7atom_zi+40];
	sub.f64 	%fd2958, %fd7213, %fd2957;
	abs.f64 	%fd2959, %fd2954;
	abs.f64 	%fd2960, %fd2956;
	abs.f64 	%fd2961, %fd2958;
	add.f64 	%fd2962, %fd2959, %fd2960;
	add.f64 	%fd2963, %fd2962, %fd2961;
	min.f64 	%fd2964, %fd2959, %fd2960;
	max.f64 	%fd2965, %fd2959, %fd2960;
	min.f64 	%fd2966, %fd2965, %fd2961;
	max.f64 	%fd2967, %fd2965, %fd2961;
	{
	.reg .b32 %temp; 
	mov.b64 	{%temp, %r270}, %fd2967;
	}
	and.b32  	%r271, %r270, -4194304;
	xor.b32  	%r272, %r271, 2144337920;
	mov.b32 	%r273, 0;
	mov.b64 	%fd2968, {%r273, %r272};
	mul.f64 	%fd2969, %fd2966, %fd2968;
	mul.f64 	%fd2970, %fd2964, %fd2968;
	mul.f64 	%fd2971, %fd2967, %fd2968;
	mul.f64 	%fd2972, %fd2969, %fd2969;
	fma.rn.f64 	%fd2973, %fd2970, %fd2970, %fd2972;
	fma.rn.f64 	%fd2974, %fd2971, %fd2971, %fd2973;
	min.f64 	%fd2975, %fd2974, 0d7FEFFFFFFFFFFFFF;
	rsqrt.approx.ftz.f64 	%fd2976, %fd2975;
	mul.rn.f64 	%fd2977, %fd2976, %fd2976;
	neg.f64 	%fd2978, %fd2977;
	fma.rn.f64 	%fd2979, %fd2975, %fd2978, 0d3FF0000000000000;
	fma.rn.f64 	%fd2980, %fd2979, 0d3FD8000000000000, 0d3FE0000000000000;
	mul.rn.f64 	%fd2981, %fd2979, %fd2976;
	fma.rn.f64 	%fd2982, %fd2980, %fd2981, %fd2976;
	mul.f64 	%fd2983, %fd2974, %fd2982;
	or.b32  	%r274, %r271, 1048576;
	mov.b64 	%fd2984, {%r273, %r274};
	mul.f64 	%fd2985, %fd2984, %fd2983;
	setp.gt.f64 	%p156, %fd2963, %fd2967;
	selp.f64 	%fd2986, %fd2985, %fd2963, %p156;
	setp.lt.u32 	%p157, %r270, %r4;
	selp.f64 	%fd182, %fd2986, %fd2967, %p157;
	ld.shared.f64 	%fd2987, [_ZZ22GDFTgrid_weight_kernelPdS_S_S_PiiiE6a_smem+640];
	ld.shared.f64 	%fd2988, [_ZZ22GDFTgrid_weight_kernelPdS_S_S_PiiiE8dij_smem+640];
	sub.f64 	%fd2989, %fd182, %fd7281;
	mul.f64 	%fd2990, %fd2988, %fd2989;
	fma.rn.f64 	%fd2991, %fd2990, %fd2990, 0dBFF0000000000000;
	fma.rn.f64 	%fd2992, %fd2987, %fd2991, %fd2990;
	mul.f64 	%fd2993, %fd2992, %fd2992;
	mov.f64 	%fd2994, 0d4008000000000000;
	sub.f64 	%fd2995, %fd2994, %fd2993;
	mul.f64 	%fd2996, %fd2992, %fd2995;
	mul.f64 	%fd2997, %fd2996, 0d3FE0000000000000;
	mul.f64 	%fd2998, %fd2997, %fd2997;
	sub.f64 	%fd2999, %fd2994, %fd2998;
	mul.f64 	%fd3000, %fd2997, %fd2999;
	mul.f64 	%fd3001, %fd3000, 0d3FE0000000000000;
	mul.f64 	%fd3002, %fd3001, %fd3001;
	sub.f64 	%fd3003, %fd2994, %fd3002;
	mul.f64 	%fd3004, %fd3001, %fd3003;
	mul.f64 	%fd3005, %fd3004, 0d3FE0000000000000;
	mov.f64 	%fd3006, 0d3FF0000000000000;
	sub.f64 	%fd3007, %fd3006, %fd3005;
	mul.f64 	%fd3008, %fd3007, 0d3FE0000000000000;
	mul.f64 	%fd7307, %fd7307, %fd3008;
	@%p155 bra 	$L__BB0_112;
	ld.param.u32 	%r636, [_Z22GDFTgrid_weight_kernelPdS_S_S_Piii_param_6];
	ld.shared.f64 	%fd3009, [_ZZ22GDFTgrid_weight_kernelPdS_S_S_PiiiE6a_smem+648];
	ld.shared.f64 	%fd3010, [_ZZ22GDFTgrid_weight_kernelPdS_S_S_PiiiE8dij_smem+648];
	sub.f64 	%fd3011, %fd182, %fd7280;
	mul.f64 	%fd3012, %fd3010, %fd3011;
	fma.rn.f64 	%fd3013, %fd3012, %fd3012, 0dBFF0000000000000;
	fma.rn.f64 	%fd3014, %fd3009, %fd3013, %fd3012;
	mul.f64 	%fd3015, %fd3014, %fd3014;
	mov.f64 	%fd3016, 0d4008000000000000;
	sub.f64 	%fd3017, %fd3016, %fd3015;
	mul.f64 	%fd3018, %fd3014, %fd3017;
	mul.f64 	%fd3019, %fd3018, 0d3FE0000000000000;
	mul.f64 	%fd3020, %fd3019, %fd3019;
	sub.f64 	%fd3021, %fd3016, %fd3020;
	mul.f64 	%fd3022, %fd3019, %fd3021;
	mul.f64 	%fd3023, %fd3022, 0d3FE0000000000000;
	mul.f64 	%fd3024, %fd3023, %fd3023;
	sub.f64 	%fd3025, %fd3016, %fd3024;
	mul.f64 	%fd3026, %fd3023, %fd3025;
	mul.f64 	%fd3027, %fd3026, 0d3FE0000000000000;
	mov.f64 	%fd3028, 0d3FF0000000000000;
	sub.f64 	%fd3029, %fd3028, %fd3027;
	mul.f64 	%fd3030, %fd3029, 0d3FE0000000000000;
	mul.f64 	%fd7307, %fd7307, %fd3030;
	sub.s32 	%r275, %r636, %r819;
	setp.lt.u32 	%p158, %r275, 3;
	@%p158 bra 	$L__BB0_112;
	ld.param.u32 	%r637, [_Z22GDFTgrid_weight_kernelPdS_S_S_Piii_param_6];
	ld.shared.f64 	%fd3031, [_ZZ22GDFTgrid_weight_kernelPdS_S_S_PiiiE6a_smem+656];
	ld.shared.f64 	%fd3032, [_ZZ22GDFTgrid_weight_kernelPdS_S_S_PiiiE8dij_smem+656];
	sub.f64 	%fd3033, %fd182, %fd7279;
	mul.f64 	%fd3034, %fd3032, %fd3033;
	fma.rn.f64 	%fd3035, %fd3034, %fd3034, 0dBFF0000000000000;
	fma.rn.f64 	%fd3036, %fd3031, %fd3035, %fd3034;
	mul.f64 	%fd3037, %fd3036, %fd3036;
	mov.f64 	%fd3038, 0d4008000000000000;
	sub.f64 	%fd3039, %fd3038, %fd3037;
	mul.f64 	%fd3040, %fd3036, %fd3039;
	mul.f64 	%fd3041, %fd3040, 0d3FE0000000000000;
	mul.f64 	%fd3042, %fd3041, %fd3041;
	sub.f64 	%fd3043, %fd3038, %fd3042;
	mul.f64 	%fd3044, %fd3041, %fd3043;
	mul.f64 	%fd3045, %fd3044, 0d3FE0000000000000;
	mul.f64 	%fd3046, %fd3045, %fd3045;
	sub.f64 	%fd3047, %fd3038, %fd3046;
	mul.f64 	%fd3048, %fd3045, %fd3047;
	mul.f64 	%fd3049, %fd3048, 0d3FE0000000000000;
	mov.f64 	%fd3050, 0d3FF0000000000000;
	sub.f64 	%fd3051, %fd3050, %fd3049;
	mul.f64 	%fd3052, %fd3051, 0d3FE0000000000000;
	mul.f64 	%fd7307, %fd7307, %fd3052;
	sub.s32 	%r276, %r637, %r819;
	setp.eq.s32 	%p159, %r276, 3;
	@%p159 bra 	$L__BB0_112;
	ld.param.u32 	%r638, [_Z22GDFTgrid_weight_kernelPdS_S_S_Piii_param_6];
	ld.shared.f64 	%fd3053, [_ZZ22GDFTgrid_weight_kernelPdS_S_S_PiiiE6a_smem+664];
	ld.shared.f64 	%fd3054, [_ZZ22GDFTgrid_weight_kernelPdS_S_S_PiiiE8dij_smem+664];
	sub.f64 	%fd3055, %fd182, %fd7278;
	mul.f64 	%fd3056, %fd3054, %fd3055;
	fma.rn.f64 	%fd3057, %fd3056, %fd3056, 0dBFF0000000000000;
	fma.rn.f64 	%fd3058, %fd3053, %fd3057, %fd3056;
	mul.f64 	%fd3059, %fd3058, %fd3058;
	mov.f64 	%fd3060, 0d4008000000000000;
	sub.f64 	%fd3061, %fd3060, %fd3059;
	mul.f64 	%fd3062, %fd3058, %fd3061;
	mul.f64 	%fd3063, %fd3062, 0d3FE0000000000000;
	mul.f64 	%fd3064, %fd3063, %fd3063;
	sub.f64 	%fd3065, %fd3060, %fd3064;
	mul.f64 	%fd3066, %fd3063, %fd3065;
	mul.f64 	%fd3067, %fd3066, 0d3FE0000000000000;
	mul.f64 	%fd3068, %fd3067, %fd3067;
	sub.f64 	%fd3069, %fd3060, %fd3068;
	mul.f64 	%fd3070, %fd3067, %fd3069;
	mul.f64 	%fd3071, %fd3070, 0d3FE0000000000000;
	mov.f64 	%fd3072, 0d3FF0000000000000;
	sub.f64 	%fd3073, %fd3072, %fd3071;
	mul.f64 	%fd3074, %fd3073, 0d3FE0000000000000;
	mul.f64 	%fd7307, %fd7307, %fd3074;
	sub.s32 	%r277, %r638, %r819;
	setp.lt.u32 	%p160, %r277, 5;
	@%p160 bra 	$L__BB0_112;
	ld.param.u32 	%r639, [_Z22GDFTgrid_weight_kernelPdS_S_S_Piii_param_6];
	ld.shared.f64 	%fd3075, [_ZZ22GDFTgrid_weight_kernelPdS_S_S_PiiiE6a_smem+672];
	ld.shared.f64 	%fd3076, [_ZZ22GDFTgrid_weight_kernelPdS_S_S_PiiiE8dij_smem+672];
	sub.f64 	%fd3077, %fd182, %fd7277;
	mul.f64 	%fd3078, %fd3076, %fd3077;
	fma.rn.f64 	%fd3079, %fd3078, %fd3078, 0dBFF0000000000000;
	fma.rn.f64 	%fd3080, %fd3075, %fd3079, %fd3078;
	mul.f64 	%fd3081, %fd3080, %fd3080;
	mov.f64 	%fd3082, 0d4008000000000000;
	sub.f64 	%fd3083, %fd3082, %fd3081;
	mul.f64 	%fd3084, %fd3080, %fd3083;
	mul.f64 	%fd3085, %fd3084, 0d3FE0000000000000;
	mul.f64 	%fd3086, %fd3085, %fd3085;
	sub.f64 	%fd3087, %fd3082, %fd3086;
	mul.f64 	%fd3088, %fd3085, %fd3087;
	mul.f64 	%fd3089, %fd3088, 0d3FE0000000000000;
	mul.f64 	%fd3090, %fd3089, %fd3089;
	sub.f64 	%fd3091, %fd3082, %fd3090;
	mul.f64 	%fd3092, %fd3089, %fd3091;
	mul.f64 	%fd3093, %fd3092, 0d3FE0000000000000;
	mov.f64 	%fd3094, 0d3FF0000000000000;
	sub.f64 	%fd3095, %fd3094, %fd3093;
	mul.f64 	%fd3096, %fd3095, 0d3FE0000000000000;
	mul.f64 	%fd7307, %fd7307, %fd3096;
	sub.s32 	%r278, %r639, %r819;
	setp.eq.s32 	%p161, %r278, 5;
	@%p161 bra 	$L__BB0_112;
	ld.param.u32 	%r640, [_Z22GDFTgrid_weight_kernelPdS_S_S_Piii_param_6];
	ld.shared.f64 	%fd3097, [_ZZ22GDFTgrid_weight_kernelPdS_S_S_PiiiE6a_smem+680];
	ld.shared.f64 	%fd3098, [_ZZ22GDFTgrid_weight_kernelPdS_S_S_PiiiE8dij_smem+680];
	sub.f64 	%fd3099, %fd182, %fd7276;
	mul.f64 	%fd3100, %fd3098, %fd3099;
	selp.f64 	%fd3101, 0d0000000000000000, %fd3100, %p62;
	fma.rn.f64 	%fd3102, %fd3101, %fd3101, 0dBFF0000000000000;
	fma.rn.f64 	%fd3103, %fd3097, %fd3102, %fd3101;
	mul.f64 	%fd3104, %fd3103, %fd3103;
	mov.f64 	%fd3105, 0d4008000000000000;
	sub.f64 	%fd3106, %fd3105, %fd3104;
	mul.f64 	%fd3107, %fd3103, %fd3106;
	mul.f64 	%fd3108, %fd3107, 0d3FE0000000000000;
	mul.f64 	%fd3109, %fd3108, %fd3108;
	sub.f64 	%fd3110, %fd3105, %fd3109;
	mul.f64 	%fd3111, %fd3108, %fd3110;
	mul.f64 	%fd3112, %fd3111, 0d3FE0000000000000;
	mul.f64 	%fd3113, %fd3112, %fd3112;
	sub.f64 	%fd3114, %fd3105, %fd3113;
	mul.f64 	%fd3115, %fd3112, %fd3114;
	mul.f64 	%fd3116, %fd3115, 0d3FE0000000000000;
	mov.f64 	%fd3117, 0d3FF0000000000000;
	sub.f64 	%fd3118, %fd3117, %fd3116;
	mul.f64 	%fd3119, %fd3118, 0d3FE0000000000000;
	mul.f64 	%fd7307, %fd7307, %fd3119;
	sub.s32 	%r279, %r640, %r819;
	setp.lt.u32 	%p163, %r279, 7;
	@%p163 bra 	$L__BB0_112;
	ld.param.u32 	%r641, [_Z22GDFTgrid_weight_kernelPdS_S_S_Piii_param_6];
	ld.shared.f64 	%fd3120, [_ZZ22GDFTgrid_weight_kernelPdS_S_S_PiiiE6a_smem+688];
	ld.shared.f64 	%fd3121, [_ZZ22GDFTgrid_weight_kernelPdS_S_S_PiiiE8dij_smem+688];
	sub.f64 	%fd3122, %fd182, %fd7275;
	mul.f64 	%fd3123, %fd3121, %fd3122;
	fma.rn.f64 	%fd3124, %fd3123, %fd3123, 0dBFF0000000000000;
	fma.rn.f64 	%fd3125, %fd3120, %fd3124, %fd3123;
	mul.f64 	%fd3126, %fd3125, %fd3125;
	mov.f64 	%fd3127, 0d4008000000000000;
	sub.f64 	%fd3128, %fd3127, %fd3126;
	mul.f64 	%fd3129, %fd3125, %fd3128;
	mul.f64 	%fd3130, %fd3129, 0d3FE0000000000000;
	mul.f64 	%fd3131, %fd3130, %fd3130;
	sub.f64 	%fd3132, %fd3127, %fd3131;
	mul.f64 	%fd3133, %fd3130, %fd3132;
	mul.f64 	%fd3134, %fd3133, 0d3FE0000000000000;
	mul.f64 	%fd3135, %fd3134, %fd3134;
	sub.f64 	%fd3136, %fd3127, %fd3135;
	mul.f64 	%fd3137, %fd3134, %fd3136;
	mul.f64 	%fd3138, %fd3137, 0d3FE0000000000000;
	mov.f64 	%fd3139, 0d3FF0000000000000;
	sub.f64 	%fd3140, %fd3139, %fd3138;
	mul.f64 	%fd3141, %fd3140, 0d3FE0000000000000;
	mul.f64 	%fd7307, %fd7307, %fd3141;
	sub.s32 	%r280, %r641, %r819;
	setp.eq.s32 	%p164, %r280, 7;
	@%p164 bra 	$L__BB0_112;
	ld.param.u32 	%r642, [_Z22GDFTgrid_weight_kernelPdS_S_S_Piii_param_6];
	ld.shared.f64 	%fd3142, [_ZZ22GDFTgrid_weight_kernelPdS_S_S_PiiiE6a_smem+696];
	ld.shared.f64 	%fd3143, [_ZZ22GDFTgrid_weight_kernelPdS_S_S_PiiiE8dij_smem+696];
	sub.f64 	%fd3144, %fd182, %fd7274;
	mul.f64 	%fd3145, %fd3143, %fd3144;
	fma.rn.f64 	%fd3146, %fd3145, %fd3145, 0dBFF0000000000000;
	fma.rn.f64 	%fd3147, %fd3142, %fd3146, %fd3145;
	mul.f64 	%fd3148, %fd3147, %fd3147;
	mov.f64 	%fd3149, 0d4008000000000000;
	sub.f64 	%fd3150, %fd3149, %fd3148;
	mul.f64 	%fd3151, %fd3147, %fd3150;
	mul.f64 	%fd3152, %fd3151, 0d3FE0000000000000;
	mul.f64 	%fd3153, %fd3152, %fd3152;
	sub.f64 	%fd3154, %fd3149, %fd3153;
	mul.f64 	%fd3155, %fd3152, %fd3154;
	mul.f64 	%fd3156, %fd3155, 0d3FE0000000000000;
	mul.f64 	%fd3157, %fd3156, %fd3156;
	sub.f64 	%fd3158, %fd3149, %fd3157;
	mul.f64 	%fd3159, %fd3156, %fd3158;
	mul.f64 	%fd3160, %fd3159, 0d3FE0000000000000;
	mov.f64 	%fd3161, 0d3FF0000000000000;
	sub.f64 	%fd3162, %fd3161, %fd3160;
	mul.f64 	%fd3163, %fd3162, 0d3FE0000000000000;
	mul.f64 	%fd7307, %fd7307, %fd3163;
	sub.s32 	%r281, %r642, %r819;
	setp.lt.u32 	%p165, %r281, 9;
	@%p165 bra 	$L__BB0_112;
	ld.param.u32 	%r643, [_Z22GDFTgrid_weight_kernelPdS_S_S_Piii_param_6];
	ld.shared.f64 	%fd3164, [_ZZ22GDFTgrid_weight_kernelPdS_S_S_PiiiE6a_smem+704];
	ld.shared.f64 	%fd3165, [_ZZ22GDFTgrid_weight_kernelPdS_S_S_PiiiE8dij_smem+704];
	sub.f64 	%fd3166, %fd182, %fd7273;
	mul.f64 	%fd3167, %fd3165, %fd3166;
	fma.rn.f64 	%fd3168, %fd3167, %fd3167, 0dBFF0000000000000;
	fma.rn.f64 	%fd3169, %fd3164, %fd3168, %fd3167;
	mul.f64 	%fd3170, %fd3169, %fd3169;
	mov.f64 	%fd3171, 0d4008000000000000;
	sub.f64 	%fd3172, %fd3171, %fd3170;
	mul.f64 	%fd3173, %fd3169, %fd3172;
	mul.f64 	%fd3174, %fd3173, 0d3FE0000000000000;
	mul.f64 	%fd3175, %fd3174, %fd3174;
	sub.f64 	%fd3176, %fd3171, %fd3175;
	mul.f64 	%fd3177, %fd3174, %fd3176;
	mul.f64 	%fd3178, %fd3177, 0d3FE0000000000000;
	mul.f64 	%fd3179, %fd3178, %fd3178;
	sub.f64 	%fd3180, %fd3171, %fd3179;
	mul.f64 	%fd3181, %fd3178, %fd3180;
	mul.f64 	%fd3182, %fd3181, 0d3FE0000000000000;
	mov.f64 	%fd3183, 0d3FF0000000000000;
	sub.f64 	%fd3184, %fd3183, %fd3182;
	mul.f64 	%fd3185, %fd3184, 0d3FE0000000000000;
	mul.f64 	%fd7307, %fd7307, %fd3185;
	sub.s32 	%r282, %r643, %r819;
	setp.eq.s32 	%p166, %r282, 9;
	@%p166 bra 	$L__BB0_112;
	ld.param.u32 	%r644, [_Z22GDFTgrid_weight_kernelPdS_S_S_Piii_param_6];
	ld.shared.f64 	%fd3186, [_ZZ22GDFTgrid_weight_kernelPdS_S_S_PiiiE6a_smem+712];
	ld.shared.f64 	%fd3187, [_ZZ22GDFTgrid_weight_kernelPdS_S_S_PiiiE8dij_smem+712];
	sub.f64 	%fd3188, %fd182, %fd7272;
	mul.f64 	%fd3189, %fd3187, %fd3188;
	fma.rn.f64 	%fd3190, %fd3189, %fd3189, 0dBFF0000000000000;
	fma.rn.f64 	%fd3191, %fd3186, %fd3190, %fd3189;
	mul.f64 	%fd3192, %fd3191, %fd3191;
	mov.f64 	%fd3193, 0d4008000000000000;
	sub.f64 	%fd3194, %fd3193, %fd3192;
	mul.f64 	%fd3195, %fd3191, %fd3194;
	mul.f64 	%fd3196, %fd3195, 0d3FE0000000000000;
	mul.f64 	%fd3197, %fd3196, %fd3196;
	sub.f64 	%fd3198, %fd3193, %fd3197;
	mul.f64 	%fd3199, %fd3196, %fd3198;
	mul.f64 	%fd3200, %fd3199, 0d3FE0000000000000;
	mul.f64 	%fd3201, %fd3200, %fd3200;
	sub.f64 	%fd3202, %fd3193, %fd3201;
	mul.f64 	%fd3203, %fd3200, %fd3202;
	mul.f64 	%fd3204, %fd3203, 0d3FE0000000000000;
	mov.f64 	%fd3205, 0d3FF0000000000000;
	sub.f64 	%fd3206, %fd3205, %fd3204;
	mul.f64 	%fd3207, %fd3206, 0d3FE0000000000000;
	mul.f64 	%fd7307, %fd7307, %fd3207;
	sub.s32 	%r283, %r644, %r819;
	setp.lt.u32 	%p167, %r283, 11;
	@%p167 bra 	$L__BB0_112;
	ld.param.u32 	%r645, [_Z22GDFTgrid_weight_kernelPdS_S_S_Piii_param_6];
	ld.shared.f64 	%fd3208, [_ZZ22GDFTgrid_weight_kernelPdS_S_S_PiiiE6a_smem+720];
	ld.shared.f64 	%fd3209, [_ZZ22GDFTgrid_weight_kernelPdS_S_S_PiiiE8dij_smem+720];
	sub.f64 	%fd3210, %fd182, %fd7271;
	mul.f64 	%fd3211, %fd3209, %fd3210;
	fma.rn.f64 	%fd3212, %fd3211, %fd3211, 0dBFF0000000000000;
	fma.rn.f64 	%fd3213, %fd3208, %fd3212, %fd3211;
	mul.f64 	%fd3214, %fd3213, %fd3213;
	mov.f64 	%fd3215, 0d4008000000000000;
	sub.f64 	%fd3216, %fd3215, %fd3214;
	mul.f64 	%fd3217, %fd3213, %fd3216;
	mul.f64 	%fd3218, %fd3217, 0d3FE0000000000000;
	mul.f64 	%fd3219, %fd3218, %fd3218;
	sub.f64 	%fd3220, %fd3215, %fd3219;
	mul.f64 	%fd3221, %fd3218, %fd3220;
	mul.f64 	%fd3222, %fd3221, 0d3FE0000000000000;
	mul.f64 	%fd3223, %fd3222, %fd3222;
	sub.f64 	%fd3224, %fd3215, %fd3223;
	mul.f64 	%fd3225, %fd3222, %fd3224;
	mul.f64 	%fd3226, %fd3225, 0d3FE0000000000000;
	mov.f64 	%fd3227, 0d3FF0000000000000;
	sub.f64 	%fd3228, %fd3227, %fd3226;
	mul.f64 	%fd3229, %fd3228, 0d3FE0000000000000;
	mul.f64 	%fd7307, %fd7307, %fd3229;
	sub.s32 	%r284, %r645, %r819;
	setp.eq.s32 	%p168, %r284, 11;
	@%p168 bra 	$L__BB0_112;
	ld.param.u32 	%r646, [_Z22GDFTgrid_weight_kernelPdS_S_S_Piii_param_6];
	ld.shared.f64 	%fd3230, [_ZZ22GDFTgrid_weight_kernelPdS_S_S_PiiiE6a_smem+728];
	ld.shared.f64 	%fd3231, [_ZZ22GDFTgrid_weight_kernelPdS_S_S_PiiiE8dij_smem+728];
	sub.f64 	%fd3232, %fd182, %fd7270;
	mul.f64 	%fd3233, %fd3231, %fd3232;
	fma.rn.f64 	%fd3234, %fd3233, %fd3233, 0dBFF0000000000000;
	fma.rn.f64 	%fd3235, %fd3230, %fd3234, %fd3233;
	mul.f64 	%fd3236, %fd3235, %fd3235;
	mov.f64 	%fd3237, 0d4008000000000000;
	sub.f64 	%fd3238, %fd3237, %fd3236;
	mul.f64 	%fd3239, %fd3235, %fd3238;
	mul.f64 	%fd3240, %fd3239, 0d3FE0000000000000;
	mul.f64 	%fd3241, %fd3240, %fd3240;
	sub.f64 	%fd3242, %fd3237, %fd3241;
	mul.f64 	%fd3243, %fd3240, %fd3242;
	mul.f64 	%fd3244, %fd3243, 0d3FE0000000000000;
	mul.f64 	%fd3245, %fd3244, %fd3244;
	sub.f64 	%fd3246, %fd3237, %fd3245;
	mul.f64 	%fd3247, %fd3244, %fd3246;
	mul.f64 	%fd3248, %fd3247, 0d3FE0000000000000;
	mov.f64 	%fd3249, 0d3FF0000000000000;
	sub.f64 	%fd3250, %fd3249, %fd3248;
	mul.f64 	%fd3251, %fd3250, 0d3FE0000000000000;
	mul.f64 	%fd7307, %fd7307, %fd3251;
	sub.s32 	%r285, %r646, %r819;
	setp.lt.u32 	%p169, %r285, 13;
	@%p169 bra 	$L__BB0_112;
	ld.param.u32 	%r647, [_Z22GDFTgrid_weight_kernelPdS_S_S_Piii_param_6];
	ld.shared.f64 	%fd3252, [_ZZ22GDFTgrid_weight_kernelPdS_S_S_PiiiE6a_smem+736];
	ld.shared.f64 	%fd3253, [_ZZ22GDFTgrid_weight_kernelPdS_S_S_PiiiE8dij_smem+736];
	sub.f64 	%fd3254, %fd182, %fd7269;
	mul.f64 	%fd3255, %fd3253, %fd3254;
	fma.rn.f64 	%fd3256, %fd3255, %fd3255, 0dBFF0000000000000;
	fma.rn.f64 	%fd3257, %fd3252, %fd3256, %fd3255;
	mul.f64 	%fd3258, %fd3257, %fd3257;
	mov.f64 	%fd3259, 0d4008000000000000;
	sub.f64 	%fd3260, %fd3259, %fd3258;
	mul.f64 	%fd3261, %fd3257, %fd3260;
	mul.f64 	%fd3262, %fd3261, 0d3FE0000000000000;
	mul.f64 	%fd3263, %fd3262, %fd3262;
	sub.f64 	%fd3264, %fd3259, %fd3263;
	mul.f64 	%fd3265, %fd3262, %fd3264;
	mul.f64 	%fd3266, %fd3265, 0d3FE0000000000000;
	mul.f64 	%fd3267, %fd3266, %fd3266;
	sub.f64 	%fd3268, %fd3259, %fd3267;
	mul.f64 	%fd3269, %fd3266, %fd3268;
	mul.f64 	%fd3270, %fd3269, 0d3FE0000000000000;
	mov.f64 	%fd3271, 0d3FF0000000000000;
	sub.f64 	%fd3272, %fd3271, %fd3270;
	mul.f64 	%fd3273, %fd3272, 0d3FE0000000000000;
	mul.f64 	%fd7307, %fd7307, %fd3273;
	sub.s32 	%r286, %r647, %r819;
	setp.eq.s32 	%p170, %r286, 13;
	@%p170 bra 	$L__BB0_112;
	ld.param.u32 	%r648, [_Z22GDFTgrid_weight_kernelPdS_S_S_Piii_param_6];
	ld.shared.f64 	%fd3274, [_ZZ22GDFTgrid_weight_kernelPdS_S_S_PiiiE6a_smem+744];
	ld.shared.f64 	%fd3275, [_ZZ22GDFTgrid_weight_kernelPdS_S_S_PiiiE8dij_smem+744];
	sub.f64 	%fd3276, %fd182, %fd7268;
	mul.f64 	%fd3277, %fd3275, %fd3276;
	fma.rn.f64 	%fd3278, %fd3277, %fd3277, 0dBFF0000000000000;
	fma.rn.f64 	%fd3279, %fd3274, %fd3278, %fd3277;
	mul.f64 	%fd3280, %fd3279, %fd3279;
	mov.f64 	%fd3281, 0d4008000000000000;
	sub.f64 	%fd3282, %fd3281, %fd3280;
	mul.f64 	%fd3283, %fd3279, %fd3282;
	mul.f64 	%fd3284, %fd3283, 0d3FE0000000000000;
	mul.f64 	%fd3285, %fd3284, %fd3284;
	sub.f64 	%fd3286, %fd3281, %fd3285;
	mul.f64 	%fd3287, %fd3284, %fd3286;
	mul.f64 	%fd3288, %fd3287, 0d3FE0000000000000;
	mul.f64 	%fd3289, %fd3288, %fd3288;
	sub.f64 	%fd3290, %fd3281, %fd3289;
	mul.f64 	%fd3291, %fd3288, %fd3290;
	mul.f64 	%fd3292, %fd3291, 0d3FE0000000000000;
	mov.f64 	%fd3293, 0d3FF0000000000000;
	sub.f64 	%fd3294, %fd3293, %fd3292;
	mul.f64 	%fd3295, %fd3294, 0d3FE0000000000000;
	mul.f64 	%fd7307, %fd7307, %fd3295;
	sub.s32 	%r287, %r648, %r819;
	setp.lt.u32 	%p171, %r287, 15;
	@%p171 bra 	$L__BB0_112;
	ld.param.u32 	%r649, [_Z22GDFTgrid_weight_kernelPdS_S_S_Piii_param_6];
	ld.shared.f64 	%fd3296, [_ZZ22GDFTgrid_weight_kernelPdS_S_S_PiiiE6a_smem+752];
	ld.shared.f64 	%fd3297, [_ZZ22GDFTgrid_weight_kernelPdS_S_S_PiiiE8dij_smem+752];
	sub.f64 	%fd3298, %fd182, %fd7267;
	mul.f64 	%fd3299, %fd3297, %fd3298;
	fma.rn.f64 	%fd3300, %fd3299, %fd3299, 0dBFF0000000000000;
	fma.rn.f64 	%fd3301, %fd3296, %fd3300, %fd3299;
	mul.f64 	%fd3302, %fd3301, %fd3301;
	mov.f64 	%fd3303, 0d4008000000000000;
	sub.f64 	%fd3304, %fd3303, %fd3302;
	mul.f64 	%fd3305, %fd3301, %fd3304;
	mul.f64 	%fd3306, %fd3305, 0d3FE0000000000000;
	mul.f64 	%fd3307, %fd3306, %fd3306;
	sub.f64 	%fd3308, %fd3303, %fd3307;
	mul.f64 	%fd3309, %fd3306, %fd3308;
	mul.f64 	%fd3310, %fd3309, 0d3FE0000000000000;
	mul.f64 	%fd3311, %fd3310, %fd3310;
	sub.f64 	%fd3312, %fd3303, %fd3311;
	mul.f64 	%fd3313, %fd3310, %fd3312;
	mul.f64 	%fd3314, %fd3313, 0d3FE0000000000000;
	mov.f64 	%fd3315, 0d3FF0000000000000;
	sub.f64 	%fd3316, %fd3315, %fd3314;
	mul.f64 	%fd3317, %fd3316, 0d3FE0000000000000;
	mul.f64 	%fd7307, %fd7307, %fd3317;
	sub.s32 	%r288, %r649, %r819;
	setp.eq.s32 	%p172, %r288, 15;
	@%p172 bra 	$L__BB0_112;
	ld.shared.f64 	%fd3318, [_ZZ22GDFTgrid_weight_kernelPdS_S_S_PiiiE6a_smem+760];
	ld.shared.f64 	%fd3319, [_ZZ22GDFTgrid_weight_kernelPdS_S_S_PiiiE8dij_smem+760];
	sub.f64 	%fd3320, %fd182, %fd7266;
	mul.f64 	%fd3321, %fd3319, %fd3320;
	fma.rn.f64 	%fd3322, %fd3321, %fd3321, 0dBFF0000000000000;
	fma.rn.f64 	%fd3323, %fd3318, %fd3322, %fd3321;
	mul.f64 	%fd3324, %fd3323, %fd3323;
	mov.f64 	%fd3325, 0d4008000000000000;
	sub.f64 	%fd3326, %fd3325, %fd3324;
	mul.f64 	%fd3327, %fd3323, %fd3326;
	mul.f64 	%fd3328, %fd3327, 0d3FE0000000000000;
	mul.f64 	%fd3329, %fd3328, %fd3328;
	sub.f64 	%fd3330, %fd3325, %fd3329;
	mul.f64 	%fd3331, %fd3328, %fd3330;
	mul.f64 	%fd3332, %fd3331, 0d3FE0000000000000;
	mul.f64 	%fd3333, %fd3332, %fd3332;
	sub.f64 	%fd3334, %fd3325, %fd3333;
	mul.f64 	%fd3335, %fd3332, %fd3334;
	mul.f64 	%fd3336, %fd3335, 0d3FE0000000000000;
	mov.f64 	%fd3337, 0d3FF0000000000000;
	sub.f64 	%fd3338, %fd3337, %fd3336;
	mul.f64 	%fd3339, %fd3338, 0d3FE0000000000000;
	mul.f64 	%fd7307, %fd7307, %fd3339;
$L__BB0_112:
	ld.param.u32 	%r650, [_Z22GDFTgrid_weight_kernelPdS_S_S_Piii_param_6];
	sub.s32 	%r289, %r650, %r818;
	setp.lt.s32 	%p173, %r289, 7;
	@%p173 bra 	$L__BB0_282;
	ld.param.u32 	%r651, [_Z22GDFTgrid_weight_kernelPdS_S_S_Piii_param_6];
	sub.s32 	%r290, %r651, %r819;
	setp.eq.s32 	%p174, %r290, 1;
	ld.shared.f64 	%fd3340, [_ZZ22GDFTgrid_weight_kernelPdS_S_S_PiiiE7atom_xi+48];
	sub.f64 	%fd3341, %fd7215, %fd3340;
	ld.shared.f64 	%fd3342, [_ZZ22GDFTgrid_weight_kernelPdS_S_S_PiiiE7atom_yi+48];
	sub.f64 	%fd3343, %fd7214, %fd3342;
	ld.shared.f64 	%fd3344, [_ZZ22GDFTgrid_weight_kernelPdS_S_S_PiiiE7atom_zi+48];
	sub.f64 	%fd3345, %fd7213, %fd3344;
	abs.f64 	%fd3346, %fd3341;
	abs.f64 	%fd3347, %fd3343;
	abs.f64 	%fd3348, %fd3345;
	add.f64 	%fd3349, %fd3346, %fd3347;
	add.f64 	%fd3350, %fd3349, %fd3348;
	min.f64 	%fd3351, %fd3346, %fd3347;
	max.f64 	%fd3352, %fd3346, %fd3347;
	min.f64 	%fd3353, %fd3352, %fd3348;
	max.f64 	%fd3354, %fd3352, %fd3348;
	{
	.reg .b32 %temp; 
	mov.b64 	{%temp, %r291}, %fd3354;
	}
	and.b32  	%r292, %r291, -4194304;
	xor.b32  	%r293, %r292, 2144337920;
	mov.b32 	%r294, 0;
	mov.b64 	%fd3355, {%r294, %r293};
	mul.f64 	%fd3356, %fd3353, %fd3355;
	mul.f64 	%fd3357, %fd3351, %fd3355;
	mul.f64 	%fd3358, %fd3354, %fd3355;
	mul.f64 	%fd3359, %fd3356, %fd3356;
	fma.rn.f64 	%fd3360, %fd3357, %fd3357, %fd3359;
	fma.rn.f64 	%fd3361, %fd3358, %fd3358, %fd3360;
	min.f64 	%fd3362, %fd3361, 0d7FEFFFFFFFFFFFFF;
	rsqrt.approx.ftz.f64 	%fd3363, %fd3362;
	mul.rn.f64 	%fd3364, %fd3363, %fd3363;
	neg.f64 	%fd3365, %fd3364;
	fma.rn.f64 	%fd3366, %fd3362, %fd3365, 0d3FF0000000000000;
	fma.rn.f64 	%fd3367, %fd3366, 0d3FD8000000000000, 0d3FE0000000000000;
	mul.rn.f64 	%fd3368, %fd3366, %fd3363;
	fma.rn.f64 	%fd3369, %fd3367, %fd3368, %fd3363;
	mul.f64 	%fd3370, %fd3361, %fd3369;
	or.b32  	%r295, %r292, 1048576;
	mov.b64 	%fd3371, {%r294, %r295};
	mul.f64 	%fd3372, %fd3371, %fd3370;
	setp.gt.f64 	%p175, %fd3350, %fd3354;
	selp.f64 	%fd3373, %fd3372, %fd3350, %p175;
	setp.lt.u32 	%p176, %r291, %r4;
	selp.f64 	%fd200, %fd3373, %fd3354, %p176;
	ld.shared.f64 	%fd3374, [_ZZ22GDFTgrid_weight_kernelPdS_S_S_PiiiE6a_smem+768];
	ld.shared.f64 	%fd3375, [_ZZ22GDFTgrid_weight_kernelPdS_S_S_PiiiE8dij_smem+768];
	sub.f64 	%fd3376, %fd200, %fd7281;
	mul.f64 	%fd3377, %fd3375, %fd3376;
	fma.rn.f64 	%fd3378, %fd3377, %fd3377, 0dBFF0000000000000;
	fma.rn.f64 	%fd3379, %fd3374, %fd3378, %fd3377;
	mul.f64 	%fd3380, %fd3379, %fd3379;
	mov.f64 	%fd3381, 0d4008000000000000;
	sub.f64 	%fd3382, %fd3381, %fd3380;
	mul.f64 	%fd3383, %fd3379, %fd3382;
	mul.f64 	%fd3384, %fd3383, 0d3FE0000000000000;
	mul.f64 	%fd3385, %fd3384, %fd3384;
	sub.f64 	%fd3386, %fd3381, %fd3385;
	mul.f64 	%fd3387, %fd3384, %fd3386;
	mul.f64 	%fd3388, %fd3387, 0d3FE0000000000000;
	mul.f64 	%fd3389, %fd3388, %fd3388;
	sub.f64 	%fd3390, %fd3381, %fd3389;
	mul.f64 	%fd3391, %fd3388, %fd3390;
	mul.f64 	%fd3392, %fd3391, 0d3FE0000000000000;
	mov.f64 	%fd3393, 0d3FF0000000000000;
	sub.f64 	%fd3394, %fd3393, %fd3392;
	mul.f64 	%fd3395, %fd3394, 0d3FE0000000000000;
	mul.f64 	%fd7306, %fd7306, %fd3395;
	@%p174 bra 	$L__BB0_129;
	ld.param.u32 	%r652, [_Z22GDFTgrid_weight_kernelPdS_S_S_Piii_param_6];
	ld.shared.f64 	%fd3396, [_ZZ22GDFTgrid_weight_kernelPdS_S_S_PiiiE6a_smem+776];
	ld.shared.f64 	%fd3397, [_ZZ22GDFTgrid_weight_kernelPdS_S_S_PiiiE8dij_smem+776];
	sub.f64 	%fd3398, %fd200, %fd7280;
	mul.f64 	%fd3399, %fd3397, %fd3398;
	fma.rn.f64 	%fd3400, %fd3399, %fd3399, 0dBFF0000000000000;
	fma.rn.f64 	%fd3401, %fd3396, %fd3400, %fd3399;
	mul.f64 	%fd3402, %fd3401, %fd3401;
	mov.f64 	%fd3403, 0d4008000000000000;
	sub.f64 	%fd3404, %fd3403, %fd3402;
	mul.f64 	%fd3405, %fd3401, %fd3404;
	mul.f64 	%fd3406, %fd3405, 0d3FE0000000000000;
	mul.f64 	%fd3407, %fd3406, %fd3406;
	sub.f64 	%fd3408, %fd3403, %fd3407;
	mul.f64 	%fd3409, %fd3406, %fd3408;
	mul.f64 	%fd3410, %fd3409, 0d3FE0000000000000;
	mul.f64 	%fd3411, %fd3410, %fd3410;
	sub.f64 	%fd3412, %fd3403, %fd3411;
	mul.f64 	%fd3413, %fd3410, %fd3412;
	mul.f64 	%fd3414, %fd3413, 0d3FE0000000000000;
	mov.f64 	%fd3415, 0d3FF0000000000000;
	sub.f64 	%fd3416, %fd3415, %fd3414;
	mul.f64 	%fd3417, %fd3416, 0d3FE0000000000000;
	mul.f64 	%fd7306, %fd7306, %fd3417;
	sub.s32 	%r296, %r652, %r819;
	setp.lt.u32 	%p177, %r296, 3;
	@%p177 bra 	$L__BB0_129;
	ld.param.u32 	%r653, [_Z22GDFTgrid_weight_kernelPdS_S_S_Piii_param_6];
	ld.shared.f64 	%fd3418, [_ZZ22GDFTgrid_weight_kernelPdS_S_S_PiiiE6a_smem+784];
	ld.shared.f64 	%fd3419, [_ZZ22GDFTgrid_weight_kernelPdS_S_S_PiiiE8dij_smem+784];
	sub.f64 	%fd3420, %fd200, %fd7279;
	mul.f64 	%fd3421, %fd3419, %fd3420;
	fma.rn.f64 	%fd3422, %fd3421, %fd3421, 0dBFF0000000000000;
	fma.rn.f64 	%fd3423, %fd3418, %fd3422, %fd3421;
	mul.f64 	%fd3424, %fd3423, %fd3423;
	mov.f64 	%fd3425, 0d4008000000000000;
	sub.f64 	%fd3426, %fd3425, %fd3424;
	mul.f64 	%fd3427, %fd3423, %fd3426;
	mul.f64 	%fd3428, %fd3427, 0d3FE0000000000000;
	mul.f64 	%fd3429, %fd3428, %fd3428;
	sub.f64 	%fd3430, %fd3425, %fd3429;
	mul.f64 	%fd3431, %fd3428, %fd3430;
	mul.f64 	%fd3432, %fd3431, 0d3FE0000000000000;
	mul.f64 	%fd3433, %fd3432, %fd3432;
	sub.f64 	%fd3434, %fd3425, %fd3433;
	mul.f64 	%fd3435, %fd3432, %fd3434;
	mul.f64 	%fd3436, %fd3435, 0d3FE0000000000000;
	mov.f64 	%fd3437, 0d3FF0000000000000;
	sub.f64 	%fd3438, %fd3437, %fd3436;
	mul.f64 	%fd3439, %fd3438, 0d3FE0000000000000;
	mul.f64 	%fd7306, %fd7306, %fd3439;
	sub.s32 	%r297, %r653, %r819;
	setp.eq.s32 	%p178, %r297, 3;
	@%p178 bra 	$L__BB0_129;
	ld.param.u32 	%r654, [_Z22GDFTgrid_weight_kernelPdS_S_S_Piii_param_6];
	ld.shared.f64 	%fd3440, [_ZZ22GDFTgrid_weight_kernelPdS_S_S_PiiiE6a_smem+792];
	ld.shared.f64 	%fd3441, [_ZZ22GDFTgrid_weight_kernelPdS_S_S_PiiiE8dij_smem+792];
	sub.f64 	%fd3442, %fd200, %fd7278;
	mul.f64 	%fd3443, %fd3441, %fd3442;
	fma.rn.f64 	%fd3444, %fd3443, %fd3443, 0dBFF0000000000000;
	fma.rn.f64 	%fd3445, %fd3440, %fd3444, %fd3443;
	mul.f64 	%fd3446, %fd3445, %fd3445;
	mov.f64 	%fd3447, 0d4008000000000000;
	sub.f64 	%fd3448, %fd3447, %fd3446;
	mul.f64 	%fd3449, %fd3445, %fd3448;
	mul.f64 	%fd3450, %fd3449, 0d3FE0000000000000;
	mul.f64 	%fd3451, %fd3450, %fd3450;
	sub.f64 	%fd3452, %fd3447, %fd3451;
	mul.f64 	%fd3453, %fd3450, %fd3452;
	mul.f64 	%fd3454, %fd3453, 0d3FE0000000000000;
	mul.f64 	%fd3455, %fd3454, %fd3454;
	sub.f64 	%fd3456, %fd3447, %fd3455;
	mul.f64 	%fd3457, %fd3454, %fd3456;
	mul.f64 	%fd3458, %fd3457, 0d3FE0000000000000;
	mov.f64 	%fd3459, 0d3FF0000000000000;
	sub.f64 	%fd3460, %fd3459, %fd3458;
	mul.f64 	%fd3461, %fd3460, 0d3FE0000000000000;
	mul.f64 	%fd7306, %fd7306, %fd3461;
	sub.s32 	%r298, %r654, %r819;
	setp.lt.u32 	%p179, %r298, 5;
	@%p179 bra 	$L__BB0_129;
	ld.param.u32 	%r655, [_Z22GDFTgrid_weight_kernelPdS_S_S_Piii_param_6];
	ld.shared.f64 	%fd3462, [_ZZ22GDFTgrid_weight_kernelPdS_S_S_PiiiE6a_smem+800];
	ld.shared.f64 	%fd3463, [_ZZ22GDFTgrid_weight_kernelPdS_S_S_PiiiE8dij_smem+800];
	sub.f64 	%fd3464, %fd200, %fd7277;
	mul.f64 	%fd3465, %fd3463, %fd3464;
	fma.rn.f64 	%fd3466, %fd3465, %fd3465, 0dBFF0000000000000;
	fma.rn.f64 	%fd3467, %fd3462, %fd3466, %fd3465;
	mul.f64 	%fd3468, %fd3467, %fd3467;
	mov.f64 	%fd3469, 0d4008000000000000;
	sub.f64 	%fd3470, %fd3469, %fd3468;
	mul.f64 	%fd3471, %fd3467, %fd3470;
	mul.f64 	%fd3472, %fd3471, 0d3FE0000000000000;
	mul.f64 	%fd3473, %fd3472, %fd3472;
	sub.f64 	%fd3474, %fd3469, %fd3473;
	mul.f64 	%fd3475, %fd3472, %fd3474;
	mul.f64 	%fd3476, %fd3475, 0d3FE0000000000000;
	mul.f64 	%fd3477, %fd3476, %fd3476;
	sub.f64 	%fd3478, %fd3469, %fd3477;
	mul.f64 	%fd3479, %fd3476, %fd3478;
	mul.f64 	%fd3480, %fd3479, 0d3FE0000000000000;
	mov.f64 	%fd3481, 0d3FF0000000000000;
	sub.f64 	%fd3482, %fd3481, %fd3480;
	mul.f64 	%fd3483, %fd3482, 0d3FE0000000000000;
	mul.f64 	%fd7306, %fd7306, %fd3483;
	sub.s32 	%r299, %r655, %r819;
	setp.eq.s32 	%p180, %r299, 5;
	@%p180 bra 	$L__BB0_129;
	ld.param.u32 	%r656, [_Z22GDFTgrid_weight_kernelPdS_S_S_Piii_param_6];
	ld.shared.f64 	%fd3484, [_ZZ22GDFTgrid_weight_kernelPdS_S_S_PiiiE6a_smem+808];
	ld.shared.f64 	%fd3485, [_ZZ22GDFTgrid_weight_kernelPdS_S_S_PiiiE8dij_smem+808];
	sub.f64 	%fd3486, %fd200, %fd7276;
	mul.f64 	%fd3487, %fd3485, %fd3486;
	fma.rn.f64 	%fd3488, %fd3487, %fd3487, 0dBFF0000000000000;
	fma.rn.f64 	%fd3489, %fd3484, %fd3488, %fd3487;
	mul.f64 	%fd3490, %fd3489, %fd3489;
	mov.f64 	%fd3491, 0d4008000000000000;
	sub.f64 	%fd3492, %fd3491, %fd3490;
	mul.f64 	%fd3493, %fd3489, %fd3492;
	mul.f64 	%fd3494, %fd3493, 0d3FE0000000000000;
	mul.f64 	%fd3495, %fd3494, %fd3494;
	sub.f64 	%fd3496, %fd3491, %fd3495;
	mul.f64 	%fd3497, %fd3494, %fd3496;
	mul.f64 	%fd3498, %fd3497, 0d3FE0000000000000;
	mul.f64 	%fd3499, %fd3498, %fd3498;
	sub.f64 	%fd3500, %fd3491, %fd3499;
	mul.f64 	%fd3501, %fd3498, %fd3500;
	mul.f64 	%fd3502, %fd3501, 0d3FE0000000000000;
	mov.f64 	%fd3503, 0d3FF0000000000000;
	sub.f64 	%fd3504, %fd3503, %fd3502;
	mul.f64 	%fd3505, %fd3504, 0d3FE0000000000000;
	mul.f64 	%fd7306, %fd7306, %fd3505;
	sub.s32 	%r300, %r656, %r819;
	setp.lt.u32 	%p181, %r300, 7;
	@%p181 bra 	$L__BB0_129;
	ld.param.u32 	%r657, [_Z22GDFTgrid_weight_kernelPdS_S_S_Piii_param_6];
	ld.shared.f64 	%fd3506, [_ZZ22GDFTgrid_weight_kernelPdS_S_S_PiiiE6a_smem+816];
	ld.shared.f64 	%fd3507, [_ZZ22GDFTgrid_weight_kernelPdS_S_S_PiiiE8dij_smem+816];
	sub.f64 	%fd3508, %fd200, %fd7275;
	mul.f64 	%fd3509, %fd3507, %fd3508;
	selp.f64 	%fd3510, 0d0000000000000000, %fd3509, %p62;
	fma.rn.f64 	%fd3511, %fd3510, %fd3510, 0dBFF0000000000000;
	fma.rn.f64 	%fd3512, %fd3506, %fd3511, %fd3510;
	mul.f64 	%fd3513, %fd3512, %fd3512;
	mov.f64 	%fd3514, 0d4008000000000000;
	sub.f64 	%fd3515, %fd3514, %fd3513;
	mul.f64 	%fd3516, %fd3512, %fd3515;
	mul.f64 	%fd3517, %fd3516, 0d3FE0000000000000;
	mul.f64 	%fd3518, %fd3517, %fd3517;
	sub.f64 	%fd3519, %fd3514, %fd3518;
	mul.f64 	%fd3520, %fd3517, %fd3519;
	mul.f64 	%fd3521, %fd3520, 0d3FE0000000000000;
	mul.f64 	%fd3522, %fd3521, %fd3521;
	sub.f64 	%fd3523, %fd3514, %fd3522;
	mul.f64 	%fd3524, %fd3521, %fd3523;
	mul.f64 	%fd3525, %fd3524, 0d3FE0000000000000;
	mov.f64 	%fd3526, 0d3FF0000000000000;
	sub.f64 	%fd3527, %fd3526, %fd3525;
	mul.f64 	%fd3528, %fd3527, 0d3FE0000000000000;
	mul.f64 	%fd7306, %fd7306, %fd3528;
	sub.s32 	%r301, %r657, %r819;
	setp.eq.s32 	%p183, %r301, 7;
	@%p183 bra 	$L__BB0_129;
	ld.param.u32 	%r658, [_Z22GDFTgrid_weight_kernelPdS_S_S_Piii_param_6];
	ld.shared.f64 	%fd3529, [_ZZ22GDFTgrid_weight_kernelPdS_S_S_PiiiE6a_smem+824];
	ld.shared.f64 	%fd3530, [_ZZ22GDFTgrid_weight_kernelPdS_S_S_PiiiE8dij_smem+824];
	sub.f64 	%fd3531, %fd200, %fd7274;
	mul.f64 	%fd3532, %fd3530, %fd3531;
	fma.rn.f64 	%fd3533, %fd3532, %fd3532, 0dBFF0000000000000;
	fma.rn.f64 	%fd3534, %fd3529, %fd3533, %fd3532;
	mul.f64 	%fd3535, %fd3534, %fd3534;
	mov.f64 	%fd3536, 0d4008000000000000;
	sub.f64 	%fd3537, %fd3536, %fd3535;
	mul.f64 	%fd3538, %fd3534, %fd3537;
	mul.f64 	%fd3539, %fd3538, 0d3FE0000000000000;
	mul.f64 	%fd3540, %fd3539, %fd3539;
	sub.f64 	%fd3541, %fd3536, %fd3540;
	mul.f64 	%fd3542, %fd3539, %fd3541;
	mul.f64 	%fd3543, %fd3542, 0d3FE0000000000000;
	mul.f64 	%fd3544, %fd3543, %fd3543;
	sub.f64 	%fd3545, %fd3536, %fd3544;
	mul.f64 	%fd3546, %fd3543, %fd3545;
	mul.f64 	%fd3547, %fd3546, 0d3FE0000000000000;
	mov.f64 	%fd3548, 0d3FF0000000000000;
	sub.f64 	%fd3549, %fd3548, %fd3547;
	mul.f64 	%fd3550, %fd3549, 0d3FE0000000000000;
	mul.f64 	%fd7306, %fd7306, %fd3550;
	sub.s32 	%r302, %r658, %r819;
	setp.lt.u32 	%p184, %r302, 9;
	@%p184 bra 	$L__BB0_129;
	ld.param.u32 	%r659, [_Z22GDFTgrid_weight_kernelPdS_S_S_Piii_param_6];
	ld.shared.f64 	%fd3551, [_ZZ22GDFTgrid_weight_kernelPdS_S_S_PiiiE6a_smem+832];
	ld.shared.f64 	%fd3552, [_ZZ22GDFTgrid_weight_kernelPdS_S_S_PiiiE8dij_smem+832];
	sub.f64 	%fd3553, %fd200, %fd7273;
	mul.f64 	%fd3554, %fd3552, %fd3553;
	fma.rn.f64 	%fd3555, %fd3554, %fd3554, 0dBFF0000000000000;
	fma.rn.f64 	%fd3556, %fd3551, %fd3555, %fd3554;
	mul.f64 	%fd3557, %fd3556, %fd3556;
	mov.f64 	%fd3558, 0d4008000000000000;
	sub.f64 	%fd3559, %fd3558, %fd3557;
	mul.f64 	%fd3560, %fd3556, %fd3559;
	mul.f64 	%fd3561, %fd3560, 0d3FE0000000000000;
	mul.f64 	%fd3562, %fd3561, %fd3561;
	sub.f64 	%fd3563, %fd3558, %fd3562;
	mul.f64 	%fd3564, %fd3561, %fd3563;
	mul.f64 	%fd3565, %fd3564, 0d3FE0000000000000;
	mul.f64 	%fd3566, %fd3565, %fd3565;
	sub.f64 	%fd3567, %fd3558, %fd3566;
	mul.f64 	%fd3568, %fd3565, %fd3567;
	mul.f64 	%fd3569, %fd3568, 0d3FE0000000000000;
	mov.f64 	%fd3570, 0d3FF0000000000000;
	sub.f64 	%fd3571, %fd3570, %fd3569;
	mul.f64 	%fd3572, %fd3571, 0d3FE0000000000000;
	mul.f64 	%fd7306, %fd7306, %fd3572;
	sub.s32 	%r303, %r659, %r819;
	setp.eq.s32 	%p185, %r303, 9;
	@%p185 bra 	$L__BB0_129;
	ld.param.u32 	%r660, [_Z22GDFTgrid_weight_kernelPdS_S_S_Piii_param_6];
	ld.shared.f64 	%fd3573, [_ZZ22GDFTgrid_weight_kernelPdS_S_S_PiiiE6a_smem+840];
	ld.shared.f64 	%fd3574, [_ZZ22GDFTgrid_weight_kernelPdS_S_S_PiiiE8dij_smem+840];
	sub.f64 	%fd3575, %fd200, %fd7272;
	mul.f64 	%fd3576, %fd3574, %fd3575;
	fma.rn.f64 	%fd3577, %fd3576, %fd3576, 0dBFF0000000000000;
	fma.rn.f64 	%fd3578, %fd3573, %fd3577, %fd3576;
	mul.f64 	%fd3579, %fd3578, %fd3578;
	mov.f64 	%fd3580, 0d4008000000000000;
	sub.f64 	%fd3581, %fd3580, %fd3579;
	mul.f64 	%fd3582, %fd3578, %fd3581;
	mul.f64 	%fd3583, %fd3582, 0d3FE0000000000000;
	mul.f64 	%fd3584, %fd3583, %fd3583;
	sub.f64 	%fd3585, %fd3580, %fd3584;
	mul.f64 	%fd3586, %fd3583, %fd3585;
	mul.f64 	%fd3587, %fd3586, 0d3FE0000000000000;
	mul.f64 	%fd3588, %fd3587, %fd3587;
	sub.f64 	%fd3589, %fd3580, %fd3588;
	mul.f64 	%fd3590, %fd3587, %fd3589;
	mul.f64 	%fd3591, %fd3590, 0d3FE0000000000000;
	mov.f64 	%fd3592, 0d3FF0000000000000;
	sub.f64 	%fd3593, %fd3592, %fd3591;
	mul.f64 	%fd3594, %fd3593, 0d3FE0000000000000;
	mul.f64 	%fd7306, %fd7306, %fd3594;
	sub.s32 	%r304, %r660, %r819;
	setp.lt.u32 	%p186, %r304, 11;
	@%p186 bra 	$L__BB0_129;
	ld.param.u32 	%r661, [_Z22GDFTgrid_weight_kernelPdS_S_S_Piii_param_6];
	ld.shared.f64 	%fd3595, [_ZZ22GDFTgrid_weight_kernelPdS_S_S_PiiiE6a_smem+848];
	ld.shared.f64 	%fd3596, [_ZZ22GDFTgrid_weight_kernelPdS_S_S_PiiiE8dij_smem+848];
	sub.f64 	%fd3597, %fd200, %fd7271;
	mul.f64 	%fd3598, %fd3596, %fd3597;
	fma.rn.f64 	%fd3599, %fd3598, %fd3598, 0dBFF0000000000000;
	fma.rn.f64 	%fd3600, %fd3595, %fd3599, %fd3598;
	mul.f64 	%fd3601, %fd3600, %fd3600;
	mov.f64 	%fd3602, 0d4008000000000000;
	sub.f64 	%fd3603, %fd3602, %fd3601;
	mul.f64 	%fd3604, %fd3600, %fd3603;
	mul.f64 	%fd3605, %fd3604, 0d3FE0000000000000;
	mul.f64 	%fd3606, %fd3605, %fd3605;
	sub.f64 	%fd3607, %fd3602, %fd3606;
	mul.f64 	%fd3608, %fd3605, %fd3607;
	mul.f64 	%fd3609, %fd3608, 0d3FE0000000000000;
	mul.f64 	%fd3610, %fd3609, %fd3609;
	sub.f64 	%fd3611, %fd3602, %fd3610;
	mul.f64 	%fd3612, %fd3609, %fd3611;
	mul.f64 	%fd3613, %fd3612, 0d3FE0000000000000;
	mov.f64 	%fd3614, 0d3FF0000000000000;
	sub.f64 	%fd3615, %fd3614, %fd3613;
	mul.f64 	%fd3616, %fd3615, 0d3FE0000000000000;
	mul.f64 	%fd7306, %fd7306, %fd3616;
	sub.s32 	%r305, %r661, %r819;
	setp.eq.s32 	%p187, %r305, 11;
	@%p187 bra 	$L__BB0_129;
	ld.param.u32 	%r662, [_Z22GDFTgrid_weight_kernelPdS_S_S_Piii_param_6];
	ld.shared.f64 	%fd3617, [_ZZ22GDFTgrid_weight_kernelPdS_S_S_PiiiE6a_smem+856];
	ld.shared.f64 	%fd3618, [_ZZ22GDFTgrid_weight_kernelPdS_S_S_PiiiE8dij_smem+856];
	sub.f64 	%fd3619, %fd200, %fd7270;
	mul.f64 	%fd3620, %fd3618, %fd3619;
	fma.rn.f64 	%fd3621, %fd3620, %fd3620, 0dBFF0000000000000;
	fma.rn.f64 	%fd3622, %fd3617, %fd3621, %fd3620;
	mul.f64 	%fd3623, %fd3622, %fd3622;
	mov.f64 	%fd3624, 0d4008000000000000;
	sub.f64 	%fd3625, %fd3624, %fd3623;
	mul.f64 	%fd3626, %fd3622, %fd3625;
	mul.f64 	%fd3627, %fd3626, 0d3FE0000000000000;
	mul.f64 	%fd3628, %fd3627, %fd3627;
	sub.f64 	%fd3629, %fd3624, %fd3628;
	mul.f64 	%fd3630, %fd3627, %fd3629;
	mul.f64 	%fd3631, %fd3630, 0d3FE0000000000000;
	mul.f64 	%fd3632, %fd3631, %fd3631;
	sub.f64 	%fd3633, %fd3624, %fd3632;
	mul.f64 	%fd3634, %fd3631, %fd3633;
	mul.f64 	%fd3635, %fd3634, 0d3FE0000000000000;
	mov.f64 	%fd3636, 0d3FF0000000000000;
	sub.f64 	%fd3637, %fd3636, %fd3635;
	mul.f64 	%fd3638, %fd3637, 0d3FE0000000000000;
	mul.f64 	%fd7306, %fd7306, %fd3638;
	sub.s32 	%r306, %r662, %r819;
	setp.lt.u32 	%p188, %r306, 13;
	@%p188 bra 	$L__BB0_129;
	ld.param.u32 	%r663, [_Z22GDFTgrid_weight_kernelPdS_S_S_Piii_param_6];
	ld.shared.f64 	%fd3639, [_ZZ22GDFTgrid_weight_kernelPdS_S_S_PiiiE6a_smem+864];
	ld.shared.f64 	%fd3640, [_ZZ22GDFTgrid_weight_kernelPdS_S_S_PiiiE8dij_smem+864];
	sub.f64 	%fd3641, %fd200, %fd7269;
	mul.f64 	%fd3642, %fd3640, %fd3641;
	fma.rn.f64 	%fd3643, %fd3642, %fd3642, 0dBFF0000000000000;
	fma.rn.f64 	%fd3644, %fd3639, %fd3643, %fd3642;
	mul.f64 	%fd3645, %fd3644, %fd3644;
	mov.f64 	%fd3646, 0d4008000000000000;
	sub.f64 	%fd3647, %fd3646, %fd3645;
	mul.f64 	%fd3648, %fd3644, %fd3647;
	mul.f64 	%fd3649, %fd3648, 0d3FE0000000000000;
	mul.f64 	%fd3650, %fd3649, %fd3649;
	sub.f64 	%fd3651, %fd3646, %fd3650;
	mul.f64 	%fd3652, %fd3649, %fd3651;
	mul.f64 	%fd3653, %fd3652, 0d3FE0000000000000;
	mul.f64 	%fd3654, %fd3653, %fd3653;
	sub.f64 	%fd3655, %fd3646, %fd3654;
	mul.f64 	%fd3656, %fd3653, %fd3655;
	mul.f64 	%fd3657, %fd3656, 0d3FE0000000000000;
	mov.f64 	%fd3658, 0d3FF0000000000000;
	sub.f64 	%fd3659, %fd3658, %fd3657;
	mul.f64 	%fd3660, %fd3659, 0d3FE0000000000000;
	mul.f64 	%fd7306, %fd7306, %fd3660;
	sub.s32 	%r307, %r663, %r819;
	setp.eq.s32 	%p189, %r307, 13;
	@%p189 bra 	$L__BB0_129;
	ld.param.u32 	%r664, [_Z22GDFTgrid_weight_kernelPdS_S_S_Piii_param_6];
	ld.shared.f64 	%fd3661, [_ZZ22GDFTgrid_weight_kernelPdS_S_S_PiiiE6a_smem+872];
	ld.shared.f64 	%fd3662, [_ZZ22GDFTgrid_weight_kernelPdS_S_S_PiiiE8dij_smem+872];
	sub.f64 	%fd3663, %fd200, %fd7268;
	mul.f64 	%fd3664, %fd3662, %fd3663;
	fma.rn.f64 	%fd3665, %fd3664, %fd3664, 0dBFF0000000000000;
	fma.rn.f64 	%fd3666, %fd3661, %fd3665, %fd3664;
	mul.f64 	%fd3667, %fd3666, %fd3666;
	mov.f64 	%fd3668, 0d4008000000000000;
	sub.f64 	%fd3669, %fd3668, %fd3667;
	mul.f64 	%fd3670, %fd3666, %fd3669;
	mul.f64 	%fd3671, %fd3670, 0d3FE0000000000000;
	mul.f64 	%fd3672, %fd3671, %fd3671;
	sub.f64 	%fd3673, %fd3668, %fd3672;
	mul.f64 	%fd3674, %fd3671, %fd3673;
	mul.f64 	%fd3675, %fd3674, 0d3FE0000000000000;
	mul.f64 	%fd3676, %fd3675, %fd3675;
	sub.f64 	%fd3677, %fd3668, %fd3676;
	mul.f64 	%fd3678, %fd3675, %fd3677;
	mul.f64 	%fd3679, %fd3678, 0d3FE0000000000000;
	mov.f64 	%fd3680, 0d3FF0000000000000;
	sub.f64 	%fd3681, %fd3680, %fd3679;
	mul.f64 	%fd3682, %fd3681, 0d3FE0000000000000;
	mul.f64 	%fd7306, %fd7306, %fd3682;
	sub.s32 	%r308, %r664, %r819;
	setp.lt.u32 	%p190, %r308, 15;
	@%p190 bra 	$L__BB0_129;
	ld.param.u32 	%r665, [_Z22GDFTgrid_weight_kernelPdS_S_S_Piii_param_6];
	ld.shared.f64 	%fd3683, [_ZZ22GDFTgrid_weight_kernelPdS_S_S_PiiiE6a_smem+880];
	ld.shared.f64 	%fd3684, [_ZZ22GDFTgrid_weight_kernelPdS_S_S_PiiiE8dij_smem+880];
	sub.f64 	%fd3685, %fd200, %fd7267;
	mul.f64 	%fd3686, %fd3684, %fd3685;
	fma.rn.f64 	%fd3687, %fd3686, %fd3686, 0dBFF0000000000000;
	fma.rn.f64 	%fd3688, %fd3683, %fd3687, %fd3686;
	mul.f64 	%fd3689, %fd3688, %fd3688;
	mov.f64 	%fd3690, 0d4008000000000000;
	sub.f64 	%fd3691, %fd3690, %fd3689;
	mul.f64 	%fd3692, %fd3688, %fd3691;
	mul.f64 	%fd3693, %fd3692, 0d3FE0000000000000;
	mul.f64 	%fd3694, %fd3693, %fd3693;
	sub.f64 	%fd3695, %fd3690, %fd3694;
	mul.f64 	%fd3696, %fd3693, %fd3695;
	mul.f64 	%fd3697, %fd3696, 0d3FE0000000000000;
	mul.f64 	%fd3698, %fd3697, %fd3697;
	sub.f64 	%fd3699, %fd3690, %fd3698;
	mul.f64 	%fd3700, %fd3697, %fd3699;
	mul.f64 	%fd3701, %fd3700, 0d3FE0000000000000;
	mov.f64 	%fd3702, 0d3FF0000000000000;
	sub.f64 	%fd3703, %fd3702, %fd3701;
	mul.f64 	%fd3704, %fd3703, 0d3FE0000000000000;
	mul.f64 	%fd7306, %fd7306, %fd3704;
	sub.s32 	%r309, %r665, %r819;
	setp.eq.s32 	%p191, %r309, 15;
	@%p191 bra 	$L__BB0_129;
	ld.shared.f64 	%fd3705, [_ZZ22GDFTgrid_weight_kernelPdS_S_S_PiiiE6a_smem+888];
	ld.shared.f64 	%fd3706, [_ZZ22GDFTgrid_weight_kernelPdS_S_S_PiiiE8dij_smem+888];
	sub.f64 	%fd3707, %fd200, %fd7266;
	mul.f64 	%fd3708, %fd3706, %fd3707;
	fma.rn.f64 	%fd3709, %fd3708, %fd3708, 0dBFF0000000000000;
	fma.rn.f64 	%fd3710, %fd3705, %fd3709, %fd3708;
	mul.f64 	%fd3711, %fd3710, %fd3710;
	mov.f64 	%fd3712, 0d4008000000000000;
	sub.f64 	%fd3713, %fd3712, %fd3711;
	mul.f64 	%fd3714, %fd3710, %fd3713;
	mul.f64 	%fd3715, %fd3714, 0d3FE0000000000000;
	mul.f64 	%fd3716, %fd3715, %fd3715;
	sub.f64 	%fd3717, %fd3712, %fd3716;
	mul.f64 	%fd3718, %fd3715, %fd3717;
	mul.f64 	%fd3719, %fd3718, 0d3FE0000000000000;
	mul.f64 	%fd3720, %fd3719, %fd3719;
	sub.f64 	%fd3721, %fd3712, %fd3720;
	mul.f64 	%fd3722, %fd3719, %fd3721;
	mul.f64 	%fd3723, %fd3722, 0d3FE0000000000000;
	mov.f64 	%fd3724, 0d3FF0000000000000;
	sub.f64 	%fd3725, %fd3724, %fd3723;
	mul.f64 	%fd3726, %fd3725, 0d3FE0000000000000;
	mul.f64 	%fd7306, %fd7306, %fd3726;
$L__BB0_129:
	ld.param.u32 	%r666, [_Z22GDFTgrid_weight_kernelPdS_S_S_Piii_param_6];
	sub.s32 	%r310, %r666, %r818;
	setp.eq.s32 	%p192, %r310, 7;
	@%p192 bra 	$L__BB0_282;
	ld.param.u32 	%r667, [_Z22GDFTgrid_weight_kernelPdS_S_S_Piii_param_6];
	sub.s32 	%r311, %r667, %r819;
	setp.eq.s32 	%p193, %r311, 1;
	ld.shared.f64 	%fd3727, [_ZZ22GDFTgrid_weight_kernelPdS_S_S_PiiiE7atom_xi+56];
	sub.f64 	%fd3728, %fd7215, %fd3727;
	ld.shared.f64 	%fd3729, [_ZZ22GDFTgrid_weight_kernelPdS_S_S_PiiiE7atom_yi+56];
	sub.f64 	%fd3730, %fd7214, %fd3729;
	ld.shared.f64 	%fd3731, [_ZZ22GDFTgrid_weight_kernelPdS_S_S_PiiiE7atom_zi+56];
	sub.f64 	%fd3732, %fd7213, %fd3731;
	abs.f64 	%fd3733, %fd3728;
	abs.f64 	%fd3734, %fd3730;
	abs.f64 	%fd3735, %fd3732;
	add.f64 	%fd3736, %fd3733, %fd3734;
	add.f64 	%fd3737, %fd3736, %fd3735;
	min.f64 	%fd3738, %fd3733, %fd3734;
	max.f64 	%fd3739, %fd3733, %fd3734;
	min.f64 	%fd3740, %fd3739, %fd3735;
	max.f64 	%fd3741, %fd3739, %fd3735;
	{
	.reg .b32 %temp; 
	mov.b64 	{%temp, %r312}, %fd3741;
	}
	and.b32  	%r313, %r312, -4194304;
	xor.b32  	%r314, %r313, 2144337920;
	mov.b32 	%r315, 0;
	mov.b64 	%fd3742, {%r315, %r314};
	mul.f64 	%fd3743, %fd3740, %fd3742;
	mul.f64 	%fd3744, %fd3738, %fd3742;
	mul.f64 	%fd3745, %fd3741, %fd3742;
	mul.f64 	%fd3746, %fd3743, %fd3743;
	fma.rn.f64 	%fd3747, %fd3744, %fd3744, %fd3746;
	fma.rn.f64 	%fd3748, %fd3745, %fd3745, %fd3747;
	min.f64 	%fd3749, %fd3748, 0d7FEFFFFFFFFFFFFF;
	rsqrt.approx.ftz.f64 	%fd3750, %fd3749;
	mul.rn.f64 	%fd3751, %fd3750, %fd3750;
	neg.f64 	%fd3752, %fd3751;
	fma.rn.f64 	%fd3753, %fd3749, %fd3752, 0d3FF0000000000000;
	fma.rn.f64 	%fd3754, %fd3753, 0d3FD8000000000000, 0d3FE0000000000000;
	mul.rn.f64 	%fd3755, %fd3753, %fd3750;
	fma.rn.f64 	%fd3756, %fd3754, %fd3755, %fd3750;
	mul.f64 	%fd3757, %fd3748, %fd3756;
	or.b32  	%r316, %r313, 1048576;
	mov.b64 	%fd3758, {%r315, %r316};
	mul.f64 	%fd3759, %fd3758, %fd3757;
	setp.gt.f64 	%p194, %fd3737, %fd3741;
	selp.f64 	%fd3760, %fd3759, %fd3737, %p194;
	setp.lt.u32 	%p195, %r312, %r4;
	selp.f64 	%fd218, %fd3760, %fd3741, %p195;
	ld.shared.f64 	%fd3761, [_ZZ22GDFTgrid_weight_kernelPdS_S_S_PiiiE6a_smem+896];
	ld.shared.f64 	%fd3762, [_ZZ22GDFTgrid_weight_kernelPdS_S_S_PiiiE8dij_smem+896];
	sub.f64 	%fd3763, %fd218, %fd7281;
	mul.f64 	%fd3764, %fd3762, %fd3763;
	fma.rn.f64 	%fd3765, %fd3764, %fd3764, 0dBFF0000000000000;
	fma.rn.f64 	%fd3766, %fd3761, %fd3765, %fd3764;
	mul.f64 	%fd3767, %fd3766, %fd3766;
	mov.f64 	%fd3768, 0d4008000000000000;
	sub.f64 	%fd3769, %fd3768, %fd3767;
	mul.f64 	%fd3770, %fd3766, %fd3769;
	mul.f64 	%fd3771, %fd3770, 0d3FE0000000000000;
	mul.f64 	%fd3772, %fd3771, %fd3771;
	sub.f64 	%fd3773, %fd3768, %fd3772;
	mul.f64 	%fd3774, %fd3771, %fd3773;
	mul.f64 	%fd3775, %fd3774, 0d3FE0000000000000;
	mul.f64 	%fd3776, %fd3775, %fd3775;
	sub.f64 	%fd3777, %fd3768, %fd3776;
	mul.f64 	%fd3778, %fd3775, %fd3777;
	mul.f64 	%fd3779, %fd3778, 0d3FE0000000000000;
	mov.f64 	%fd3780, 0d3FF0000000000000;
	sub.f64 	%fd3781, %fd3780, %fd3779;
	mul.f64 	%fd3782, %fd3781, 0d3FE0000000000000;
	mul.f64 	%fd7305, %fd7305, %fd3782;
	@%p193 bra 	$L__BB0_146;
	ld.param.u32 	%r668, [_Z22GDFTgrid_weight_kernelPdS_S_S_Piii_param_6];
	ld.shared.f64 	%fd3783, [_ZZ22GDFTgrid_weight_kernelPdS_S_S_PiiiE6a_smem+904];
	ld.shared.f64 	%fd3784, [_ZZ22GDFTgrid_weight_kernelPdS_S_S_PiiiE8dij_smem+904];
	sub.f64 	%fd3785, %fd218, %fd7280;
	mul.f64 	%fd3786, %fd3784, %fd3785;
	fma.rn.f64 	%fd3787, %fd3786, %fd3786, 0dBFF0000000000000;
	fma.rn.f64 	%fd3788, %fd3783, %fd3787, %fd3786;
	mul.f64 	%fd3789, %fd3788, %fd3788;
	mov.f64 	%fd3790, 0d4008000000000000;
	sub.f64 	%fd3791, %fd3790, %fd3789;
	mul.f64 	%fd3792, %fd3788, %fd3791;
	mul.f64 	%fd3793, %fd3792, 0d3FE0000000000000;
	mul.f64 	%fd3794, %fd3793, %fd3793;
	sub.f64 	%fd3795, %fd3790, %fd3794;
	mul.f64 	%fd3796, %fd3793, %fd3795;
	mul.f64 	%fd3797, %fd3796, 0d3FE0000000000000;
	mul.f64 	%fd3798, %fd3797, %fd3797;
	sub.f64 	%fd3799, %fd3790, %fd3798;
	mul.f64 	%fd3800, %fd3797, %fd3799;
	mul.f64 	%fd3801, %fd3800, 0d3FE0000000000000;
	mov.f64 	%fd3802, 0d3FF0000000000000;
	sub.f64 	%fd3803, %fd3802, %fd3801;
	mul.f64 	%fd3804, %fd3803, 0d3FE0000000000000;
	mul.f64 	%fd7305, %fd7305, %fd3804;
	sub.s32 	%r317, %r668, %r819;
	setp.lt.u32 	%p196, %r317, 3;
	@%p196 bra 	$L__BB0_146;
	ld.param.u32 	%r669, [_Z22GDFTgrid_weight_kernelPdS_S_S_Piii_param_6];
	ld.shared.f64 	%fd3805, [_ZZ22GDFTgrid_weight_kernelPdS_S_S_PiiiE6a_smem+912];
	ld.shared.f64 	%fd3806, [_ZZ22GDFTgrid_weight_kernelPdS_S_S_PiiiE8dij_smem+912];
	sub.f64 	%fd3807, %fd218, %fd7279;
	mul.f64 	%fd3808, %fd3806, %fd3807;
	fma.rn.f64 	%fd3809, %fd3808, %fd3808, 0dBFF0000000000000;
	fma.rn.f64 	%fd3810, %fd3805, %fd3809, %fd3808;
	mul.f64 	%fd3811, %fd3810, %fd3810;
	mov.f64 	%fd3812, 0d4008000000000000;
	sub.f64 	%fd3813, %fd3812, %fd3811;
	mul.f64 	%fd3814, %fd3810, %fd3813;
	mul.f64 	%fd3815, %fd3814, 0d3FE0000000000000;
	mul.f64 	%fd3816, %fd3815, %fd3815;
	sub.f64 	%fd3817, %fd3812, %fd3816;
	mul.f64 	%fd3818, %fd3815, %fd3817;
	mul.f64 	%fd3819, %fd3818, 0d3FE0000000000000;
	mul.f64 	%fd3820, %fd3819, %fd3819;
	sub.f64 	%fd3821, %fd3812, %fd3820;
	mul.f64 	%fd3822, %fd3819, %fd3821;
	mul.f64 	%fd3823, %fd3822, 0d3FE0000000000000;
	mov.f64 	%fd3824, 0d3FF0000000000000;
	sub.f64 	%fd3825, %fd3824, %fd3823;
	mul.f64 	%fd3826, %fd3825, 0d3FE0000000000000;
	mul.f64 	%fd7305, %fd7305, %fd3826;
	sub.s32 	%r318, %r669, %r819;
	setp.eq.s32 	%p197, %r318, 3;
	@%p197 bra 	$L__BB0_146;
	ld.param.u32 	%r670, [_Z22GDFTgrid_weight_kernelPdS_S_S_Piii_param_6];
	ld.shared.f64 	%fd3827, [_ZZ22GDFTgrid_weight_kernelPdS_S_S_PiiiE6a_smem+920];
	ld.shared.f64 	%fd3828, [_ZZ22GDFTgrid_weight_kernelPdS_S_S_PiiiE8dij_smem+920];
	sub.f64 	%fd3829, %fd218, %fd7278;
	mul.f64 	%fd3830, %fd3828, %fd3829;
	fma.rn.f64 	%fd3831, %fd3830, %fd3830, 0dBFF0000000000000;
	fma.rn.f64 	%fd3832, %fd3827, %fd3831, %fd3830;
	mul.f64 	%fd3833, %fd3832, %fd3832;
	mov.f64 	%fd3834, 0d4008000000000000;
	sub.f64 	%fd3835, %fd3834, %fd3833;
	mul.f64 	%fd3836, %fd3832, %fd3835;
	mul.f64 	%fd3837, %fd3836, 0d3FE0000000000000;
	mul.f64 	%fd3838, %fd3837, %fd3837;
	sub.f64 	%fd3839, %fd3834, %fd3838;
	mul.f64 	%fd3840, %fd3837, %fd3839;
	mul.f64 	%fd3841, %fd3840, 0d3FE0000000000000;
	mul.f64 	%fd3842, %fd3841, %fd3841;
	sub.f64 	%fd3843, %fd3834, %fd3842;
	mul.f64 	%fd3844, %fd3841, %fd3843;
	mul.f64 	%fd3845, %fd3844, 0d3FE0000000000000;
	mov.f64 	%fd3846, 0d3FF0000000000000;
	sub.f64 	%fd3847, %fd3846, %fd3845;
	mul.f64 	%fd3848, %fd3847, 0d3FE0000000000000;
	mul.f64 	%fd7305, %fd7305, %fd3848;
	sub.s32 	%r319, %r670, %r819;
	setp.lt.u32 	%p198, %r319, 5;
	@%p198 bra 	$L__BB0_146;
	ld.param.u32 	%r671, [_Z22GDFTgrid_weight_kernelPdS_S_S_Piii_param_6];
	ld.shared.f64 	%fd3849, [_ZZ22GDFTgrid_weight_kernelPdS_S_S_PiiiE6a_smem+928];
	ld.shared.f64 	%fd3850, [_ZZ22GDFTgrid_weight_kernelPdS_S_S_PiiiE8dij_smem+928];
	sub.f64 	%fd3851, %fd218, %fd7277;
	mul.f64 	%fd3852, %fd3850, %fd3851;
	fma.rn.f64 	%fd3853, %fd3852, %fd3852, 0dBFF0000000000000;
	fma.rn.f64 	%fd3854, %fd3849, %fd3853, %fd3852;
	mul.f64 	%fd3855, %fd3854, %fd3854;
	mov.f64 	%fd3856, 0d4008000000000000;
	sub.f64 	%fd3857, %fd3856, %fd3855;
	mul.f64 	%fd3858, %fd3854, %fd3857;
	mul.f64 	%fd3859, %fd3858, 0d3FE0000000000000;
	mul.f64 	%fd3860, %fd3859, %fd3859;
	sub.f64 	%fd3861, %fd3856, %fd3860;
	mul.f64 	%fd3862, %fd3859, %fd3861;
	mul.f64 	%fd3863, %fd3862, 0d3FE0000000000000;
	mul.f64 	%fd3864, %fd3863, %fd3863;
	sub.f64 	%fd3865, %fd3856, %fd3864;
	mul.f64 	%fd3866, %fd3863, %fd3865;
	mul.f64 	%fd3867, %fd3866, 0d3FE0000000000000;
	mov.f64 	%fd3868, 0d3FF0000000000000;
	sub.f64 	%fd3869, %fd3868, %fd3867;
	mul.f64 	%fd3870, %fd3869, 0d3FE0000000000000;
	mul.f64 	%fd7305, %fd7305, %fd3870;
	sub.s32 	%r320, %r671, %r819;
	setp.eq.s32 	%p199, %r320, 5;
	@%p199 bra 	$L__BB0_146;
	ld.param.u32 	%r672, [_Z22GDFTgrid_weight_kernelPdS_S_S_Piii_param_6];
	ld.shared.f64 	%fd3871, [_ZZ22GDFTgrid_weight_kernelPdS_S_S_PiiiE6a_smem+936];
	ld.shared.f64 	%fd3872, [_ZZ22GDFTgrid_weight_kernelPdS_S_S_PiiiE8dij_smem+936];
	sub.f64 	%fd3873, %fd218, %fd7276;
	mul.f64 	%fd3874, %fd3872, %fd3873;
	fma.rn.f64 	%fd3875, %fd3874, %fd3874, 0dBFF0000000000000;
	fma.rn.f64 	%fd3876, %fd3871, %fd3875, %fd3874;
	mul.f64 	%fd3877, %fd3876, %fd3876;
	mov.f64 	%fd3878, 0d4008000000000000;
	sub.f64 	%fd3879, %fd3878, %fd3877;
	mul.f64 	%fd3880, %fd3876, %fd3879;
	mul.f64 	%fd3881, %fd3880, 0d3FE0000000000000;
	mul.f64 	%fd3882, %fd3881, %fd3881;
	sub.f64 	%fd3883, %fd3878, %fd3882;
	mul.f64 	%fd3884, %fd3881, %fd3883;
	mul.f64 	%fd3885, %fd3884, 0d3FE0000000000000;
	mul.f64 	%fd3886, %fd3885, %fd3885;
	sub.f64 	%fd3887, %fd3878, %fd3886;
	mul.f64 	%fd3888, %fd3885, %fd3887;
	mul.f64 	%fd3889, %fd3888, 0d3FE0000000000000;
	mov.f64 	%fd3890, 0d3FF0000000000000;
	sub.f64 	%fd3891, %fd3890, %fd3889;
	mul.f64 	%fd3892, %fd3891, 0d3FE0000000000000;
	mul.f64 	%fd7305, %fd7305, %fd3892;
	sub.s32 	%r321, %r672, %r819;
	setp.lt.u32 	%p200, %r321, 7;
	@%p200 bra 	$L__BB0_146;
	ld.param.u32 	%r673, [_Z22GDFTgrid_weight_kernelPdS_S_S_Piii_param_6];
	ld.shared.f64 	%fd3893, [_ZZ22GDFTgrid_weight_kernelPdS_S_S_PiiiE6a_smem+944];
	ld.shared.f64 	%fd3894, [_ZZ22GDFTgrid_weight_kernelPdS_S_S_PiiiE8dij_smem+944];
	sub.f64 	%fd3895, %fd218, %fd7275;
	mul.f64 	%fd3896, %fd3894, %fd3895;
	fma.rn.f64 	%fd3897, %fd3896, %fd3896, 0dBFF0000000000000;
	fma.rn.f64 	%fd3898, %fd3893, %fd3897, %fd3896;
	mul.f64 	%fd3899, %fd3898, %fd3898;
	mov.f64 	%fd3900, 0d4008000000000000;
	sub.f64 	%fd3901, %fd3900, %fd3899;
	mul.f64 	%fd3902, %fd3898, %fd3901;
	mul.f64 	%fd3903, %fd3902, 0d3FE0000000000000;
	mul.f64 	%fd3904, %fd3903, %fd3903;
	sub.f64 	%fd3905, %fd3900, %fd3904;
	mul.f64 	%fd3906, %fd3903, %fd3905;
	mul.f64 	%fd3907, %fd3906, 0d3FE0000000000000;
	mul.f64 	%fd3908, %fd3907, %fd3907;
	sub.f64 	%fd3909, %fd3900, %fd3908;
	mul.f64 	%fd3910, %fd3907, %fd3909;
	mul.f64 	%fd3911, %fd3910, 0d3FE0000000000000;
	mov.f64 	%fd3912, 0d3FF0000000000000;
	sub.f64 	%fd3913, %fd3912, %fd3911;
	mul.f64 	%fd3914, %fd3913, 0d3FE0000000000000;
	mul.f64 	%fd7305, %fd7305, %fd3914;
	sub.s32 	%r322, %r673, %r819;
	setp.eq.s32 	%p201, %r322, 7;
	@%p201 bra 	$L__BB0_146;
	ld.param.u32 	%r674, [_Z22GDFTgrid_weight_kernelPdS_S_S_Piii_param_6];
	ld.shared.f64 	%fd3915, [_ZZ22GDFTgrid_weight_kernelPdS_S_S_PiiiE6a_smem+952];
	ld.shared.f64 	%fd3916, [_ZZ22GDFTgrid_weight_kernelPdS_S_S_PiiiE8dij_smem+952];
	sub.f64 	%fd3917, %fd218, %fd7274;
	mul.f64 	%fd3918, %fd3916, %fd3917;
	selp.f64 	%fd3919, 0d0000000000000000, %fd3918, %p62;
	fma.rn.f64 	%fd3920, %fd3919, %fd3919, 0dBFF0000000000000;
	fma.rn.f64 	%fd3921, %fd3915, %fd3920, %fd3919;
	mul.f64 	%fd3922, %fd3921, %fd3921;
	mov.f64 	%fd3923, 0d4008000000000000;
	sub.f64 	%fd3924, %fd3923, %fd3922;
	mul.f64 	%fd3925, %fd3921, %fd3924;
	mul.f64 	%fd3926, %fd3925, 0d3FE0000000000000;
	mul.f64 	%fd3927, %fd3926, %fd3926;
	sub.f64 	%fd3928, %fd3923, %fd3927;
	mul.f64 	%fd3929, %fd3926, %fd3928;
	mul.f64 	%fd3930, %fd3929, 0d3FE0000000000000;
	mul.f64 	%fd3931, %fd3930, %fd3930;
	sub.f64 	%fd3932, %fd3923, %fd3931;
	mul.f64 	%fd3933, %fd3930, %fd3932;
	mul.f64 	%fd3934, %fd3933, 0d3FE0000000000000;
	mov.f64 	%fd3935, 0d3FF0000000000000;
	sub.f64 	%fd3936, %fd3935, %fd3934;
	mul.f64 	%fd3937, %fd3936, 0d3FE0000000000000;
	mul.f64 	%fd7305, %fd7305, %fd3937;
	sub.s32 	%r323, %r674, %r819;
	setp.lt.u32 	%p203, %r323, 9;
	@%p203 bra 	$L__BB0_146;
	ld.param.u32 	%r675, [_Z22GDFTgrid_weight_kernelPdS_S_S_Piii_param_6];
	ld.shared.f64 	%fd3938, [_ZZ22GDFTgrid_weight_kernelPdS_S_S_PiiiE6a_smem+960];
	ld.shared.f64 	%fd3939, [_ZZ22GDFTgrid_weight_kernelPdS_S_S_PiiiE8dij_smem+960];
	sub.f64 	%fd3940, %fd218, %fd7273;
	mul.f64 	%fd3941, %fd3939, %fd3940;
	fma.rn.f64 	%fd3942, %fd3941, %fd3941, 0dBFF0000000000000;
	fma.rn.f64 	%fd3943, %fd3938, %fd3942, %fd3941;
	mul.f64 	%fd3944, %fd3943, %fd3943;
	mov.f64 	%fd3945, 0d4008000000000000;
	sub.f64 	%fd3946, %fd3945, %fd3944;
	mul.f64 	%fd3947, %fd3943, %fd3946;
	mul.f64 	%fd3948, %fd3947, 0d3FE0000000000000;
	mul.f64 	%fd3949, %fd3948, %fd3948;
	sub.f64 	%fd3950, %fd3945, %fd3949;
	mul.f64 	%fd3951, %fd3948, %fd3950;
	mul.f64 	%fd3952, %fd3951, 0d3FE0000000000000;
	mul.f64 	%fd3953, %fd3952, %fd3952;
	sub.f64 	%fd3954, %fd3945, %fd3953;
	mul.f64 	%fd3955, %fd3952, %fd3954;
	mul.f64 	%fd3956, %fd3955, 0d3FE0000000000000;
	mov.f64 	%fd3957, 0d3FF0000000000000;
	sub.f64 	%fd3958, %fd3957, %fd3956;
	mul.f64 	%fd3959, %fd3958, 0d3FE0000000000000;
	mul.f64 	%fd7305, %fd7305, %fd3959;
	sub.s32 	%r324, %r675, %r819;
	setp.eq.s32 	%p204, %r324, 9;
	@%p204 bra 	$L__BB0_146;
	ld.param.u32 	%r676, [_Z22GDFTgrid_weight_kernelPdS_S_S_Piii_param_6];
	ld.shared.f64 	%fd3960, [_ZZ22GDFTgrid_weight_kernelPdS_S_S_PiiiE6a_smem+968];
	ld.shared.f64 	%fd3961, [_ZZ22GDFTgrid_weight_kernelPdS_S_S_PiiiE8dij_smem+968];
	sub.f64 	%fd3962, %fd218, %fd7272;
	mul.f64 	%fd3963, %fd3961, %fd3962;
	fma.rn.f64 	%fd3964, %fd3963, %fd3963, 0dBFF0000000000000;
	fma.rn.f64 	%fd3965, %fd3960, %fd3964, %fd3963;
	mul.f64 	%fd3966, %fd3965, %fd3965;
	mov.f64 	%fd3967, 0d4008000000000000;
	sub.f64 	%fd3968, %fd3967, %fd3966;
	mul.f64 	%fd3969, %fd3965, %fd3968;
	mul.f64 	%fd3970, %fd3969, 0d3FE0000000000000;
	mul.f64 	%fd3971, %fd3970, %fd3970;
	sub.f64 	%fd3972, %fd3967, %fd3971;
	mul.f64 	%fd3973, %fd3970, %fd3972;
	mul.f64 	%fd3974, %fd3973, 0d3FE0000000000000;
	mul.f64 	%fd3975, %fd3974, %fd3974;
	sub.f64 	%fd3976, %fd3967, %fd3975;
	mul.f64 	%fd3977, %fd3974, %fd3976;
	mul.f64 	%fd3978, %fd3977, 0d3FE0000000000000;
	mov.f64 	%fd3979, 0d3FF0000000000000;
	sub.f64 	%fd3980, %fd3979, %fd3978;
	mul.f64 	%fd3981, %fd3980, 0d3FE0000000000000;
	mul.f64 	%fd7305, %fd7305, %fd3981;
	sub.s32 	%r325, %r676, %r819;
	setp.lt.u32 	%p205, %r325, 11;
	@%p205 bra 	$L__BB0_146;
	ld.param.u32 	%r677, [_Z22GDFTgrid_weight_kernelPdS_S_S_Piii_param_6];
	ld.shared.f64 	%fd3982, [_ZZ22GDFTgrid_weight_kernelPdS_S_S_PiiiE6a_smem+976];
	ld.shared.f64 	%fd3983, [_ZZ22GDFTgrid_weight_kernelPdS_S_S_PiiiE8dij_smem+976];
	sub.f64 	%fd3984, %fd218, %fd7271;
	mul.f64 	%fd3985, %fd3983, %fd3984;
	fma.rn.f64 	%fd3986, %fd3985, %fd3985, 0dBFF0000000000000;
	fma.rn.f64 	%fd3987, %fd3982, %fd3986, %fd3985;
	mul.f64 	%fd3988, %fd3987, %fd3987;
	mov.f64 	%fd3989, 0d4008000000000000;
	sub.f64 	%fd3990, %fd3989, %fd3988;
	mul.f64 	%fd3991, %fd3987, %fd3990;
	mul.f64 	%fd3992, %fd3991, 0d3FE0000000000000;
	mul.f64 	%fd3993, %fd3992, %fd3992;
	sub.f64 	%fd3994, %fd3989, %fd3993;
	mul.f64 	%fd3995, %fd3992, %fd3994;
	mul.f64 	%fd3996, %fd3995, 0d3FE0000000000000;
	mul.f64 	%fd3997, %fd3996, %fd3996;
	sub.f64 	%fd3998, %fd3989, %fd3997;
	mul.f64 	%fd3999, %fd3996, %fd3998;
	mul.f64 	%fd4000, %fd3999, 0d3FE0000000000000;
	mov.f64 	%fd4001, 0d3FF0000000000000;
	sub.f64 	%fd4002, %fd4001, %fd4000;
	mul.f64 	%fd4003, %fd4002, 0d3FE0000000000000;
	mul.f64 	%fd7305, %fd7305, %fd4003;
	sub.s32 	%r326, %r677, %r819;
	setp.eq.s32 	%p206, %r326, 11;
	@%p206 bra 	$L__BB0_146;
	ld.param.u32 	%r678, [_Z22GDFTgrid_weight_kernelPdS_S_S_Piii_param_6];
	ld.shared.f64 	%fd4004, [_ZZ22GDFTgrid_weight_kernelPdS_S_S_PiiiE6a_smem+984];
	ld.shared.f64 	%fd4005, [_ZZ22GDFTgrid_weight_kernelPdS_S_S_PiiiE8dij_smem+984];
	sub.f64 	%fd4006, %fd218, %fd7270;
	mul.f64 	%fd4007, %fd4005, %fd4006;
	fma.rn.f64 	%fd4008, %fd4007, %fd4007, 0dBFF0000000000000;
	fma.rn.f64 	%fd4009, %fd4004, %fd4008, %fd4007;
	mul.f64 	%fd4010, %fd4009, %fd4009;
	mov.f64 	%fd4011, 0d4008000000000000;
	sub.f64 	%fd4012, %fd4011, %fd4010;
	mul.f64 	%fd4013, %fd4009, %fd4012;
	mul.f64 	%fd4014, %fd4013, 0d3FE0000000000000;
	mul.f64 	%fd4015, %fd4014, %fd4014;
	sub.f64 	%fd4016, %fd4011, %fd4015;
	mul.f64 	%fd4017, %fd4014, %fd4016;
	mul.f64 	%fd4018, %fd4017, 0d3FE0000000000000;
	mul.f64 	%fd4019, %fd4018, %fd4018;
	sub.f64 	%fd4020, %fd4011, %fd4019;
	mul.f64 	%fd4021, %fd4018, %fd4020;
	mul.f64 	%fd4022, %fd4021, 0d3FE0000000000000;
	mov.f64 	%fd4023, 0d3FF0000000000000;
	sub.f64 	%fd4024, %fd4023, %fd4022;
	mul.f64 	%fd4025, %fd4024, 0d3FE0000000000000;
	mul.f64 	%fd7305, %fd7305, %fd4025;
	sub.s32 	%r327, %r678, %r819;
	setp.lt.u32 	%p207, %r327, 13;
	@%p207 bra 	$L__BB0_146;
	ld.param.u32 	%r679, [_Z22GDFTgrid_weight_kernelPdS_S_S_Piii_param_6];
	ld.shared.f64 	%fd4026, [_ZZ22GDFTgrid_weight_kernelPdS_S_S_PiiiE6a_smem+992];
	ld.shared.f64 	%fd4027, [_ZZ22GDFTgrid_weight_kernelPdS_S_S_PiiiE8dij_smem+992];
	sub.f64 	%fd4028, %fd218, %fd7269;
	mul.f64 	%fd4029, %fd4027, %fd4028;
	fma.rn.f64 	%fd4030, %fd4029, %fd4029, 0dBFF0000000000000;
	fma.rn.f64 	%fd4031, %fd4026, %fd4030, %fd4029;
	mul.f64 	%fd4032, %fd4031, %fd4031;
	mov.f64 	%fd4033, 0d4008000000000000;
	sub.f64 	%fd4034, %fd4033, %fd4032;
	mul.f64 	%fd4035, %fd4031, %fd4034;
	mul.f64 	%fd4036, %fd4035, 0d3FE0000000000000;
	mul.f64 	%fd4037, %fd4036, %fd4036;
	sub.f64 	%fd4038, %fd4033, %fd4037;
	mul.f64 	%fd4039, %fd4036, %fd4038;
	mul.f64 	%fd4040, %fd4039, 0d3FE0000000000000;
	mul.f64 	%fd4041, %fd4040, %fd4040;
	sub.f64 	%fd4042, %fd4033, %fd4041;
	mul.f64 	%fd4043, %fd4040, %fd4042;
	mul.f64 	%fd4044, %fd4043, 0d3FE0000000000000;
	mov.f64 	%fd4045, 0d3FF0000000000000;
	sub.f64 	%fd4046, %fd4045, %fd4044;
	mul.f64 	%fd4047, %fd4046, 0d3FE0000000000000;
	mul.f64 	%fd7305, %fd7305, %fd4047;
	sub.s32 	%r328, %r679, %r819;
	setp.eq.s32 	%p208, %r328, 13;
	@%p208 bra 	$L__BB0_146;
	ld.param.u32 	%r680, [_Z22GDFTgrid_weight_kernelPdS_S_S_Piii_param_6];
	ld.shared.f64 	%fd4048, [_ZZ22GDFTgrid_weight_kernelPdS_S_S_PiiiE6a_smem+1000];
	ld.shared.f64 	%fd4049, [_ZZ22GDFTgrid_weight_kernelPdS_S_S_PiiiE8dij_smem+1000];
	sub.f64 	%fd4050, %fd218, %fd7268;
	mul.f64 	%fd4051, %fd4049, %fd4050;
	fma.rn.f64 	%fd4052, %fd4051, %fd4051, 0dBFF0000000000000;
	fma.rn.f64 	%fd4053, %fd4048, %fd4052, %fd4051;
	mul.f64 	%fd4054, %fd4053, %fd4053;
	mov.f64 	%fd4055, 0d4008000000000000;
	sub.f64 	%fd4056, %fd4055, %fd4054;
	mul.f64 	%fd4057, %fd4053, %fd4056;
	mul.f64 	%fd4058, %fd4057, 0d3FE0000000000000;
	mul.f64 	%fd4059, %fd4058, %fd4058;
	sub.f64 	%fd4060, %fd4055, %fd4059;
	mul.f64 	%fd4061, %fd4058, %fd4060;
	mul.f64 	%fd4062, %fd4061, 0d3FE0000000000000;
	mul.f64 	%fd4063, %fd4062, %fd4062;
	sub.f64 	%fd4064, %fd4055, %fd4063;
	mul.f64 	%fd4065, %fd4062, %fd4064;
	mul.f64 	%fd4066, %fd4065, 0d3FE0000000000000;
	mov.f64 	%fd4067, 0d3FF0000000000000;
	sub.f64 	%fd4068, %fd4067, %fd4066;
	mul.f64 	%fd4069, %fd4068, 0d3FE0000000000000;
	mul.f64 	%fd7305, %fd7305, %fd4069;
	sub.s32 	%r329, %r680, %r819;
	setp.lt.u32 	%p209, %r329, 15;
	@%p209 bra 	$L__BB0_146;
	ld.param.u32 	%r681, [_Z22GDFTgrid_weight_kernelPdS_S_S_Piii_param_6];
	ld.shared.f64 	%fd4070, [_ZZ22GDFTgrid_weight_kernelPdS_S_S_PiiiE6a_smem+1008];
	ld.shared.f64 	%fd4071, [_ZZ22GDFTgrid_weight_kernelPdS_S_S_PiiiE8dij_smem+1008];
	sub.f64 	%fd4072, %fd218, %fd7267;
	mul.f64 	%fd4073, %fd4071, %fd4072;
	fma.rn.f64 	%fd4074, %fd4073, %fd4073, 0dBFF0000000000000;
	fma.rn.f64 	%fd4075, %fd4070, %fd4074, %fd4073;
	mul.f64 	%fd4076, %fd4075, %fd4075;
	mov.f64 	%fd4077, 0d4008000000000000;
	sub.f64 	%fd4078, %fd4077, %fd4076;
	mul.f64 	%fd4079, %fd4075, %fd4078;
	mul.f64 	%fd4080, %fd4079, 0d3FE0000000000000;
	mul.f64 	%fd4081, %fd4080, %fd4080;
	sub.f64 	%fd4082, %fd4077, %fd4081;
	mul.f64 	%fd4083, %fd4080, %fd4082;
	mul.f64 	%fd4084, %fd4083, 0d3FE0000000000000;
	mul.f64 	%fd4085, %fd4084, %fd4084;
	sub.f64 	%fd4086, %fd4077, %fd4085;
	mul.f64 	%fd4087, %fd4084, %fd4086;
	mul.f64 	%fd4088, %fd4087, 0d3FE0000000000000;
	mov.f64 	%fd4089, 0d3FF0000000000000;
	sub.f64 	%fd4090, %fd4089, %fd4088;
	mul.f64 	%fd4091, %fd4090, 0d3FE0000000000000;
	mul.f64 	%fd7305, %fd7305, %fd4091;
	sub.s32 	%r330, %r681, %r819;
	setp.eq.s32 	%p210, %r330, 15;
	@%p210 bra 	$L__BB0_146;
	ld.shared.f64 	%fd4092, [_ZZ22GDFTgrid_weight_kernelPdS_S_S_PiiiE6a_smem+1016];
	ld.shared.f64 	%fd4093, [_ZZ22GDFTgrid_weight_kernelPdS_S_S_PiiiE8dij_smem+1016];
	sub.f64 	%fd4094, %fd218, %fd7266;
	mul.f64 	%fd4095, %fd4093, %fd4094;
	fma.rn.f64 	%fd4096, %fd4095, %fd4095, 0dBFF0000000000000;
	fma.rn.f64 	%fd4097, %fd4092, %fd4096, %fd4095;
	mul.f64 	%fd4098, %fd4097, %fd4097;
	mov.f64 	%fd4099, 0d4008000000000000;
	sub.f64 	%fd4100, %fd4099, %fd4098;
	mul.f64 	%fd4101, %fd4097, %fd4100;
	mul.f64 	%fd4102, %fd4101, 0d3FE0000000000000;
	mul.f64 	%fd4103, %fd4102, %fd4102;
	sub.f64 	%fd4104, %fd4099, %fd4103;
	mul.f64 	%fd4105, %fd4102, %fd4104;
	mul.f64 	%fd4106, %fd4105, 0d3FE0000000000000;
	mul.f64 	%fd4107, %fd4106, %fd4106;
	sub.f64 	%fd4108, %fd4099, %fd4107;
	mul.f64 	%fd4109, %fd4106, %fd4108;
	mul.f64 	%fd4110, %fd4109, 0d3FE0000000000000;
	mov.f64 	%fd4111, 0d3FF0000000000000;
	sub.f64 	%fd4112, %fd4111, %fd4110;
	mul.f64 	%fd4113, %fd4112, 0d3FE0000000000000;
	mul.f64 	%fd7305, %fd7305, %fd4113;
$L__BB0_146:
	ld.param.u32 	%r682, [_Z22GDFTgrid_weight_kernelPdS_S_S_Piii_param_6];
	sub.s32 	%r331, %r682, %r818;
	setp.lt.s32 	%p211, %r331, 9;
	@%p211 bra 	$L__BB0_282;
	ld.param.u32 	%r683, [_Z22GDFTgrid_weight_kernelPdS_S_S_Piii_param_6];
	sub.s32 	%r332, %r683, %r819;
	setp.eq.s32 	%p212, %r332, 1;
	ld.shared.f64 	%fd4114, [_ZZ22GDFTgrid_weight_kernelPdS_S_S_PiiiE7atom_xi+64];
	sub.f64 	%fd4115, %fd7215, %fd4114;
	ld.shared.f64 	%fd4116, [_ZZ22GDFTgrid_weight_kernelPdS_S_S_PiiiE7atom_yi+64];
	sub.f64 	%fd4117, %fd7214, %fd4116;
	ld.shared.f64 	%fd4118, [_ZZ22GDFTgrid_weight_kernelPdS_S_S_PiiiE7atom_zi+64];
	sub.f64 	%fd4119, %fd7213, %fd4118;
	abs.f64 	%fd4120, %fd4115;
	abs.f64 	%fd4121, %fd4117;
	abs.f64 	%fd4122, %fd4119;
	add.f64 	%fd4123, %fd4120, %fd4121;
	add.f64 	%fd4124, %fd4123, %fd4122;
	min.f64 	%fd4125, %fd4120, %fd4121;
	max.f64 	%fd4126, %fd4120, %fd4121;
	min.f64 	%fd4127, %fd4126, %fd4122;
	max.f64 	%fd4128, %fd4126, %fd4122;
	{
	.reg .b32 %temp; 
	mov.b64 	{%temp, %r333}, %fd4128;
	}
	and.b32  	%r334, %r333, -4194304;
	xor.b32  	%r335, %r334, 2144337920;
	mov.b32 	%r336, 0;
	mov.b64 	%fd4129, {%r336, %r335};
	mul.f64 	%fd4130, %fd4127, %fd4129;
	mul.f64 	%fd4131, %fd4125, %fd4129;
	mul.f64 	%fd4132, %fd4128, %fd4129;
	mul.f64 	%fd4133, %fd4130, %fd4130;
	fma.rn.f64 	%fd4134, %fd4131, %fd4131, %fd4133;
	fma.rn.f64 	%fd4135, %fd4132, %fd4132, %fd4134;
	min.f64 	%fd4136, %fd4135, 0d7FEFFFFFFFFFFFFF;
	rsqrt.approx.ftz.f64 	%fd4137, %fd4136;
	mul.rn.f64 	%fd4138, %fd4137, %fd4137;
	neg.f64 	%fd4139, %fd4138;
	fma.rn.f64 	%fd4140, %fd4136, %fd4139, 0d3FF0000000000000;
	fma.rn.f64 	%fd4141, %fd4140, 0d3FD8000000000000, 0d3FE0000000000000;
	mul.rn.f64 	%fd4142, %fd4140, %fd4137;
	fma.rn.f64 	%fd4143, %fd4141, %fd4142, %fd4137;
	mul.f64 	%fd4144, %fd4135, %fd4143;
	or.b32  	%r337, %r334, 1048576;
	mov.b64 	%fd4145, {%r336, %r337};
	mul.f64 	%fd4146, %fd4145, %fd4144;
	setp.gt.f64 	%p213, %fd4124, %fd4128;
	selp.f64 	%fd4147, %fd4146, %fd4124, %p213;
	setp.lt.u32 	%p214, %r333, %r4;
	selp.f64 	%fd236, %fd4147, %fd4128, %p214;
	ld.shared.f64 	%fd4148, [_ZZ22GDFTgrid_weight_kernelPdS_S_S_PiiiE6a_smem+1024];
	ld.shared.f64 	%fd4149, [_ZZ22GDFTgrid_weight_kernelPdS_S_S_PiiiE8dij_smem+1024];
	sub.f64 	%fd4150, %fd236, %fd7281;
	mul.f64 	%fd4151, %fd4149, %fd4150;
	fma.rn.f64 	%fd4152, %fd4151, %fd4151, 0dBFF0000000000000;
	fma.rn.f64 	%fd4153, %fd4148, %fd4152, %fd4151;
	mul.f64 	%fd4154, %fd4153, %fd4153;
	mov.f64 	%fd4155, 0d4008000000000000;
	sub.f64 	%fd4156, %fd4155, %fd4154;
	mul.f64 	%fd4157, %fd4153, %fd4156;
	mul.f64 	%fd4158, %fd4157, 0d3FE0000000000000;
	mul.f64 	%fd4159, %fd4158, %fd4158;
	sub.f64 	%fd4160, %fd4155, %fd4159;
	mul.f64 	%fd4161, %fd4158, %fd4160;
	mul.f64 	%fd4162, %fd4161, 0d3FE0000000000000;
	mul.f64 	%fd4163, %fd4162, %fd4162;
	sub.f64 	%fd4164, %fd4155, %fd4163;
	mul.f64 	%fd4165, %fd4162, %fd4164;
	mul.f64 	%fd4166, %fd4165, 0d3FE0000000000000;
	mov.f64 	%fd4167, 0d3FF0000000000000;
	sub.f64 	%fd4168, %fd4167, %fd4166;
	mul.f64 	%fd4169, %fd4168, 0d3FE0000000000000;
	mul.f64 	%fd7304, %fd7304, %fd4169;
	@%p212 bra 	$L__BB0_163;
	ld.param.u32 	%r684, [_Z22GDFTgrid_weight_kernelPdS_S_S_Piii_param_6];
	ld.shared.f64 	%fd4170, [_ZZ22GDFTgrid_weight_kernelPdS_S_S_PiiiE6a_smem+1032];
	ld.shared.f64 	%fd4171, [_ZZ22GDFTgrid_weight_kernelPdS_S_S_PiiiE8dij_smem+1032];
	sub.f64 	%fd4172, %fd236, %fd7280;
	mul.f64 	%fd4173, %fd4171, %fd4172;
	fma.rn.f64 	%fd4174, %fd4173, %fd4173, 0dBFF0000000000000;
	fma.rn.f64 	%fd4175, %fd4170, %fd4174, %fd4173;
	mul.f64 	%fd4176, %fd4175, %fd4175;
	mov.f64 	%fd4177, 0d4008000000000000;
	sub.f64 	%fd4178, %fd4177, %fd4176;
	mul.f64 	%fd4179, %fd4175, %fd4178;
	mul.f64 	%fd4180, %fd4179, 0d3FE0000000000000;
	mul.f64 	%fd4181, %fd4180, %fd4180;
	sub.f64 	%fd4182, %fd4177, %fd4181;
	mul.f64 	%fd4183, %fd4180, %fd4182;
	mul.f64 	%fd4184, %fd4183, 0d3FE0000000000000;
	mul.f64 	%fd4185, %fd4184, %fd4184;
	sub.f64 	%fd4186, %fd4177, %fd4185;
	mul.f64 	%fd4187, %fd4184, %fd4186;
	mul.f64 	%fd4188, %fd4187, 0d3FE0000000000000;
	mov.f64 	%fd4189, 0d3FF0000000000000;
	sub.f64 	%fd4190, %fd4189, %fd4188;
	mul.f64 	%fd4191, %fd4190, 0d3FE0000000000000;
	mul.f64 	%fd7304, %fd7304, %fd4191;
	sub.s32 	%r338, %r684, %r819;
	setp.lt.u32 	%p215, %r338, 3;
	@%p215 bra 	$L__BB0_163;
	ld.param.u32 	%r685, [_Z22GDFTgrid_weight_kernelPdS_S_S_Piii_param_6];
	ld.shared.f64 	%fd4192, [_ZZ22GDFTgrid_weight_kernelPdS_S_S_PiiiE6a_smem+1040];
	ld.shared.f64 	%fd4193, [_ZZ22GDFTgrid_weight_kernelPdS_S_S_PiiiE8dij_smem+1040];
	sub.f64 	%fd4194, %fd236, %fd7279;
	mul.f64 	%fd4195, %fd4193, %fd4194;
	fma.rn.f64 	%fd4196, %fd4195, %fd4195, 0dBFF0000000000000;
	fma.rn.f64 	%fd4197, %fd4192, %fd4196, %fd4195;
	mul.f64 	%fd4198, %fd4197, %fd4197;
	mov.f64 	%fd4199, 0d4008000000000000;
	sub.f64 	%fd4200, %fd4199, %fd4198;
	mul.f64 	%fd4201, %fd4197, %fd4200;
	mul.f64 	%fd4202, %fd4201, 0d3FE0000000000000;
	mul.f64 	%fd4203, %fd4202, %fd4202;
	sub.f64 	%fd4204, %fd4199, %fd4203;
	mul.f64 	%fd4205, %fd4202, %fd4204;
	mul.f64 	%fd4206, %fd4205, 0d3FE0000000000000;
	mul.f64 	%fd4207, %fd4206, %fd4206;
	sub.f64 	%fd4208, %fd4199, %fd4207;
	mul.f64 	%fd4209, %fd4206, %fd4208;
	mul.f64 	%fd4210, %fd4209, 0d3FE0000000000000;
	mov.f64 	%fd4211, 0d3FF0000000000000;
	sub.f64 	%fd4212, %fd4211, %fd4210;
	mul.f64 	%fd4213, %fd4212, 0d3FE0000000000000;
	mul.f64 	%fd7304, %fd7304, %fd4213;
	sub.s32 	%r339, %r685, %r819;
	setp.eq.s32 	%p216, %r339, 3;
	@%p216 bra 	$L__BB0_163;
	ld.param.u32 	%r686, [_Z22GDFTgrid_weight_kernelPdS_S_S_Piii_param_6];
	ld.shared.f64 	%fd4214, [_ZZ22GDFTgrid_weight_kernelPdS_S_S_PiiiE6a_smem+1048];
	ld.shared.f64 	%fd4215, [_ZZ22GDFTgrid_weight_kernelPdS_S_S_PiiiE8dij_smem+1048];
	sub.f64 	%fd4216, %fd236, %fd7278;
	mul.f64 	%fd4217, %fd4215, %fd4216;
	fma.rn.f64 	%fd4218, %fd4217, %fd4217, 0dBFF0000000000000;
	fma.rn.f64 	%fd4219, %fd4214, %fd4218, %fd4217;
	mul.f64 	%fd4220, %fd4219, %fd4219;
	mov.f64 	%fd4221, 0d4008000000000000;
	sub.f64 	%fd4222, %fd4221, %fd4220;
	mul.f64 	%fd4223, %fd4219, %fd4222;
	mul.f64 	%fd4224, %fd4223, 0d3FE0000000000000;
	mul.f64 	%fd4225, %fd4224, %fd4224;
	sub.f64 	%fd4226, %fd4221, %fd4225;
	mul.f64 	%fd4227, %fd4224, %fd4226;
	mul.f64 	%fd4228, %fd4227, 0d3FE0000000000000;
	mul.f64 	%fd4229, %fd4228, %fd4228;
	sub.f64 	%fd4230, %fd4221, %fd4229;
	mul.f64 	%fd4231, %fd4228, %fd4230;
	mul.f64 	%fd4232, %fd4231, 0d3FE0000000000000;
	mov.f64 	%fd4233, 0d3FF0000000000000;
	sub.f64 	%fd4234, %fd4233, %fd4232;
	mul.f64 	%fd4235, %fd4234, 0d3FE0000000000000;
	mul.f64 	%fd7304, %fd7304, %fd4235;
	sub.s32 	%r340, %r686, %r819;
	setp.lt.u32 	%p217, %r340, 5;
	@%p217 bra 	$L__BB0_163;
	ld.param.u32 	%r687, [_Z22GDFTgrid_weight_kernelPdS_S_S_Piii_param_6];
	ld.shared.f64 	%fd4236, [_ZZ22GDFTgrid_weight_kernelPdS_S_S_PiiiE6a_smem+1056];
	ld.shared.f64 	%fd4237, [_ZZ22GDFTgrid_weight_kernelPdS_S_S_PiiiE8dij_smem+1056];
	sub.f64 	%fd4238, %fd236, %fd7277;
	mul.f64 	%fd4239, %fd4237, %fd4238;
	fma.rn.f64 	%fd4240, %fd4239, %fd4239, 0dBFF0000000000000;
	fma.rn.f64 	%fd4241, %fd4236, %fd4240, %fd4239;
	mul.f64 	%fd4242, %fd4241, %fd4241;
	mov.f64 	%fd4243, 0d4008000000000000;
	sub.f64 	%fd4244, %fd4243, %fd4242;
	mul.f64 	%fd4245, %fd4241, %fd4244;
	mul.f64 	%fd4246, %fd4245, 0d3FE0000000000000;
	mul.f64 	%fd4247, %fd4246, %fd4246;
	sub.f64 	%fd4248, %fd4243, %fd4247;
	mul.f64 	%fd4249, %fd4246, %fd4248;
	mul.f64 	%fd4250, %fd4249, 0d3FE0000000000000;
	mul.f64 	%fd4251, %fd4250, %fd4250;
	sub.f64 	%fd4252, %fd4243, %fd4251;
	mul.f64 	%fd4253, %fd4250, %fd4252;
	mul.f64 	%fd4254, %fd4253, 0d3FE0000000000000;
	mov.f64 	%fd4255, 0d3FF0000000000000;
	sub.f64 	%fd4256, %fd4255, %fd4254;
	mul.f64 	%fd4257, %fd4256, 0d3FE0000000000000;
	mul.f64 	%fd7304, %fd7304, %fd4257;
	sub.s32 	%r341, %r687, %r819;
	setp.eq.s32 	%p218, %r341, 5;
	@%p218 bra 	$L__BB0_163;
	ld.param.u32 	%r688, [_Z22GDFTgrid_weight_kernelPdS_S_S_Piii_param_6];
	ld.shared.f64 	%fd4258, [_ZZ22GDFTgrid_weight_kernelPdS_S_S_PiiiE6a_smem+1064];
	ld.shared.f64 	%fd4259, [_ZZ22GDFTgrid_weight_kernelPdS_S_S_PiiiE8dij_smem+1064];
	sub.f64 	%fd4260, %fd236, %fd7276;
	mul.f64 	%fd4261, %fd4259, %fd4260;
	fma.rn.f64 	%fd4262, %fd4261, %fd4261, 0dBFF0000000000000;
	fma.rn.f64 	%fd4263, %fd4258, %fd4262, %fd4261;
	mul.f64 	%fd4264, %fd4263, %fd4263;
	mov.f64 	%fd4265, 0d4008000000000000;
	sub.f64 	%fd4266, %fd4265, %fd4264;
	mul.f64 	%fd4267, %fd4263, %fd4266;
	mul.f64 	%fd4268, %fd4267, 0d3FE0000000000000;
	mul.f64 	%fd4269, %fd4268, %fd4268;
	sub.f64 	%fd4270, %fd4265, %fd4269;
	mul.f64 	%fd4271, %fd4268, %fd4270;
	mul.f64 	%fd4272, %fd4271, 0d3FE0000000000000;
	mul.f64 	%fd4273, %fd4272, %fd4272;
	sub.f64 	%fd4274, %fd4265, %fd4273;
	mul.f64 	%fd4275, %fd4272, %fd4274;
	mul.f64 	%fd4276, %fd4275, 0d3FE0000000000000;
	mov.f64 	%fd4277, 0d3FF0000000000000;
	sub.f64 	%fd4278, %fd4277, %fd4276;
	mul.f64 	%fd4279, %fd4278, 0d3FE0000000000000;
	mul.f64 	%fd7304, %fd7304, %fd4279;
	sub.s32 	%r342, %r688, %r819;
	setp.lt.u32 	%p219, %r342, 7;
	@%p219 bra 	$L__BB0_163;
	ld.param.u32 	%r689, [_Z22GDFTgrid_weight_kernelPdS_S_S_Piii_param_6];
	ld.shared.f64 	%fd4280, [_ZZ22GDFTgrid_weight_kernelPdS_S_S_PiiiE6a_smem+1072];
	ld.shared.f64 	%fd4281, [_ZZ22GDFTgrid_weight_kernelPdS_S_S_PiiiE8dij_smem+1072];
	sub.f64 	%fd4282, %fd236, %fd7275;
	mul.f64 	%fd4283, %fd4281, %fd4282;
	fma.rn.f64 	%fd4284, %fd4283, %fd4283, 0dBFF0000000000000;
	fma.rn.f64 	%fd4285, %fd4280, %fd4284, %fd4283;
	mul.f64 	%fd4286, %fd4285, %fd4285;
	mov.f64 	%fd4287, 0d4008000000000000;
	sub.f64 	%fd4288, %fd4287, %fd4286;
	mul.f64 	%fd4289, %fd4285, %fd4288;
	mul.f64 	%fd4290, %fd4289, 0d3FE0000000000000;
	mul.f64 	%fd4291, %fd4290, %fd4290;
	sub.f64 	%fd4292, %fd4287, %fd4291;
	mul.f64 	%fd4293, %fd4290, %fd4292;
	mul.f64 	%fd4294, %fd4293, 0d3FE0000000000000;
	mul.f64 	%fd4295, %fd4294, %fd4294;
	sub.f64 	%fd4296, %fd4287, %fd4295;
	mul.f64 	%fd4297, %fd4294, %fd4296;
	mul.f64 	%fd4298, %fd4297, 0d3FE0000000000000;
	mov.f64 	%fd4299, 0d3FF0000000000000;
	sub.f64 	%fd4300, %fd4299, %fd4298;
	mul.f64 	%fd4301, %fd4300, 0d3FE0000000000000;
	mul.f64 	%fd7304, %fd7304, %fd4301;
	sub.s32 	%r343, %r689, %r819;
	setp.eq.s32 	%p220, %r343, 7;
	@%p220 bra 	$L__BB0_163;
	ld.param.u32 	%r690, [_Z22GDFTgrid_weight_kernelPdS_S_S_Piii_param_6];
	ld.shared.f64 	%fd4302, [_ZZ22GDFTgrid_weight_kernelPdS_S_S_PiiiE6a_smem+1080];
	ld.shared.f64 	%fd4303, [_ZZ22GDFTgrid_weight_kernelPdS_S_S_PiiiE8dij_smem+1080];
	sub.f64 	%fd4304, %fd236, %fd7274;
	mul.f64 	%fd4305, %fd4303, %fd4304;
	fma.rn.f64 	%fd4306, %fd4305, %fd4305, 0dBFF0000000000000;
	fma.rn.f64 	%fd4307, %fd4302, %fd4306, %fd4305;
	mul.f64 	%fd4308, %fd4307, %fd4307;
	mov.f64 	%fd4309, 0d4008000000000000;
	sub.f64 	%fd4310, %fd4309, %fd4308;
	mul.f64 	%fd4311, %fd4307, %fd4310;
	mul.f64 	%fd4312, %fd4311, 0d3FE0000000000000;
	mul.f64 	%fd4313, %fd4312, %fd4312;
	sub.f64 	%fd4314, %fd4309, %fd4313;
	mul.f64 	%fd4315, %fd4312, %fd4314;
	mul.f64 	%fd4316, %fd4315, 0d3FE0000000000000;
	mul.f64 	%fd4317, %fd4316, %fd4316;
	sub.f64 	%fd4318, %fd4309, %fd4317;
	mul.f64 	%fd4319, %fd4316, %fd4318;
	mul.f64 	%fd4320, %fd4319, 0d3FE0000000000000;
	mov.f64 	%fd4321, 0d3FF0000000000000;
	sub.f64 	%fd4322, %fd4321, %fd4320;
	mul.f64 	%fd4323, %fd4322, 0d3FE0000000000000;
	mul.f64 	%fd7304, %fd7304, %fd4323;
	sub.s32 	%r344, %r690, %r819;
	setp.lt.u32 	%p221, %r344, 9;
	@%p221 bra 	$L__BB0_163;
	ld.param.u32 	%r691, [_Z22GDFTgrid_weight_kernelPdS_S_S_Piii_param_6];
	ld.shared.f64 	%fd4324, [_ZZ22GDFTgrid_weight_kernelPdS_S_S_PiiiE6a_smem+1088];
	ld.shared.f64 	%fd4325, [_ZZ22GDFTgrid_weight_kernelPdS_S_S_PiiiE8dij_smem+1088];
	sub.f64 	%fd4326, %fd236, %fd7273;
	mul.f64 	%fd4327, %fd4325, %fd4326;
	selp.f64 	%fd4328, 0d0000000000000000, %fd4327, %p62;
	fma.rn.f64 	%fd4329, %fd4328, %fd4328, 0dBFF0000000000000;
	fma.rn.f64 	%fd4330, %fd4324, %fd4329, %fd4328;
	mul.f64 	%fd4331, %fd4330, %fd4330;
	mov.f64 	%fd4332, 0d4008000000000000;
	sub.f64 	%fd4333, %fd4332, %fd4331;
	mul.f64 	%fd4334, %fd4330, %fd4333;
	mul.f64 	%fd4335, %fd4334, 0d3FE0000000000000;
	mul.f64 	%fd4336, %fd4335, %fd4335;
	sub.f64 	%fd4337, %fd4332, %fd4336;
	mul.f64 	%fd4338, %fd4335, %fd4337;
	mul.f64 	%fd4339, %fd4338, 0d3FE0000000000000;
	mul.f64 	%fd4340, %fd4339, %fd4339;
	sub.f64 	%fd4341, %fd4332, %fd4340;
	mul.f64 	%fd4342, %fd4339, %fd4341;
	mul.f64 	%fd4343, %fd4342, 0d3FE0000000000000;
	mov.f64 	%fd4344, 0d3FF0000000000000;
	sub.f64 	%fd4345, %fd4344, %fd4343;
	mul.f64 	%fd4346, %fd4345, 0d3FE0000000000000;
	mul.f64 	%fd7304, %fd7304, %fd4346;
	sub.s32 	%r345, %r691, %r819;
	setp.eq.s32 	%p223, %r345, 9;
	@%p223 bra 	$L__BB0_163;
	ld.param.u32 	%r692, [_Z22GDFTgrid_weight_kernelPdS_S_S_Piii_param_6];
	ld.shared.f64 	%fd4347, [_ZZ22GDFTgrid_weight_kernelPdS_S_S_PiiiE6a_smem+1096];
	ld.shared.f64 	%fd4348, [_ZZ22GDFTgrid_weight_kernelPdS_S_S_PiiiE8dij_smem+1096];
	sub.f64 	%fd4349, %fd236, %fd7272;
	mul.f64 	%fd4350, %fd4348, %fd4349;
	fma.rn.f64 	%fd4351, %fd4350, %fd4350, 0dBFF0000000000000;
	fma.rn.f64 	%fd4352, %fd4347, %fd4351, %fd4350;
	mul.f64 	%fd4353, %fd4352, %fd4352;
	mov.f64 	%fd4354, 0d4008000000000000;
	sub.f64 	%fd4355, %fd4354, %fd4353;
	mul.f64 	%fd4356, %fd4352, %fd4355;
	mul.f64 	%fd4357, %fd4356, 0d3FE0000000000000;
	mul.f64 	%fd4358, %fd4357, %fd4357;
	sub.f64 	%fd4359, %fd4354, %fd4358;
	mul.f64 	%fd4360, %fd4357, %fd4359;
	mul.f64 	%fd4361, %fd4360, 0d3FE0000000000000;
	mul.f64 	%fd4362, %fd4361, %fd4361;
	sub.f64 	%fd4363, %fd4354, %fd4362;
	mul.f64 	%fd4364, %fd4361, %fd4363;
	mul.f64 	%fd4365, %fd4364, 0d3FE0000000000000;
	mov.f64 	%fd4366, 0d3FF0000000000000;
	sub.f64 	%fd4367, %fd4366, %fd4365;
	mul.f64 	%fd4368, %fd4367, 0d3FE0000000000000;
	mul.f64 	%fd7304, %fd7304, %fd4368;
	sub.s32 	%r346, %r692, %r819;
	setp.lt.u32 	%p224, %r346, 11;
	@%p224 bra 	$L__BB0_163;
	ld.param.u32 	%r693, [_Z22GDFTgrid_weight_kernelPdS_S_S_Piii_param_6];
	ld.shared.f64 	%fd4369, [_ZZ22GDFTgrid_weight_kernelPdS_S_S_PiiiE6a_smem+1104];
	ld.shared.f64 	%fd4370, [_ZZ22GDFTgrid_weight_kernelPdS_S_S_PiiiE8dij_smem+1104];
	sub.f64 	%fd4371, %fd236, %fd7271;
	mul.f64 	%fd4372, %fd4370, %fd4371;
	fma.rn.f64 	%fd4373, %fd4372, %fd4372, 0dBFF0000000000000;
	fma.rn.f64 	%fd4374, %fd4369, %fd4373, %fd4372;
	mul.f64 	%fd4375, %fd4374, %fd4374;
	mov.f64 	%fd4376, 0d4008000000000000;
	sub.f64 	%fd4377, %fd4376, %fd4375;
	mul.f64 	%fd4378, %fd4374, %fd4377;
	mul.f64 	%fd4379, %fd4378, 0d3FE0000000000000;
	mul.f64 	%fd4380, %fd4379, %fd4379;
	sub.f64 	%fd4381, %fd4376, %fd4380;
	mul.f64 	%fd4382, %fd4379, %fd4381;
	mul.f64 	%fd4383, %fd4382, 0d3FE0000000000000;
	mul.f64 	%fd4384, %fd4383, %fd4383;
	sub.f64 	%fd4385, %fd4376, %fd4384;
	mul.f64 	%fd4386, %fd4383, %fd4385;
	mul.f64 	%fd4387, %fd4386, 0d3FE0000000000000;
	mov.f64 	%fd4388, 0d3FF0000000000000;
	sub.f64 	%fd4389, %fd4388, %fd4387;
	mul.f64 	%fd4390, %fd4389, 0d3FE0000000000000;
	mul.f64 	%fd7304, %fd7304, %fd4390;
	sub.s32 	%r347, %r693, %r819;
	setp.eq.s32 	%p225, %r347, 11;
	@%p225 bra 	$L__BB0_163;
	ld.param.u32 	%r694, [_Z22GDFTgrid_weight_kernelPdS_S_S_Piii_param_6];
	ld.shared.f64 	%fd4391, [_ZZ22GDFTgrid_weight_kernelPdS_S_S_PiiiE6a_smem+1112];
	ld.shared.f64 	%fd4392, [_ZZ22GDFTgrid_weight_kernelPdS_S_S_PiiiE8dij_smem+1112];
	sub.f64 	%fd4393, %fd236, %fd7270;
	mul.f64 	%fd4394, %fd4392, %fd4393;
	fma.rn.f64 	%fd4395, %fd4394, %fd4394, 0dBFF0000000000000;
	fma.rn.f64 	%fd4396, %fd4391, %fd4395, %fd4394;
	mul.f64 	%fd4397, %fd4396, %fd4396;
	mov.f64 	%fd4398, 0d4008000000000000;
	sub.f64 	%fd4399, %fd4398, %fd4397;
	mul.f64 	%fd4400, %fd4396, %fd4399;
	mul.f64 	%fd4401, %fd4400, 0d3FE0000000000000;
	mul.f64 	%fd4402, %fd4401, %fd4401;
	sub.f64 	%fd4403, %fd4398, %fd4402;
	mul.f64 	%fd4404, %fd4401, %fd4403;
	mul.f64 	%fd4405, %fd4404, 0d3FE0000000000000;
	mul.f64 	%fd4406, %fd4405, %fd4405;
	sub.f64 	%fd4407, %fd4398, %fd4406;
	mul.f64 	%fd4408, %fd4405, %fd4407;
	mul.f64 	%fd4409, %fd4408, 0d3FE0000000000000;
	mov.f64 	%fd4410, 0d3FF0000000000000;
	sub.f64 	%fd4411, %fd4410, %fd4409;
	mul.f64 	%fd4412, %fd4411, 0d3FE0000000000000;
	mul.f64 	%fd7304, %fd7304, %fd4412;
	sub.s32 	%r348, %r694, %r819;
	setp.lt.u32 	%p226, %r348, 13;
	@%p226 bra 	$L__BB0_163;
	ld.param.u32 	%r695, [_Z22GDFTgrid_weight_kernelPdS_S_S_Piii_param_6];
	ld.shared.f64 	%fd4413, [_ZZ22GDFTgrid_weight_kernelPdS_S_S_PiiiE6a_smem+1120];
	ld.shared.f64 	%fd4414, [_ZZ22GDFTgrid_weight_kernelPdS_S_S_PiiiE8dij_smem+1120];
	sub.f64 	%fd4415, %fd236, %fd7269;
	mul.f64 	%fd4416, %fd4414, %fd4415;
	fma.rn.f64 	%fd4417, %fd4416, %fd4416, 0dBFF0000000000000;
	fma.rn.f64 	%fd4418, %fd4413, %fd4417, %fd4416;
	mul.f64 	%fd4419, %fd4418, %fd4418;
	mov.f64 	%fd4420, 0d4008000000000000;
	sub.f64 	%fd4421, %fd4420, %fd4419;
	mul.f64 	%fd4422, %fd4418, %fd4421;
	mul.f64 	%fd4423, %fd4422, 0d3FE0000000000000;
	mul.f64 	%fd4424, %fd4423, %fd4423;
	sub.f64 	%fd4425, %fd4420, %fd4424;
	mul.f64 	%fd4426, %fd4423, %fd4425;
	mul.f64 	%fd4427, %fd4426, 0d3FE0000000000000;
	mul.f64 	%fd4428, %fd4427, %fd4427;
	sub.f64 	%fd4429, %fd4420, %fd4428;
	mul.f64 	%fd4430, %fd4427, %fd4429;
	mul.f64 	%fd4431, %fd4430, 0d3FE0000000000000;
	mov.f64 	%fd4432, 0d3FF0000000000000;
	sub.f64 	%fd4433, %fd4432, %fd4431;
	mul.f64 	%fd4434, %fd4433, 0d3FE0000000000000;
	mul.f64 	%fd7304, %fd7304, %fd4434;
	sub.s32 	%r349, %r695, %r819;
	setp.eq.s32 	%p227, %r349, 13;
	@%p227 bra 	$L__BB0_163;
	ld.param.u32 	%r696, [_Z22GDFTgrid_weight_kernelPdS_S_S_Piii_param_6];
	ld.shared.f64 	%fd4435, [_ZZ22GDFTgrid_weight_kernelPdS_S_S_PiiiE6a_smem+1128];
	ld.shared.f64 	%fd4436, [_ZZ22GDFTgrid_weight_kernelPdS_S_S_PiiiE8dij_smem+1128];
	sub.f64 	%fd4437, %fd236, %fd7268;
	mul.f64 	%fd4438, %fd4436, %fd4437;
	fma.rn.f64 	%fd4439, %fd4438, %fd4438, 0dBFF0000000000000;
	fma.rn.f64 	%fd4440, %fd4435, %fd4439, %fd4438;
	mul.f64 	%fd4441, %fd4440, %fd4440;
	mov.f64 	%fd4442, 0d4008000000000000;
	sub.f64 	%fd4443, %fd4442, %fd4441;
	mul.f64 	%fd4444, %fd4440, %fd4443;
	mul.f64 	%fd4445, %fd4444, 0d3FE0000000000000;
	mul.f64 	%fd4446, %fd4445, %fd4445;
	sub.f64 	%fd4447, %fd4442, %fd4446;
	mul.f64 	%fd4448, %fd4445, %fd4447;
	mul.f64 	%fd4449, %fd4448, 0d3FE0000000000000;
	mul.f64 	%fd4450, %fd4449, %fd4449;
	sub.f64 	%fd4451, %fd4442, %fd4450;
	mul.f64 	%fd4452, %fd4449, %fd4451;
	mul.f64 	%fd4453, %fd4452, 0d3FE0000000000000;
	mov.f64 	%fd4454, 0d3FF0000000000000;
	sub.f64 	%fd4455, %fd4454, %fd4453;
	mul.f64 	%fd4456, %fd4455, 0d3FE0000000000000;
	mul.f64 	%fd7304, %fd7304, %fd4456;
	sub.s32 	%r350, %r696, %r819;
	setp.lt.u32 	%p228, %r350, 15;
	@%p228 bra 	$L__BB0_163;
	ld.param.u32 	%r697, [_Z22GDFTgrid_weight_kernelPdS_S_S_Piii_param_6];
	ld.shared.f64 	%fd4457, [_ZZ22GDFTgrid_weight_kernelPdS_S_S_PiiiE6a_smem+1136];
	ld.shared.f64 	%fd4458, [_ZZ22GDFTgrid_weight_kernelPdS_S_S_PiiiE8dij_smem+1136];
	sub.f64 	%fd4459, %fd236, %fd7267;
	mul.f64 	%fd4460, %fd4458, %fd4459;
	fma.rn.f64 	%fd4461, %fd4460, %fd4460, 0dBFF0000000000000;
	fma.rn.f64 	%fd4462, %fd4457, %fd4461, %fd4460;
	mul.f64 	%fd4463, %fd4462, %fd4462;
	mov.f64 	%fd4464, 0d4008000000000000;
	sub.f64 	%fd4465, %fd4464, %fd4463;
	mul.f64 	%fd4466, %fd4462, %fd4465;
	mul.f64 	%fd4467, %fd4466, 0d3FE0000000000000;
	mul.f64 	%fd4468, %fd4467, %fd4467;
	sub.f64 	%fd4469, %fd4464, %fd4468;
	mul.f64 	%fd4470, %fd4467, %fd4469;
	mul.f64 	%fd4471, %fd4470, 0d3FE0000000000000;
	mul.f64 	%fd4472, %fd4471, %fd4471;
	sub.f64 	%fd4473, %fd4464, %fd4472;
	mul.f64 	%fd4474, %fd4471, %fd4473;
	mul.f64 	%fd4475, %fd4474, 0d3FE0000000000000;
	mov.f64 	%fd4476, 0d3FF0000000000000;
	sub.f64 	%fd4477, %fd4476, %fd4475;
	mul.f64 	%fd4478, %fd4477, 0d3FE0000000000000;
	mul.f64 	%fd7304, %fd7304, %fd4478;
	sub.s32 	%r351, %r697, %r819;
	setp.eq.s32 	%p229, %r351, 15;
	@%p229 bra 	$L__BB0_163;
	ld.shared.f64 	%fd4479, [_ZZ22GDFTgrid_weight_kernelPdS_S_S_PiiiE6a_smem+1144];
	ld.shared.f64 	%fd4480, [_ZZ22GDFTgrid_weight_kernelPdS_S_S_PiiiE8dij_smem+1144];
	sub.f64 	%fd4481, %fd236, %fd7266;
	mul.f64 	%fd4482, %fd4480, %fd4481;
	fma.rn.f64 	%fd4483, %fd4482, %fd4482, 0dBFF0000000000000;
	fma.rn.f64 	%fd4484, %fd4479, %fd4483, %fd4482;
	mul.f64 	%fd4485, %fd4484, %fd4484;
	mov.f64 	%fd4486, 0d4008000000000000;
	sub.f64 	%fd4487, %fd4486, %fd4485;
	mul.f64 	%fd4488, %fd4484, %fd4487;
	mul.f64 	%fd4489, %fd4488, 0d3FE0000000000000;
	mul.f64 	%fd4490, %fd4489, %fd4489;
	sub.f64 	%fd4491, %fd4486, %fd4490;
	mul.f64 	%fd4492, %fd4489, %fd4491;
	mul.f64 	%fd4493, %fd4492, 0d3FE0000000000000;
	mul.f64 	%fd4494, %fd4493, %fd4493;
	sub.f64 	%fd4495, %fd4486, %fd4494;
	mul.f64 	%fd4496, %fd4493, %fd4495;
	mul.f64 	%fd4497, %fd4496, 0d3FE0000000000000;
	mov.f64 	%fd4498, 0d3FF0000000000000;
	sub.f64 	%fd4499, %fd4498, %fd4497;
	mul.f64 	%fd4500, %fd4499, 0d3FE0000000000000;
	mul.f64 	%fd7304, %fd7304, %fd4500;
$L__BB0_163:
	ld.param.u32 	%r698, [_Z22GDFTgrid_weight_kernelPdS_S_S_Piii_param_6];
	sub.s32 	%r352, %r698, %r818;
	setp.eq.s32 	%p230, %r352, 9;
	@%p230 bra 	$L__BB0_282;
	ld.param.u32 	%r699, [_Z22GDFTgrid_weight_kernelPdS_S_S_Piii_param_6];
	sub.s32 	%r353, %r699, %r819;
	setp.eq.s32 	%p231, %r353, 1;
	ld.shared.f64 	%fd4501, [_ZZ22GDFTgrid_weight_kernelPdS_S_S_PiiiE7atom_xi+72];
	sub.f64 	%fd4502, %fd7215, %fd4501;
	ld.shared.f64 	%fd4503, [_ZZ22GDFTgrid_weight_kernelPdS_S_S_PiiiE7atom_yi+72];
	sub.f64 	%fd4504, %fd7214, %fd4503;
	ld.shared.f64 	%fd4505, [_ZZ22GDFTgrid_weight_kernelPdS_S_S_PiiiE7atom_zi+72];
	sub.f64 	%fd4506, %fd7213, %fd4505;
	abs.f64 	%fd4507, %fd4502;
	abs.f64 	%fd4508, %fd4504;
	abs.f64 	%fd4509, %fd4506;
	add.f64 	%fd4510, %fd4507, %fd4508;
	add.f64 	%fd4511, %fd4510, %fd4509;
	min.f64 	%fd4512, %fd4507, %fd4508;
	max.f64 	%fd4513, %fd4507, %fd4508;
	min.f64 	%fd4514, %fd4513, %fd4509;
	max.f64 	%fd4515, %fd4513, %fd4509;
	{
	.reg .b32 %temp; 
	mov.b64 	{%temp, %r354}, %fd4515;
	}
	and.b32  	%r355, %r354, -4194304;
	xor.b32  	%r356, %r355, 2144337920;
	mov.b32 	%r357, 0;
	mov.b64 	%fd4516, {%r357, %r356};
	mul.f64 	%fd4517, %fd4514, %fd4516;
	mul.f64 	%fd4518, %fd4512, %fd4516;
	mul.f64 	%fd4519, %fd4515, %fd4516;
	mul.f64 	%fd4520, %fd4517, %fd4517;
	fma.rn.f64 	%fd4521, %fd4518, %fd4518, %fd4520;
	fma.rn.f64 	%fd4522, %fd4519, %fd4519, %fd4521;
	min.f64 	%fd4523, %fd4522, 0d7FEFFFFFFFFFFFFF;
	rsqrt.approx.ftz.f64 	%fd4524, %fd4523;
	mul.rn.f64 	%fd4525, %fd4524, %fd4524;
	neg.f64 	%fd4526, %fd4525;
	fma.rn.f64 	%fd4527, %fd4523, %fd4526, 0d3FF0000000000000;
	fma.rn.f64 	%fd4528, %fd4527, 0d3FD8000000000000, 0d3FE0000000000000;
	mul.rn.f64 	%fd4529, %fd4527, %fd4524;
	fma.rn.f64 	%fd4530, %fd4528, %fd4529, %fd4524;
	mul.f64 	%fd4531, %fd4522, %fd4530;
	or.b32  	%r358, %r355, 1048576;
	mov.b64 	%fd4532, {%r357, %r358};
	mul.f64 	%fd4533, %fd4532, %fd4531;
	setp.gt.f64 	%p232, %fd4511, %fd4515;
	selp.f64 	%fd4534, %fd4533, %fd4511, %p232;
	setp.lt.u32 	%p233, %r354, %r4;
	selp.f64 	%fd254, %fd4534, %fd4515, %p233;
	ld.shared.f64 	%fd4535, [_ZZ22GDFTgrid_weight_kernelPdS_S_S_PiiiE6a_smem+1152];
	ld.shared.f64 	%fd4536, [_ZZ22GDFTgrid_weight_kernelPdS_S_S_PiiiE8dij_smem+1152];
	sub.f64 	%fd4537, %fd254, %fd7281;
	mul.f64 	%fd4538, %fd4536, %fd4537;
	fma.rn.f64 	%fd4539, %fd4538, %fd4538, 0dBFF0000000000000;
	fma.rn.f64 	%fd4540, %fd4535, %fd4539, %fd4538;
	mul.f64 	%fd4541, %fd4540, %fd4540;
	mov.f64 	%fd4542, 0d4008000000000000;
	sub.f64 	%fd4543, %fd4542, %fd4541;
	mul.f64 	%fd4544, %fd4540, %fd4543;
	mul.f64 	%fd4545, %fd4544, 0d3FE0000000000000;
	mul.f64 	%fd4546, %fd4545, %fd4545;
	sub.f64 	%fd4547, %fd4542, %fd4546;
	mul.f64 	%fd4548, %fd4545, %fd4547;
	mul.f64 	%fd4549, %fd4548, 0d3FE0000000000000;
	mul.f64 	%fd4550, %fd4549, %fd4549;
	sub.f64 	%fd4551, %fd4542, %fd4550;
	mul.f64 	%fd4552, %fd4549, %fd4551;
	mul.f64 	%fd4553, %fd4552, 0d3FE0000000000000;
	mov.f64 	%fd4554, 0d3FF0000000000000;
	sub.f64 	%fd4555, %fd4554, %fd4553;
	mul.f64 	%fd4556, %fd4555, 0d3FE0000000000000;
	mul.f64 	%fd7303, %fd7303, %fd4556;
	@%p231 bra 	$L__BB0_180;
	ld.param.u32 	%r700, [_Z22GDFTgrid_weight_kernelPdS_S_S_Piii_param_6];
	ld.shared.f64 	%fd4557, [_ZZ22GDFTgrid_weight_kernelPdS_S_S_PiiiE6a_smem+1160];
	ld.shared.f64 	%fd4558, [_ZZ22GDFTgrid_weight_kernelPdS_S_S_PiiiE8dij_smem+1160];
	sub.f64 	%fd4559, %fd254, %fd7280;
	mul.f64 	%fd4560, %fd4558, %fd4559;
	fma.rn.f64 	%fd4561, %fd4560, %fd4560, 0dBFF0000000000000;
	fma.rn.f64 	%fd4562, %fd4557, %fd4561, %fd4560;
	mul.f64 	%fd4563, %fd4562, %fd4562;
	mov.f64 	%fd4564, 0d4008000000000000;
	sub.f64 	%fd4565, %fd4564, %fd4563;
	mul.f64 	%fd4566, %fd4562, %fd4565;
	mul.f64 	%fd4567, %fd4566, 0d3FE0000000000000;
	mul.f64 	%fd4568, %fd4567, %fd4567;
	sub.f64 	%fd4569, %fd4564, %fd4568;
	mul.f64 	%fd4570, %fd4567, %fd4569;
	mul.f64 	%fd4571, %fd4570, 0d3FE0000000000000;
	mul.f64 	%fd4572, %fd4571, %fd4571;
	sub.f64 	%fd4573, %fd4564, %fd4572;
	mul.f64 	%fd4574, %fd4571, %fd4573;
	mul.f64 	%fd4575, %fd4574, 0d3FE0000000000000;
	mov.f64 	%fd4576, 0d3FF0000000000000;
	sub.f64 	%fd4577, %fd4576, %fd4575;
	mul.f64 	%fd4578, %fd4577, 0d3FE0000000000000;
	mul.f64 	%fd7303, %fd7303, %fd4578;
	sub.s32 	%r359, %r700, %r819;
	setp.lt.u32 	%p234, %r359, 3;
	@%p234 bra 	$L__BB0_180;
	ld.param.u32 	%r701, [_Z22GDFTgrid_weight_kernelPdS_S_S_Piii_param_6];
	ld.shared.f64 	%fd4579, [_ZZ22GDFTgrid_weight_kernelPdS_S_S_PiiiE6a_smem+1168];
	ld.shared.f64 	%fd4580, [_ZZ22GDFTgrid_weight_kernelPdS_S_S_PiiiE8dij_smem+1168];
	sub.f64 	%fd4581, %fd254, %fd7279;
	mul.f64 	%fd4582, %fd4580, %fd4581;
	fma.rn.f64 	%fd4583, %fd4582, %fd4582, 0dBFF0000000000000;
	fma.rn.f64 	%fd4584, %fd4579, %fd4583, %fd4582;
	mul.f64 	%fd4585, %fd4584, %fd4584;
	mov.f64 	%fd4586, 0d4008000000000000;
	sub.f64 	%fd4587, %fd4586, %fd4585;
	mul.f64 	%fd4588, %fd4584, %fd4587;
	mul.f64 	%fd4589, %fd4588, 0d3FE0000000000000;
	mul.f64 	%fd4590, %fd4589, %fd4589;
	sub.f64 	%fd4591, %fd4586, %fd4590;
	mul.f64 	%fd4592, %fd4589, %fd4591;
	mul.f64 	%fd4593, %fd4592, 0d3FE0000000000000;
	mul.f64 	%fd4594, %fd4593, %fd4593;
	sub.f64 	%fd4595, %fd4586, %fd4594;
	mul.f64 	%fd4596, %fd4593, %fd4595;
	mul.f64 	%fd4597, %fd4596, 0d3FE0000000000000;
	mov.f64 	%fd4598, 0d3FF0000000000000;
	sub.f64 	%fd4599, %fd4598, %fd4597;
	mul.f64 	%fd4600, %fd4599, 0d3FE0000000000000;
	mul.f64 	%fd7303, %fd7303, %fd4600;
	sub.s32 	%r360, %r701, %r819;
	setp.eq.s32 	%p235, %r360, 3;
	@%p235 bra 	$L__BB0_180;
	ld.param.u32 	%r702, [_Z22GDFTgrid_weight_kernelPdS_S_S_Piii_param_6];
	ld.shared.f64 	%fd4601, [_ZZ22GDFTgrid_weight_kernelPdS_S_S_PiiiE6a_smem+1176];
	ld.shared.f64 	%fd4602, [_ZZ22GDFTgrid_weight_kernelPdS_S_S_PiiiE8dij_smem+1176];
	sub.f64 	%fd4603, %fd254, %fd7278;
	mul.f64 	%fd4604, %fd4602, %fd4603;
	fma.rn.f64 	%fd4605, %fd4604, %fd4604, 0dBFF0000000000000;
	fma.rn.f64 	%fd4606, %fd4601, %fd4605, %fd4604;
	mul.f64 	%fd4607, %fd4606, %fd4606;
	mov.f64 	%fd4608, 0d4008000000000000;
	sub.f64 	%fd4609, %fd4608, %fd4607;
	mul.f64 	%fd4610, %fd4606, %fd4609;
	mul.f64 	%fd4611, %fd4610, 0d3FE0000000000000;
	mul.f64 	%fd4612, %fd4611, %fd4611;
	sub.f64 	%fd4613, %fd4608, %fd4612;
	mul.f64 	%fd4614, %fd4611, %fd4613;
	mul.f64 	%fd4615, %fd4614, 0d3FE0000000000000;
	mul.f64 	%fd4616, %fd4615, %fd4615;
	sub.f64 	%fd4617, %fd4608, %fd4616;
	mul.f64 	%fd4618, %fd4615, %fd4617;
	mul.f64 	%fd4619, %fd4618, 0d3FE0000000000000;
	mov.f64 	%fd4620, 0d3FF0000000000000;
	sub.f64 	%fd4621, %fd4620, %fd4619;
	mul.f64 	%fd4622, %fd4621, 0d3FE0000000000000;
	mul.f64 	%fd7303, %fd7303, %fd4622;
	sub.s32 	%r361, %r702, %r819;
	setp.lt.u32 	%p236, %r361, 5;
	@%p236 bra 	$L__BB0_180;
	ld.param.u32 	%r703, [_Z22GDFTgrid_weight_kernelPdS_S_S_Piii_param_6];
	ld.shared.f64 	%fd4623, [_ZZ22GDFTgrid_weight_kernelPdS_S_S_PiiiE6a_smem+1184];
	ld.shared.f64 	%fd4624, [_ZZ22GDFTgrid_weight_kernelPdS_S_S_PiiiE8dij_smem+1184];
	sub.f64 	%fd4625, %fd254, %fd7277;
	mul.f64 	%fd4626, %fd4624, %fd4625;
	fma.rn.f64 	%fd4627, %fd4626, %fd4626, 0dBFF0000000000000;
	fma.rn.f64 	%fd4628, %fd4623, %fd4627, %fd4626;
	mul.f64 	%fd4629, %fd4628, %fd4628;
	mov.f64 	%fd4630, 0d4008000000000000;
	sub.f64 	%fd4631, %fd4630, %fd4629;
	mul.f64 	%fd4632, %fd4628, %fd4631;
	mul.f64 	%fd4633, %fd4632, 0d3FE0000000000000;
	mul.f64 	%fd4634, %fd4633, %fd4633;
	sub.f64 	%fd4635, %fd4630, %fd4634;
	mul.f64 	%fd4636, %fd4633, %fd4635;
	mul.f64 	%fd4637, %fd4636, 0d3FE0000000000000;
	mul.f64 	%fd4638, %fd4637, %fd4637;
	sub.f64 	%fd4639, %fd4630, %fd4638;
	mul.f64 	%fd4640, %fd4637, %fd4639;
	mul.f64 	%fd4641, %fd4640, 0d3FE0000000000000;
	mov.f64 	%fd4642, 0d3FF0000000000000;
	sub.f64 	%fd4643, %fd4642, %fd4641;
	mul.f64 	%fd4644, %fd4643, 0d3FE0000000000000;
	mul.f64 	%fd7303, %fd7303, %fd4644;
	sub.s32 	%r362, %r703, %r819;
	setp.eq.s32 	%p237, %r362, 5;
	@%p237 bra 	$L__BB0_180;
	ld.param.u32 	%r704, [_Z22GDFTgrid_weight_kernelPdS_S_S_Piii_param_6];
	ld.shared.f64 	%fd4645, [_ZZ22GDFTgrid_weight_kernelPdS_S_S_PiiiE6a_smem+1192];
	ld.shared.f64 	%fd4646, [_ZZ22GDFTgrid_weight_kernelPdS_S_S_PiiiE8dij_smem+1192];
	sub.f64 	%fd4647, %fd254, %fd7276;
	mul.f64 	%fd4648, %fd4646, %fd4647;
	fma.rn.f64 	%fd4649, %fd4648, %fd4648, 0dBFF0000000000000;
	fma.rn.f64 	%fd4650, %fd4645, %fd4649, %fd4648;
	mul.f64 	%fd4651, %fd4650, %fd4650;
	mov.f64 	%fd4652, 0d4008000000000000;
	sub.f64 	%fd4653, %fd4652, %fd4651;
	mul.f64 	%fd4654, %fd4650, %fd4653;
	mul.f64 	%fd4655, %fd4654, 0d3FE0000000000000;
	mul.f64 	%fd4656, %fd4655, %fd4655;
	sub.f64 	%fd4657, %fd4652, %fd4656;
	mul.f64 	%fd4658, %fd4655, %fd4657;
	mul.f64 	%fd4659, %fd4658, 0d3FE0000000000000;
	mul.f64 	%fd4660, %fd4659, %fd4659;
	sub.f64 	%fd4661, %fd4652, %fd4660;
	mul.f64 	%fd4662, %fd4659, %fd4661;
	mul.f64 	%fd4663, %fd4662, 0d3FE0000000000000;
	mov.f64 	%fd4664, 0d3FF0000000000000;
	sub.f64 	%fd4665, %fd4664, %fd4663;
	mul.f64 	%fd4666, %fd4665, 0d3FE0000000000000;
	mul.f64 	%fd7303, %fd7303, %fd4666;
	sub.s32 	%r363, %r704, %r819;
	setp.lt.u32 	%p238, %r363, 7;
	@%p238 bra 	$L__BB0_180;
	ld.param.u32 	%r705, [_Z22GDFTgrid_weight_kernelPdS_S_S_Piii_param_6];
	ld.shared.f64 	%fd4667, [_ZZ22GDFTgrid_weight_kernelPdS_S_S_PiiiE6a_smem+1200];
	ld.shared.f64 	%fd4668, [_ZZ22GDFTgrid_weight_kernelPdS_S_S_PiiiE8dij_smem+1200];
	sub.f64 	%fd4669, %fd254, %fd7275;
	mul.f64 	%fd4670, %fd4668, %fd4669;
	fma.rn.f64 	%fd4671, %fd4670, %fd4670, 0dBFF0000000000000;
	fma.rn.f64 	%fd4672, %fd4667, %fd4671, %fd4670;
	mul.f64 	%fd4673, %fd4672, %fd4672;
	mov.f64 	%fd4674, 0d4008000000000000;
	sub.f64 	%fd4675, %fd4674, %fd4673;
	mul.f64 	%fd4676, %fd4672, %fd4675;
	mul.f64 	%fd4677, %fd4676, 0d3FE0000000000000;
	mul.f64 	%fd4678, %fd4677, %fd4677;
	sub.f64 	%fd4679, %fd4674, %fd4678;
	mul.f64 	%fd4680, %fd4677, %fd4679;
	mul.f64 	%fd4681, %fd4680, 0d3FE0000000000000;
	mul.f64 	%fd4682, %fd4681, %fd4681;
	sub.f64 	%fd4683, %fd4674, %fd4682;
	mul.f64 	%fd4684, %fd4681, %fd4683;
	mul.f64 	%fd4685, %fd4684, 0d3FE0000000000000;
	mov.f64 	%fd4686, 0d3FF0000000000000;
	sub.f64 	%fd4687, %fd4686, %fd4685;
	mul.f64 	%fd4688, %fd4687, 0d3FE0000000000000;
	mul.f64 	%fd7303, %fd7303, %fd4688;
	sub.s32 	%r364, %r705, %r819;
	setp.eq.s32 	%p239, %r364, 7;
	@%p239 bra 	$L__BB0_180;
	ld.param.u32 	%r706, [_Z22GDFTgrid_weight_kernelPdS_S_S_Piii_param_6];
	ld.shared.f64 	%fd4689, [_ZZ22GDFTgrid_weight_kernelPdS_S_S_PiiiE6a_smem+1208];
	ld.shared.f64 	%fd4690, [_ZZ22GDFTgrid_weight_kernelPdS_S_S_PiiiE8dij_smem+1208];
	sub.f64 	%fd4691, %fd254, %fd7274;
	mul.f64 	%fd4692, %fd4690, %fd4691;
	fma.rn.f64 	%fd4693, %fd4692, %fd4692, 0dBFF0000000000000;
	fma.rn.f64 	%fd4694, %fd4689, %fd4693, %fd4692;
	mul.f64 	%fd4695, %fd4694, %fd4694;
	mov.f64 	%fd4696, 0d4008000000000000;
	sub.f64 	%fd4697, %fd4696, %fd4695;
	mul.f64 	%fd4698, %fd4694, %fd4697;
	mul.f64 	%fd4699, %fd4698, 0d3FE0000000000000;
	mul.f64 	%fd4700, %fd4699, %fd4699;
	sub.f64 	%fd4701, %fd4696, %fd4700;
	mul.f64 	%fd4702, %fd4699, %fd4701;
	mul.f64 	%fd4703, %fd4702, 0d3FE0000000000000;
	mul.f64 	%fd4704, %fd4703, %fd4703;
	sub.f64 	%fd4705, %fd4696, %fd4704;
	mul.f64 	%fd4706, %fd4703, %fd4705;
	mul.f64 	%fd4707, %fd4706, 0d3FE0000000000000;
	mov.f64 	%fd4708, 0d3FF0000000000000;
	sub.f64 	%fd4709, %fd4708, %fd4707;
	mul.f64 	%fd4710, %fd4709, 0d3FE0000000000000;
	mul.f64 	%fd7303, %fd7303, %fd4710;
	sub.s32 	%r365, %r706, %r819;
	setp.lt.u32 	%p240, %r365, 9;
	@%p240 bra 	$L__BB0_180;
	ld.param.u32 	%r707, [_Z22GDFTgrid_weight_kernelPdS_S_S_Piii_param_6];
	ld.shared.f64 	%fd4711, [_ZZ22GDFTgrid_weight_kernelPdS_S_S_PiiiE6a_smem+1216];
	ld.shared.f64 	%fd4712, [_ZZ22GDFTgrid_weight_kernelPdS_S_S_PiiiE8dij_smem+1216];
	sub.f64 	%fd4713, %fd254, %fd7273;
	mul.f64 	%fd4714, %fd4712, %fd4713;
	fma.rn.f64 	%fd4715, %fd4714, %fd4714, 0dBFF0000000000000;
	fma.rn.f64 	%fd4716, %fd4711, %fd4715, %fd4714;
	mul.f64 	%fd4717, %fd4716, %fd4716;
	mov.f64 	%fd4718, 0d4008000000000000;
	sub.f64 	%fd4719, %fd4718, %fd4717;
	mul.f64 	%fd4720, %fd4716, %fd4719;
	mul.f64 	%fd4721, %fd4720, 0d3FE0000000000000;
	mul.f64 	%fd4722, %fd4721, %fd4721;
	sub.f64 	%fd4723, %fd4718, %fd4722;
	mul.f64 	%fd4724, %fd4721, %fd4723;
	mul.f64 	%fd4725, %fd4724, 0d3FE0000000000000;
	mul.f64 	%fd4726, %fd4725, %fd4725;
	sub.f64 	%fd4727, %fd4718, %fd4726;
	mul.f64 	%fd4728, %fd4725, %fd4727;
	mul.f64 	%fd4729, %fd4728, 0d3FE0000000000000;
	mov.f64 	%fd4730, 0d3FF0000000000000;
	sub.f64 	%fd4731, %fd4730, %fd4729;
	mul.f64 	%fd4732, %fd4731, 0d3FE0000000000000;
	mul.f64 	%fd7303, %fd7303, %fd4732;
	sub.s32 	%r366, %r707, %r819;
	setp.eq.s32 	%p241, %r366, 9;
	@%p241 bra 	$L__BB0_180;
	ld.param.u32 	%r708, [_Z22GDFTgrid_weight_kernelPdS_S_S_Piii_param_6];
	ld.shared.f64 	%fd4733, [_ZZ22GDFTgrid_weight_kernelPdS_S_S_PiiiE6a_smem+1224];
	ld.shared.f64 	%fd4734, [_ZZ22GDFTgrid_weight_kernelPdS_S_S_PiiiE8dij_smem+1224];
	sub.f64 	%fd4735, %fd254, %fd7272;
	mul.f64 	%fd4736, %fd4734, %fd4735;
	selp.f64 	%fd4737, 0d0000000000000000, %fd4736, %p62;
	fma.rn.f64 	%fd4738, %fd4737, %fd4737, 0dBFF0000000000000;
	fma.rn.f64 	%fd4739, %fd4733, %fd4738, %fd4737;
	mul.f64 	%fd4740, %fd4739, %fd4739;
	mov.f64 	%fd4741, 0d4008000000000000;
	sub.f64 	%fd4742, %fd4741, %fd4740;
	mul.f64 	%fd4743, %fd4739, %fd4742;
	mul.f64 	%fd4744, %fd4743, 0d3FE0000000000000;
	mul.f64 	%fd4745, %fd4744, %fd4744;
	sub.f64 	%fd4746, %fd4741, %fd4745;
	mul.f64 	%fd4747, %fd4744, %fd4746;
	mul.f64 	%fd4748, %fd4747, 0d3FE0000000000000;
	mul.f64 	%fd4749, %fd4748, %fd4748;
	sub.f64 	%fd4750, %fd4741, %fd4749;
	mul.f64 	%fd4751, %fd4748, %fd4750;
	mul.f64 	%fd4752, %fd4751, 0d3FE0000000000000;
	mov.f64 	%fd4753, 0d3FF0000000000000;
	sub.f64 	%fd4754, %fd4753, %fd4752;
	mul.f64 	%fd4755, %fd4754, 0d3FE0000000000000;
	mul.f64 	%fd7303, %fd7303, %fd4755;
	sub.s32 	%r367, %r708, %r819;
	setp.lt.u32 	%p243, %r367, 11;
	@%p243 bra 	$L__BB0_180;
	ld.param.u32 	%r709, [_Z22GDFTgrid_weight_kernelPdS_S_S_Piii_param_6];
	ld.shared.f64 	%fd4756, [_ZZ22GDFTgrid_weight_kernelPdS_S_S_PiiiE6a_smem+1232];
	ld.shared.f64 	%fd4757, [_ZZ22GDFTgrid_weight_kernelPdS_S_S_PiiiE8dij_smem+1232];
	sub.f64 	%fd4758, %fd254, %fd7271;
	mul.f64 	%fd4759, %fd4757, %fd4758;
	fma.rn.f64 	%fd4760, %fd4759, %fd4759, 0dBFF0000000000000;
	fma.rn.f64 	%fd4761, %fd4756, %fd4760, %fd4759;
	mul.f64 	%fd4762, %fd4761, %fd4761;
	mov.f64 	%fd4763, 0d4008000000000000;
	sub.f64 	%fd4764, %fd4763, %fd4762;
	mul.f64 	%fd4765, %fd4761, %fd4764;
	mul.f64 	%fd4766, %fd4765, 0d3FE0000000000000;
	mul.f64 	%fd4767, %fd4766, %fd4766;
	sub.f64 	%fd4768, %fd4763, %fd4767;
	mul.f64 	%fd4769, %fd4766, %fd4768;
	mul.f64 	%fd4770, %fd4769, 0d3FE0000000000000;
	mul.f64 	%fd4771, %fd4770, %fd4770;
	sub.f64 	%fd4772, %fd4763, %fd4771;
	mul.f64 	%fd4773, %fd4770, %fd4772;
	mul.f64 	%fd4774, %fd4773, 0d3FE0000000000000;
	mov.f64 	%fd4775, 0d3FF0000000000000;
	sub.f64 	%fd4776, %fd4775, %fd4774;
	mul.f64 	%fd4777, %fd4776, 0d3FE0000000000000;
	mul.f64 	%fd7303, %fd7303, %fd4777;
	sub.s32 	%r368, %r709, %r819;
	setp.eq.s32 	%p244, %r368, 11;
	@%p244 bra 	$L__BB0_180;
	ld.param.u32 	%r710, [_Z22GDFTgrid_weight_kernelPdS_S_S_Piii_param_6];
	ld.shared.f64 	%fd4778, [_ZZ22GDFTgrid_weight_kernelPdS_S_S_PiiiE6a_smem+1240];
	ld.shared.f64 	%fd4779, [_ZZ22GDFTgrid_weight_kernelPdS_S_S_PiiiE8dij_smem+1240];
	sub.f64 	%fd4780, %fd254, %fd7270;
	mul.f64 	%fd4781, %fd4779, %fd4780;
	fma.rn.f64 	%fd4782, %fd4781, %fd4781, 0dBFF0000000000000;
	fma.rn.f64 	%fd4783, %fd4778, %fd4782, %fd4781;
	mul.f64 	%fd4784, %fd4783, %fd4783;
	mov.f64 	%fd4785, 0d4008000000000000;
	sub.f64 	%fd4786, %fd4785, %fd4784;
	mul.f64 	%fd4787, %fd4783, %fd4786;
	mul.f64 	%fd4788, %fd4787, 0d3FE0000000000000;
	mul.f64 	%fd4789, %fd4788, %fd4788;
	sub.f64 	%fd4790, %fd4785, %fd4789;
	mul.f64 	%fd4791, %fd4788, %fd4790;
	mul.f64 	%fd4792, %fd4791, 0d3FE0000000000000;
	mul.f64 	%fd4793, %fd4792, %fd4792;
	sub.f64 	%fd4794, %fd4785, %fd4793;
	mul.f64 	%fd4795, %fd4792, %fd4794;
	mul.f64 	%fd4796, %fd4795, 0d3FE0000000000000;
	mov.f64 	%fd4797, 0d3FF0000000000000;
	sub.f64 	%fd4798, %fd4797, %fd4796;
	mul.f64 	%fd4799, %fd4798, 0d3FE0000000000000;
	mul.f64 	%fd7303, %fd7303, %fd4799;
	sub.s32 	%r369, %r710, %r819;
	setp.lt.u32 	%p245, %r369, 13;
	@%p245 bra 	$L__BB0_180;
	ld.param.u32 	%r711, [_Z22GDFTgrid_weight_kernelPdS_S_S_Piii_param_6];
	ld.shared.f64 	%fd4800, [_ZZ22GDFTgrid_weight_kernelPdS_S_S_PiiiE6a_smem+1248];
	ld.shared.f64 	%fd4801, [_ZZ22GDFTgrid_weight_kernelPdS_S_S_PiiiE8dij_smem+1248];
	sub.f64 	%fd4802, %fd254, %fd7269;
	mul.f64 	%fd4803, %fd4801, %fd4802;
	fma.rn.f64 	%fd4804, %fd4803, %fd4803, 0dBFF0000000000000;
	fma.rn.f64 	%fd4805, %fd4800, %fd4804, %fd4803;
	mul.f64 	%fd4806, %fd4805, %fd4805;
	mov.f64 	%fd4807, 0d4008000000000000;
	sub.f64 	%fd4808, %fd4807, %fd4806;
	mul.f64 	%fd4809, %fd4805, %fd4808;
	mul.f64 	%fd4810, %fd4809, 0d3FE0000000000000;
	mul.f64 	%fd4811, %fd4810, %fd4810;
	sub.f64 	%fd4812, %fd4807, %fd4811;
	mul.f64 	%fd4813, %fd4810, %fd4812;
	mul.f64 	%fd4814, %fd4813, 0d3FE0000000000000;
	mul.f64 	%fd4815, %fd4814, %fd4814;
	sub.f64 	%fd4816, %fd4807, %fd4815;
	mul.f64 	%fd4817, %fd4814, %fd4816;
	mul.f64 	%fd4818, %fd4817, 0d3FE0000000000000;
	mov.f64 	%fd4819, 0d3FF0000000000000;
	sub.f64 	%fd4820, %fd4819, %fd4818;
	mul.f64 	%fd4821, %fd4820, 0d3FE0000000000000;
	mul.f64 	%fd7303, %fd7303, %fd4821;
	sub.s32 	%r370, %r711, %r819;
	setp.eq.s32 	%p246, %r370, 13;
	@%p246 bra 	$L__BB0_180;
	ld.param.u32 	%r712, [_Z22GDFTgrid_weight_kernelPdS_S_S_Piii_param_6];
	ld.shared.f64 	%fd4822, [_ZZ22GDFTgrid_weight_kernelPdS_S_S_PiiiE6a_smem+1256];
	ld.shared.f64 	%fd4823, [_ZZ22GDFTgrid_weight_kernelPdS_S_S_PiiiE8dij_smem+1256];
	sub.f64 	%fd4824, %fd254, %fd7268;
	mul.f64 	%fd4825, %fd4823, %fd4824;
	fma.rn.f64 	%fd4826, %fd4825, %fd4825, 0dBFF0000000000000;
	fma.rn.f64 	%fd4827, %fd4822, %fd4826, %fd4825;
	mul.f64 	%fd4828, %fd4827, %fd4827;
	mov.f64 	%fd4829, 0d4008000000000000;
	sub.f64 	%fd4830, %fd4829, %fd4828;
	mul.f64 	%fd4831, %fd4827, %fd4830;
	mul.f64 	%fd4832, %fd4831, 0d3FE0000000000000;
	mul.f64 	%fd4833, %fd4832, %fd4832;
	sub.f64 	%fd4834, %fd4829, %fd4833;
	mul.f64 	%fd4835, %fd4832, %fd4834;
	mul.f64 	%fd4836, %fd4835, 0d3FE0000000000000;
	mul.f64 	%fd4837, %fd4836, %fd4836;
	sub.f64 	%fd4838, %fd4829, %fd4837;
	mul.f64 	%fd4839, %fd4836, %fd4838;
	mul.f64 	%fd4840, %fd4839, 0d3FE0000000000000;
	mov.f64 	%fd4841, 0d3FF0000000000000;
	sub.f64 	%fd4842, %fd4841, %fd4840;
	mul.f64 	%fd4843, %fd4842, 0d3FE0000000000000;
	mul.f64 	%fd7303, %fd7303, %fd4843;
	sub.s32 	%r371, %r712, %r819;
	setp.lt.u32 	%p247, %r371, 15;
	@%p247 bra 	$L__BB0_180;
	ld.param.u32 	%r713, [_Z22GDFTgrid_weight_kernelPdS_S_S_Piii_param_6];
	ld.shared.f64 	%fd4844, [_ZZ22GDFTgrid_weight_kernelPdS_S_S_PiiiE6a_smem+1264];
	ld.shared.f64 	%fd4845, [_ZZ22GDFTgrid_weight_kernelPdS_S_S_PiiiE8dij_smem+1264];
	sub.f64 	%fd4846, %fd254, %fd7267;
	mul.f64 	%fd4847, %fd4845, %fd4846;
	fma.rn.f64 	%fd4848, %fd4847, %fd4847, 0dBFF0000000000000;
	fma.rn.f64 	%fd4849, %fd4844, %fd4848, %fd4847;
	mul.f64 	%fd4850, %fd4849, %fd4849;
	mov.f64 	%fd4851, 0d4008000000000000;
	sub.f64 	%fd4852, %fd4851, %fd4850;
	mul.f64 	%fd4853, %fd4849, %fd4852;
	mul.f64 	%fd4854, %fd4853, 0d3FE0000000000000;
	mul.f64 	%fd4855, %fd4854, %fd4854;
	sub.f64 	%fd4856, %fd4851, %fd4855;
	mul.f64 	%fd4857, %fd4854, %fd4856;
	mul.f64 	%fd4858, %fd4857, 0d3FE0000000000000;
	mul.f64 	%fd4859, %fd4858, %fd4858;
	sub.f64 	%fd4860, %fd4851, %fd4859;
	mul.f64 	%fd4861, %fd4858, %fd4860;
	mul.f64 	%fd4862, %fd4861, 0d3FE0000000000000;
	mov.f64 	%fd4863, 0d3FF0000000000000;
	sub.f64 	%fd4864, %fd4863, %fd4862;
	mul.f64 	%fd4865, %fd4864, 0d3FE0000000000000;
	mul.f64 	%fd7303, %fd7303, %fd4865;
	sub.s32 	%r372, %r713, %r819;
	setp.eq.s32 	%p248, %r372, 15;
	@%p248 bra 	$L__BB0_180;
	ld.shared.f64 	%fd4866, [_ZZ22GDFTgrid_weight_kernelPdS_S_S_PiiiE6a_smem+1272];
	ld.shared.f64 	%fd4867, [_ZZ22GDFTgrid_weight_kernelPdS_S_S_PiiiE8dij_smem+1272];
	sub.f64 	%fd4868, %fd254, %fd7266;
	mul.f64 	%fd4869, %fd4867, %fd4868;
	fma.rn.f64 	%fd4870, %fd4869, %fd4869, 0dBFF0000000000000;
	fma.rn.f64 	%fd4871, %fd4866, %fd4870, %fd4869;
	mul.f64 	%fd4872, %fd4871, %fd4871;
	mov.f64 	%fd4873, 0d4008000000000000;
	sub.f64 	%fd4874, %fd4873, %fd4872;
	mul.f64 	%fd4875, %fd4871, %fd4874;
	mul.f64 	%fd4876, %fd4875, 0d3FE0000000000000;
	mul.f64 	%fd4877, %fd4876, %fd4876;
	sub.f64 	%fd4878, %fd4873, %fd4877;
	mul.f64 	%fd4879, %fd4876, %fd4878;
	mul.f64 	%fd4880, %fd4879, 0d3FE0000000000000;
	mul.f64 	%fd4881, %fd4880, %fd4880;
	sub.f64 	%fd4882, %fd4873, %fd4881;
	mul.f64 	%fd4883, %fd4880, %fd4882;
	mul.f64 	%fd4884, %fd4883, 0d3FE0000000000000;
	mov.f64 	%fd4885, 0d3FF0000000000000;
	sub.f64 	%fd4886, %fd4885, %fd4884;
	mul.f64 	%fd4887, %fd4886, 0d3FE0000000000000;
	mul.f64 	%fd7303, %fd7303, %fd4887;
$L__BB0_180:
	ld.param.u32 	%r714, [_Z22GDFTgrid_weight_kernelPdS_S_S_Piii_param_6];
	sub.s32 	%r373, %r714, %r818;
	setp.lt.s32 	%p249, %r373, 11;
	@%p249 bra 	$L__BB0_282;
	ld.param.u32 	%r715, [_Z22GDFTgrid_weight_kernelPdS_S_S_Piii_param_6];
	sub.s32 	%r374, %r715, %r819;
	setp.eq.s32 	%p250, %r374, 1;
	ld.shared.f64 	%fd4888, [_ZZ22GDFTgrid_weight_kernelPdS_S_S_PiiiE7atom_xi+80];
	sub.f64 	%fd4889, %fd7215, %fd4888;
	ld.shared.f64 	%fd4890, [_ZZ22GDFTgrid_weight_kernelPdS_S_S_PiiiE7atom_yi+80];
	sub.f64 	%fd4891, %fd7214, %fd4890;
	ld.shared.f64 	%fd4892, [_ZZ22GDFTgrid_weight_kernelPdS_S_S_PiiiE7atom_zi+80];
	sub.f64 	%fd4893, %fd7213, %fd4892;
	abs.f64 	%fd4894, %fd4889;
	abs.f64 	%fd4895, %fd4891;
	abs.f64 	%fd4896, %fd4893;
	add.f64 	%fd4897, %fd4894, %fd4895;
	add.f64 	%fd4898, %fd4897, %fd4896;
	min.f64 	%fd4899, %fd4894, %fd4895;
	max.f64 	%fd4900, %fd4894, %fd4895;
	min.f64 	%fd4901, %fd4900, %fd4896;
	max.f64 	%fd4902, %fd4900, %fd4896;
	{
	.reg .b32 %temp; 
	mov.b64 	{%temp, %r375}, %fd4902;
	}
	and.b32  	%r376, %r375, -4194304;
	xor.b32  	%r377, %r376, 2144337920;
	mov.b32 	%r378, 0;
	mov.b64 	%fd4903, {%r378, %r377};
	mul.f64 	%fd4904, %fd4901, %fd4903;
	mul.f64 	%fd4905, %fd4899, %fd4903;
	mul.f64 	%fd4906, %fd4902, %fd4903;
	mul.f64 	%fd4907, %fd4904, %fd4904;
	fma.rn.f64 	%fd4908, %fd4905, %fd4905, %fd4907;
	fma.rn.f64 	%fd4909, %fd4906, %fd4906, %fd4908;
	min.f64 	%fd4910, %fd4909, 0d7FEFFFFFFFFFFFFF;
	rsqrt.approx.ftz.f64 	%fd4911, %fd4910;
	mul.rn.f64 	%fd4912, %fd4911, %fd4911;
	neg.f64 	%fd4913, %fd4912;
	fma.rn.f64 	%fd4914, %fd4910, %fd4913, 0d3FF0000000000000;
	fma.rn.f64 	%fd4915, %fd4914, 0d3FD8000000000000, 0d3FE0000000000000;
	mul.rn.f64 	%fd4916, %fd4914, %fd4911;
	fma.rn.f64 	%fd4917, %fd4915, %fd4916, %fd4911;
	mul.f64 	%fd4918, %fd4909, %fd4917;
	or.b32  	%r379, %r376, 1048576;
	mov.b64 	%fd4919, {%r378, %r379};
	mul.f64 	%fd4920, %fd4919, %fd4918;
	setp.gt.f64 	%p251, %fd4898, %fd4902;
	selp.f64 	%fd4921, %fd4920, %fd4898, %p251;
	setp.lt.u32 	%p252, %r375, %r4;
	selp.f64 	%fd272, %fd4921, %fd4902, %p252;
	ld.shared.f64 	%fd4922, [_ZZ22GDFTgrid_weight_kernelPdS_S_S_PiiiE6a_smem+1280];
	ld.shared.f64 	%fd4923, [_ZZ22GDFTgrid_weight_kernelPdS_S_S_PiiiE8dij_smem+1280];
	sub.f64 	%fd4924, %fd272, %fd7281;
	mul.f64 	%fd4925, %fd4923, %fd4924;
	fma.rn.f64 	%fd4926, %fd4925, %fd4925, 0dBFF0000000000000;
	fma.rn.f64 	%fd4927, %fd4922, %fd4926, %fd4925;
	mul.f64 	%fd4928, %fd4927, %fd4927;
	mov.f64 	%fd4929, 0d4008000000000000;
	sub.f64 	%fd4930, %fd4929, %fd4928;
	mul.f64 	%fd4931, %fd4927, %fd4930;
	mul.f64 	%fd4932, %fd4931, 0d3FE0000000000000;
	mul.f64 	%fd4933, %fd4932, %fd4932;
	sub.f64 	%fd4934, %fd4929, %fd4933;
	mul.f64 	%fd4935, %fd4932, %fd4934;
	mul.f64 	%fd4936, %fd4935, 0d3FE0000000000000;
	mul.f64 	%fd4937, %fd4936, %fd4936;
	sub.f64 	%fd4938, %fd4929, %fd4937;
	mul.f64 	%fd4939, %fd4936, %fd4938;
	mul.f64 	%fd4940, %fd4939, 0d3FE0000000000000;
	mov.f64 	%fd4941, 0d3FF0000000000000;
	sub.f64 	%fd4942, %fd4941, %fd4940;
	mul.f64 	%fd4943, %fd4942, 0d3FE0000000000000;
	mul.f64 	%fd7302, %fd7302, %fd4943;
	@%p250 bra 	$L__BB0_197;
	ld.param.u32 	%r716, [_Z22GDFTgrid_weight_kernelPdS_S_S_Piii_param_6];
	ld.shared.f64 	%fd4944, [_ZZ22GDFTgrid_weight_kernelPdS_S_S_PiiiE6a_smem+1288];
	ld.shared.f64 	%fd4945, [_ZZ22GDFTgrid_weight_kernelPdS_S_S_PiiiE8dij_smem+1288];
	sub.f64 	%fd4946, %fd272, %fd7280;
	mul.f64 	%fd4947, %fd4945, %fd4946;
	fma.rn.f64 	%fd4948, %fd4947, %fd4947, 0dBFF0000000000000;
	fma.rn.f64 	%fd4949, %fd4944, %fd4948, %fd4947;
	mul.f64 	%fd4950, %fd4949, %fd4949;
	mov.f64 	%fd4951, 0d4008000000000000;
	sub.f64 	%fd4952, %fd4951, %fd4950;
	mul.f64 	%fd4953, %fd4949, %fd4952;
	mul.f64 	%fd4954, %fd4953, 0d3FE0000000000000;
	mul.f64 	%fd4955, %fd4954, %fd4954;
	sub.f64 	%fd4956, %fd4951, %fd4955;
	mul.f64 	%fd4957, %fd4954, %fd4956;
	mul.f64 	%fd4958, %fd4957, 0d3FE0000000000000;
	mul.f64 	%fd4959, %fd4958, %fd4958;
	sub.f64 	%fd4960, %fd4951, %fd4959;
	mul.f64 	%fd4961, %fd4958, %fd4960;
	mul.f64 	%fd4962, %fd4961, 0d3FE0000000000000;
	mov.f64 	%fd4963, 0d3FF0000000000000;
	sub.f64 	%fd4964, %fd4963, %fd4962;
	mul.f64 	%fd4965, %fd4964, 0d3FE0000000000000;
	mul.f64 	%fd7302, %fd7302, %fd4965;
	sub.s32 	%r380, %r716, %r819;
	setp.lt.u32 	%p253, %r380, 3;
	@%p253 bra 	$L__BB0_197;
	ld.param.u32 	%r717, [_Z22GDFTgrid_weight_kernelPdS_S_S_Piii_param_6];
	ld.shared.f64 	%fd4966, [_ZZ22GDFTgrid_weight_kernelPdS_S_S_PiiiE6a_smem+1296];
	ld.shared.f64 	%fd4967, [_ZZ22GDFTgrid_weight_kernelPdS_S_S_PiiiE8dij_smem+1296];
	sub.f64 	%fd4968, %fd272, %fd7279;
	mul.f64 	%fd4969, %fd4967, %fd4968;
	fma.rn.f64 	%fd4970, %fd4969, %fd4969, 0dBFF0000000000000;
	fma.rn.f64 	%fd4971, %fd4966, %fd4970, %fd4969;
	mul.f64 	%fd4972, %fd4971, %fd4971;
	mov.f64 	%fd4973, 0d4008000000000000;
	sub.f64 	%fd4974, %fd4973, %fd4972;
	mul.f64 	%fd4975, %fd4971, %fd4974;
	mul.f64 	%fd4976, %fd4975, 0d3FE0000000000000;
	mul.f64 	%fd4977, %fd4976, %fd4976;
	sub.f64 	%fd4978, %fd4973, %fd4977;
	mul.f64 	%fd4979, %fd4976, %fd4978;
	mul.f64 	%fd4980, %fd4979, 0d3FE0000000000000;
	mul.f64 	%fd4981, %fd4980, %fd4980;
	sub.f64 	%fd4982, %fd4973, %fd4981;
	mul.f64 	%fd4983, %fd4980, %fd4982;
	mul.f64 	%fd4984, %fd4983, 0d3FE0000000000000;
	mov.f64 	%fd4985, 0d3FF0000000000000;
	sub.f64 	%fd4986, %fd4985, %fd4984;
	mul.f64 	%fd4987, %fd4986, 0d3FE0000000000000;
	mul.f64 	%fd7302, %fd7302, %fd4987;
	sub.s32 	%r381, %r717, %r819;
	setp.eq.s32 	%p254, %r381, 3;
	@%p254 bra 	$L__BB0_197;
	ld.param.u32 	%r718, [_Z22GDFTgrid_weight_kernelPdS_S_S_Piii_param_6];
	ld.shared.f64 	%fd4988, [_ZZ22GDFTgrid_weight_kernelPdS_S_S_PiiiE6a_smem+1304];
	ld.shared.f64 	%fd4989, [_ZZ22GDFTgrid_weight_kernelPdS_S_S_PiiiE8dij_smem+1304];
	sub.f64 	%fd4990, %fd272, %fd7278;
	mul.f64 	%fd4991, %fd4989, %fd4990;
	fma.rn.f64 	%fd4992, %fd4991, %fd4991, 0dBFF0000000000000;
	fma.rn.f64 	%fd4993, %fd4988, %fd4992, %fd4991;
	mul.f64 	%fd4994, %fd4993, %fd4993;
	mov.f64 	%fd4995, 0d4008000000000000;
	sub.f64 	%fd4996, %fd4995, %fd4994;
	mul.f64 	%fd4997, %fd4993, %fd4996;
	mul.f64 	%fd4998, %fd4997, 0d3FE0000000000000;
	mul.f64 	%fd4999, %fd4998, %fd4998;
	sub.f64 	%fd5000, %fd4995, %fd4999;
	mul.f64 	%fd5001, %fd4998, %fd5000;
	mul.f64 	%fd5002, %fd5001, 0d3FE0000000000000;
	mul.f64 	%fd5003, %fd5002, %fd5002;
	sub.f64 	%fd5004, %fd4995, %fd5003;
	mul.f64 	%fd5005, %fd5002, %fd5004;
	mul.f64 	%fd5006, %fd5005, 0d3FE0000000000000;
	mov.f64 	%fd5007, 0d3FF0000000000000;
	sub.f64 	%fd5008, %fd5007, %fd5006;
	mul.f64 	%fd5009, %fd5008, 0d3FE0000000000000;
	mul.f64 	%fd7302, %fd7302, %fd5009;
	sub.s32 	%r382, %r718, %r819;
	setp.lt.u32 	%p255, %r382, 5;
	@%p255 bra 	$L__BB0_197;
	ld.param.u32 	%r719, [_Z22GDFTgrid_weight_kernelPdS_S_S_Piii_param_6];
	ld.shared.f64 	%fd5010, [_ZZ22GDFTgrid_weight_kernelPdS_S_S_PiiiE6a_smem+1312];
	ld.shared.f64 	%fd5011, [_ZZ22GDFTgrid_weight_kernelPdS_S_S_PiiiE8dij_smem+1312];
	sub.f64 	%fd5012, %fd272, %fd7277;
	mul.f64 	%fd5013, %fd5011, %fd5012;
	fma.rn.f64 	%fd5014, %fd5013, %fd5013, 0dBFF0000000000000;
	fma.rn.f64 	%fd5015, %fd5010, %fd5014, %fd5013;
	mul.f64 	%fd5016, %fd5015, %fd5015;
	mov.f64 	%fd5017, 0d4008000000000000;
	sub.f64 	%fd5018, %fd5017, %fd5016;
	mul.f64 	%fd5019, %fd5015, %fd5018;
	mul.f64 	%fd5020, %fd5019, 0d3FE0000000000000;
	mul.f64 	%fd5021, %fd5020, %fd5020;
	sub.f64 	%fd5022, %fd5017, %fd5021;
	mul.f64 	%fd5023, %fd5020, %fd5022;
	mul.f64 	%fd5024, %fd5023, 0d3FE0000000000000;
	mul.f64 	%fd5025, %fd5024, %fd5024;
	sub.f64 	%fd5026, %fd5017, %fd5025;
	mul.f64 	%fd5027, %fd5024, %fd5026;
	mul.f64 	%fd5028, %fd5027, 0d3FE0000000000000;
	mov.f64 	%fd5029, 0d3FF0000000000000;
	sub.f64 	%fd5030, %fd5029, %fd5028;
	mul.f64 	%fd5031, %fd5030, 0d3FE0000000000000;
	mul.f64 	%fd7302, %fd7302, %fd5031;
	sub.s32 	%r383, %r719, %r819;
	setp.eq.s32 	%p256, %r383, 5;
	@%p256 bra 	$L__BB0_197;
	ld.param.u32 	%r720, [_Z22GDFTgrid_weight_kernelPdS_S_S_Piii_param_6];
	ld.shared.f64 	%fd5032, [_ZZ22GDFTgrid_weight_kernelPdS_S_S_PiiiE6a_smem+1320];
	ld.shared.f64 	%fd5033, [_ZZ22GDFTgrid_weight_kernelPdS_S_S_PiiiE8dij_smem+1320];
	sub.f64 	%fd5034, %fd272, %fd7276;
	mul.f64 	%fd5035, %fd5033, %fd5034;
	fma.rn.f64 	%fd5036, %fd5035, %fd5035, 0dBFF0000000000000;
	fma.rn.f64 	%fd5037, %fd5032, %fd5036, %fd5035;
	mul.f64 	%fd5038, %fd5037, %fd5037;
	mov.f64 	%fd5039, 0d4008000000000000;
	sub.f64 	%fd5040, %fd5039, %fd5038;
	mul.f64 	%fd5041, %fd5037, %fd5040;
	mul.f64 	%fd5042, %fd5041, 0d3FE0000000000000;
	mul.f64 	%fd5043, %fd5042, %fd5042;
	sub.f64 	%fd5044, %fd5039, %fd5043;
	mul.f64 	%fd5045, %fd5042, %fd5044;
	mul.f64 	%fd5046, %fd5045, 0d3FE0000000000000;
	mul.f64 	%fd5047, %fd5046, %fd5046;
	sub.f64 	%fd5048, %fd5039, %fd5047;
	mul.f64 	%fd5049, %fd5046, %fd5048;
	mul.f64 	%fd5050, %fd5049, 0d3FE0000000000000;
	mov.f64 	%fd5051, 0d3FF0000000000000;
	sub.f64 	%fd5052, %fd5051, %fd5050;
	mul.f64 	%fd5053, %fd5052, 0d3FE0000000000000;
	mul.f64 	%fd7302, %fd7302, %fd5053;
	sub.s32 	%r384, %r720, %r819;
	setp.lt.u32 	%p257, %r384, 7;
	@%p257 bra 	$L__BB0_197;
	ld.param.u32 	%r721, [_Z22GDFTgrid_weight_kernelPdS_S_S_Piii_param_6];
	ld.shared.f64 	%fd5054, [_ZZ22GDFTgrid_weight_kernelPdS_S_S_PiiiE6a_smem+1328];
	ld.shared.f64 	%fd5055, [_ZZ22GDFTgrid_weight_kernelPdS_S_S_PiiiE8dij_smem+1328];
	sub.f64 	%fd5056, %fd272, %fd7275;
	mul.f64 	%fd5057, %fd5055, %fd5056;
	fma.rn.f64 	%fd5058, %fd5057, %fd5057, 0dBFF0000000000000;
	fma.rn.f64 	%fd5059, %fd5054, %fd5058, %fd5057;
	mul.f64 	%fd5060, %fd5059, %fd5059;
	mov.f64 	%fd5061, 0d4008000000000000;
	sub.f64 	%fd5062, %fd5061, %fd5060;
	mul.f64 	%fd5063, %fd5059, %fd5062;
	mul.f64 	%fd5064, %fd5063, 0d3FE0000000000000;
	mul.f64 	%fd5065, %fd5064, %fd5064;
	sub.f64 	%fd5066, %fd5061, %fd5065;
	mul.f64 	%fd5067, %fd5064, %fd5066;
	mul.f64 	%fd5068, %fd5067, 0d3FE0000000000000;
	mul.f64 	%fd5069, %fd5068, %fd5068;
	sub.f64 	%fd5070, %fd5061, %fd5069;
	mul.f64 	%fd5071, %fd5068, %fd5070;
	mul.f64 	%fd5072, %fd5071, 0d3FE0000000000000;
	mov.f64 	%fd5073, 0d3FF0000000000000;
	sub.f64 	%fd5074, %fd5073, %fd5072;
	mul.f64 	%fd5075, %fd5074, 0d3FE0000000000000;
	mul.f64 	%fd7302, %fd7302, %fd5075;
	sub.s32 	%r385, %r721, %r819;
	setp.eq.s32 	%p258, %r385, 7;
	@%p258 bra 	$L__BB0_197;
	ld.param.u32 	%r722, [_Z22GDFTgrid_weight_kernelPdS_S_S_Piii_param_6];
	ld.shared.f64 	%fd5076, [_ZZ22GDFTgrid_weight_kernelPdS_S_S_PiiiE6a_smem+1336];
	ld.shared.f64 	%fd5077, [_ZZ22GDFTgrid_weight_kernelPdS_S_S_PiiiE8dij_smem+1336];
	sub.f64 	%fd5078, %fd272, %fd7274;
	mul.f64 	%fd5079, %fd5077, %fd5078;
	fma.rn.f64 	%fd5080, %fd5079, %fd5079, 0dBFF0000000000000;
	fma.rn.f64 	%fd5081, %fd5076, %fd5080, %fd5079;
	mul.f64 	%fd5082, %fd5081, %fd5081;
	mov.f64 	%fd5083, 0d4008000000000000;
	sub.f64 	%fd5084, %fd5083, %fd5082;
	mul.f64 	%fd5085, %fd5081, %fd5084;
	mul.f64 	%fd5086, %fd5085, 0d3FE0000000000000;
	mul.f64 	%fd5087, %fd5086, %fd5086;
	sub.f64 	%fd5088, %fd5083, %fd5087;
	mul.f64 	%fd5089, %fd5086, %fd5088;
	mul.f64 	%fd5090, %fd5089, 0d3FE0000000000000;
	mul.f64 	%fd5091, %fd5090, %fd5090;
	sub.f64 	%fd5092, %fd5083, %fd5091;
	mul.f64 	%fd5093, %fd5090, %fd5092;
	mul.f64 	%fd5094, %fd5093, 0d3FE0000000000000;
	mov.f64 	%fd5095, 0d3FF0000000000000;
	sub.f64 	%fd5096, %fd5095, %fd5094;
	mul.f64 	%fd5097, %fd5096, 0d3FE0000000000000;
	mul.f64 	%fd7302, %fd7302, %fd5097;
	sub.s32 	%r386, %r722, %r819;
	setp.lt.u32 	%p259, %r386, 9;
	@%p259 bra 	$L__BB0_197;
	ld.param.u32 	%r723, [_Z22GDFTgrid_weight_kernelPdS_S_S_Piii_param_6];
	ld.shared.f64 	%fd5098, [_ZZ22GDFTgrid_weight_kernelPdS_S_S_PiiiE6a_smem+1344];
	ld.shared.f64 	%fd5099, [_ZZ22GDFTgrid_weight_kernelPdS_S_S_PiiiE8dij_smem+1344];
	sub.f64 	%fd5100, %fd272, %fd7273;
	mul.f64 	%fd5101, %fd5099, %fd5100;
	fma.rn.f64 	%fd5102, %fd5101, %fd5101, 0dBFF0000000000000;
	fma.rn.f64 	%fd5103, %fd5098, %fd5102, %fd5101;
	mul.f64 	%fd5104, %fd5103, %fd5103;
	mov.f64 	%fd5105, 0d4008000000000000;
	sub.f64 	%fd5106, %fd5105, %fd5104;
	mul.f64 	%fd5107, %fd5103, %fd5106;
	mul.f64 	%fd5108, %fd5107, 0d3FE0000000000000;
	mul.f64 	%fd5109, %fd5108, %fd5108;
	sub.f64 	%fd5110, %fd5105, %fd5109;
	mul.f64 	%fd5111, %fd5108, %fd5110;
	mul.f64 	%fd5112, %fd5111, 0d3FE0000000000000;
	mul.f64 	%fd5113, %fd5112, %fd5112;
	sub.f64 	%fd5114, %fd5105, %fd5113;
	mul.f64 	%fd5115, %fd5112, %fd5114;
	mul.f64 	%fd5116, %fd5115, 0d3FE0000000000000;
	mov.f64 	%fd5117, 0d3FF0000000000000;
	sub.f64 	%fd5118, %fd5117, %fd5116;
	mul.f64 	%fd5119, %fd5118, 0d3FE0000000000000;
	mul.f64 	%fd7302, %fd7302, %fd5119;
	sub.s32 	%r387, %r723, %r819;
	setp.eq.s32 	%p260, %r387, 9;
	@%p260 bra 	$L__BB0_197;
	ld.param.u32 	%r724, [_Z22GDFTgrid_weight_kernelPdS_S_S_Piii_param_6];
	ld.shared.f64 	%fd5120, [_ZZ22GDFTgrid_weight_kernelPdS_S_S_PiiiE6a_smem+1352];
	ld.shared.f64 	%fd5121, [_ZZ22GDFTgrid_weight_kernelPdS_S_S_PiiiE8dij_smem+1352];
	sub.f64 	%fd5122, %fd272, %fd7272;
	mul.f64 	%fd5123, %fd5121, %fd5122;
	fma.rn.f64 	%fd5124, %fd5123, %fd5123, 0dBFF0000000000000;
	fma.rn.f64 	%fd5125, %fd5120, %fd5124, %fd5123;
	mul.f64 	%fd5126, %fd5125, %fd5125;
	mov.f64 	%fd5127, 0d4008000000000000;
	sub.f64 	%fd5128, %fd5127, %fd5126;
	mul.f64 	%fd5129, %fd5125, %fd5128;
	mul.f64 	%fd5130, %fd5129, 0d3FE0000000000000;
	mul.f64 	%fd5131, %fd5130, %fd5130;
	sub.f64 	%fd5132, %fd5127, %fd5131;
	mul.f64 	%fd5133, %fd5130, %fd5132;
	mul.f64 	%fd5134, %fd5133, 0d3FE0000000000000;
	mul.f64 	%fd5135, %fd5134, %fd5134;
	sub.f64 	%fd5136, %fd5127, %fd5135;
	mul.f64 	%fd5137, %fd5134, %fd5136;
	mul.f64 	%fd5138, %fd5137, 0d3FE0000000000000;
	mov.f64 	%fd5139, 0d3FF0000000000000;
	sub.f64 	%fd5140, %fd5139, %fd5138;
	mul.f64 	%fd5141, %fd5140, 0d3FE0000000000000;
	mul.f64 	%fd7302, %fd7302, %fd5141;
	sub.s32 	%r388, %r724, %r819;
	setp.lt.u32 	%p261, %r388, 11;
	@%p261 bra 	$L__BB0_197;
	ld.param.u32 	%r725, [_Z22GDFTgrid_weight_kernelPdS_S_S_Piii_param_6];
	ld.shared.f64 	%fd5142, [_ZZ22GDFTgrid_weight_kernelPdS_S_S_PiiiE6a_smem+1360];
	ld.shared.f64 	%fd5143, [_ZZ22GDFTgrid_weight_kernelPdS_S_S_PiiiE8dij_smem+1360];
	sub.f64 	%fd5144, %fd272, %fd7271;
	mul.f64 	%fd5145, %fd5143, %fd5144;
	selp.f64 	%fd5146, 0d0000000000000000, %fd5145, %p62;
	fma.rn.f64 	%fd5147, %fd5146, %fd5146, 0dBFF0000000000000;
	fma.rn.f64 	%fd5148, %fd5142, %fd5147, %fd5146;
	mul.f64 	%fd5149, %fd5148, %fd5148;
	mov.f64 	%fd5150, 0d4008000000000000;
	sub.f64 	%fd5151, %fd5150, %fd5149;
	mul.f64 	%fd5152, %fd5148, %fd5151;
	mul.f64 	%fd5153, %fd5152, 0d3FE0000000000000;
	mul.f64 	%fd5154, %fd5153, %fd5153;
	sub.f64 	%fd5155, %fd5150, %fd5154;
	mul.f64 	%fd5156, %fd5153, %fd5155;
	mul.f64 	%fd5157, %fd5156, 0d3FE0000000000000;
	mul.f64 	%fd5158, %fd5157, %fd5157;
	sub.f64 	%fd5159, %fd5150, %fd5158;
	mul.f64 	%fd5160, %fd5157, %fd5159;
	mul.f64 	%fd5161, %fd5160, 0d3FE0000000000000;
	mov.f64 	%fd5162, 0d3FF0000000000000;
	sub.f64 	%fd5163, %fd5162, %fd5161;
	mul.f64 	%fd5164, %fd5163, 0d3FE0000000000000;
	mul.f64 	%fd7302, %fd7302, %fd5164;
	sub.s32 	%r389, %r725, %r819;
	setp.eq.s32 	%p263, %r389, 11;
	@%p263 bra 	$L__BB0_197;
	ld.param.u32 	%r726, [_Z22GDFTgrid_weight_kernelPdS_S_S_Piii_param_6];
	ld.shared.f64 	%fd5165, [_ZZ22GDFTgrid_weight_kernelPdS_S_S_PiiiE6a_smem+1368];
	ld.shared.f64 	%fd5166, [_ZZ22GDFTgrid_weight_kernelPdS_S_S_PiiiE8dij_smem+1368];
	sub.f64 	%fd5167, %fd272, %fd7270;
	mul.f64 	%fd5168, %fd5166, %fd5167;
	fma.rn.f64 	%fd5169, %fd5168, %fd5168, 0dBFF0000000000000;
	fma.rn.f64 	%fd5170, %fd5165, %fd5169, %fd5168;
	mul.f64 	%fd5171, %fd5170, %fd5170;
	mov.f64 	%fd5172, 0d4008000000000000;
	sub.f64 	%fd5173, %fd5172, %fd5171;
	mul.f64 	%fd5174, %fd5170, %fd5173;
	mul.f64 	%fd5175, %fd5174, 0d3FE0000000000000;
	mul.f64 	%fd5176, %fd5175, %fd5175;
	sub.f64 	%fd5177, %fd5172, %fd5176;
	mul.f64 	%fd5178, %fd5175, %fd5177;
	mul.f64 	%fd5179, %fd5178, 0d3FE0000000000000;
	mul.f64 	%fd5180, %fd5179, %fd5179;
	sub.f64 	%fd5181, %fd5172, %fd5180;
	mul.f64 	%fd5182, %fd5179, %fd5181;
	mul.f64 	%fd5183, %fd5182, 0d3FE0000000000000;
	mov.f64 	%fd5184, 0d3FF0000000000000;
	sub.f64 	%fd5185, %fd5184, %fd5183;
	mul.f64 	%fd5186, %fd5185, 0d3FE0000000000000;
	mul.f64 	%fd7302, %fd7302, %fd5186;
	sub.s32 	%r390, %r726, %r819;
	setp.lt.u32 	%p264, %r390, 13;
	@%p264 bra 	$L__BB0_197;
	ld.param.u32 	%r727, [_Z22GDFTgrid_weight_kernelPdS_S_S_Piii_param_6];
	ld.shared.f64 	%fd5187, [_ZZ22GDFTgrid_weight_kernelPdS_S_S_PiiiE6a_smem+1376];
	ld.shared.f64 	%fd5188, [_ZZ22GDFTgrid_weight_kernelPdS_S_S_PiiiE8dij_smem+1376];
	sub.f64 	%fd5189, %fd272, %fd7269;
	mul.f64 	%fd5190, %fd5188, %fd5189;
	fma.rn.f64 	%fd5191, %fd5190, %fd5190, 0dBFF0000000000000;
	fma.rn.f64 	%fd5192, %fd5187, %fd5191, %fd5190;
	mul.f64 	%fd5193, %fd5192, %fd5192;
	mov.f64 	%fd5194, 0d4008000000000000;
	sub.f64 	%fd5195, %fd5194, %fd5193;
	mul.f64 	%fd5196, %fd5192, %fd5195;
	mul.f64 	%fd5197, %fd5196, 0d3FE0000000000000;
	mul.f64 	%fd5198, %fd5197, %fd5197;
	sub.f64 	%fd5199, %fd5194, %fd5198;
	mul.f64 	%fd5200, %fd5197, %fd5199;
	mul.f64 	%fd5201, %fd5200, 0d3FE0000000000000;
	mul.f64 	%fd5202, %fd5201, %fd5201;
	sub.f64 	%fd5203, %fd5194, %fd5202;
	mul.f64 	%fd5204, %fd5201, %fd5203;
	mul.f64 	%fd5205, %fd5204, 0d3FE0000000000000;
	mov.f64 	%fd5206, 0d3FF0000000000000;
	sub.f64 	%fd5207, %fd5206, %fd5205;
	mul.f64 	%fd5208, %fd5207, 0d3FE0000000000000;
	mul.f64 	%fd7302, %fd7302, %fd5208;
	sub.s32 	%r391, %r727, %r819;
	setp.eq.s32 	%p265, %r391, 13;
	@%p265 bra 	$L__BB0_197;
	ld.param.u32 	%r728, [_Z22GDFTgrid_weight_kernelPdS_S_S_Piii_param_6];
	ld.shared.f64 	%fd5209, [_ZZ22GDFTgrid_weight_kernelPdS_S_S_PiiiE6a_smem+1384];
	ld.shared.f64 	%fd5210, [_ZZ22GDFTgrid_weight_kernelPdS_S_S_PiiiE8dij_smem+1384];
	sub.f64 	%fd5211, %fd272, %fd7268;
	mul.f64 	%fd5212, %fd5210, %fd5211;
	fma.rn.f64 	%fd5213, %fd5212, %fd5212, 0dBFF0000000000000;
	fma.rn.f64 	%fd5214, %fd5209, %fd5213, %fd5212;
	mul.f64 	%fd5215, %fd5214, %fd5214;
	mov.f64 	%fd5216, 0d4008000000000000;
	sub.f64 	%fd5217, %fd5216, %fd5215;
	mul.f64 	%fd5218, %fd5214, %fd5217;
	mul.f64 	%fd5219, %fd5218, 0d3FE0000000000000;
	mul.f64 	%fd5220, %fd5219, %fd5219;
	sub.f64 	%fd5221, %fd5216, %fd5220;
	mul.f64 	%fd5222, %fd5219, %fd5221;
	mul.f64 	%fd5223, %fd5222, 0d3FE0000000000000;
	mul.f64 	%fd5224, %fd5223, %fd5223;
	sub.f64 	%fd5225, %fd5216, %fd5224;
	mul.f64 	%fd5226, %fd5223, %fd5225;
	mul.f64 	%fd5227, %fd5226, 0d3FE0000000000000;
	mov.f64 	%fd5228, 0d3FF0000000000000;
	sub.f64 	%fd5229, %fd5228, %fd5227;
	mul.f64 	%fd5230, %fd5229, 0d3FE0000000000000;
	mul.f64 	%fd7302, %fd7302, %fd5230;
	sub.s32 	%r392, %r728, %r819;
	setp.lt.u32 	%p266, %r392, 15;
	@%p266 bra 	$L__BB0_197;
	ld.param.u32 	%r729, [_Z22GDFTgrid_weight_kernelPdS_S_S_Piii_param_6];
	ld.shared.f64 	%fd5231, [_ZZ22GDFTgrid_weight_kernelPdS_S_S_PiiiE6a_smem+1392];
	ld.shared.f64 	%fd5232, [_ZZ22GDFTgrid_weight_kernelPdS_S_S_PiiiE8dij_smem+1392];
	sub.f64 	%fd5233, %fd272, %fd7267;
	mul.f64 	%fd5234, %fd5232, %fd5233;
	fma.rn.f64 	%fd5235, %fd5234, %fd5234, 0dBFF0000000000000;
	fma.rn.f64 	%fd5236, %fd5231, %fd5235, %fd5234;
	mul.f64 	%fd5237, %fd5236, %fd5236;
	mov.f64 	%fd5238, 0d4008000000000000;
	sub.f64 	%fd5239, %fd5238, %fd5237;
	mul.f64 	%fd5240, %fd5236, %fd5239;
	mul.f64 	%fd5241, %fd5240, 0d3FE0000000000000;
	mul.f64 	%fd5242, %fd5241, %fd5241;
	sub.f64 	%fd5243, %fd5238, %fd5242;
	mul.f64 	%fd5244, %fd5241, %fd5243;
	mul.f64 	%fd5245, %fd5244, 0d3FE0000000000000;
	mul.f64 	%fd5246, %fd5245, %fd5245;
	sub.f64 	%fd5247, %fd5238, %fd5246;
	mul.f64 	%fd5248, %fd5245, %fd5247;
	mul.f64 	%fd5249, %fd5248, 0d3FE0000000000000;
	mov.f64 	%fd5250, 0d3FF0000000000000;
	sub.f64 	%fd5251, %fd5250, %fd5249;
	mul.f64 	%fd5252, %fd5251, 0d3FE0000000000000;
	mul.f64 	%fd7302, %fd7302, %fd5252;
	sub.s32 	%r393, %r729, %r819;
	setp.eq.s32 	%p267, %r393, 15;
	@%p267 bra 	$L__BB0_197;
	ld.shared.f64 	%fd5253, [_ZZ22GDFTgrid_weight_kernelPdS_S_S_PiiiE6a_smem+1400];
	ld.shared.f64 	%fd5254, [_ZZ22GDFTgrid_weight_kernelPdS_S_S_PiiiE8dij_smem+1400];
	sub.f64 	%fd5255, %fd272, %fd7266;
	mul.f64 	%fd5256, %fd5254, %fd5255;
	fma.rn.f64 	%fd5257, %fd5256, %fd5256, 0dBFF0000000000000;
	fma.rn.f64 	%fd5258, %fd5253, %fd5257, %fd5256;
	mul.f64 	%fd5259, %fd5258, %fd5258;
	mov.f64 	%fd5260, 0d4008000000000000;
	sub.f64 	%fd5261, %fd5260, %fd5259;
	mul.f64 	%fd5262, %fd5258, %fd5261;
	mul.f64 	%fd5263, %fd5262, 0d3FE0000000000000;
	mul.f64 	%fd5264, %fd5263, %fd5263;
	sub.f64 	%fd5265, %fd5260, %fd5264;
	mul.f64 	%fd5266, %fd5263, %fd5265;
	mul.f64 	%fd5267, %fd5266, 0d3FE0000000000000;
	mul.f64 	%fd5268, %fd5267, %fd5267;
	sub.f64 	%fd5269, %fd5260, %fd5268;
	mul.f64 	%fd5270, %fd5267, %fd5269;
	mul.f64 	%fd5271, %fd5270, 0d3FE0000000000000;
	mov.f64 	%fd5272, 0d3FF0000000000000;
	sub.f64 	%fd5273, %fd5272, %fd5271;
	mul.f64 	%fd5274, %fd5273, 0d3FE0000000000000;
	mul.f64 	%fd7302, %fd7302, %fd5274;
$L__BB0_197:
	ld.param.u32 	%r730, [_Z22GDFTgrid_weight_kernelPdS_S_S_Piii_param_6];
	sub.s32 	%r394, %r730, %r818;
	setp.eq.s32 	%p268, %r394, 11;
	@%p268 bra 	$L__BB0_282;
	ld.param.u32 	%r731, [_Z22GDFTgrid_weight_kernelPdS_S_S_Piii_param_6];
	sub.s32 	%r395, %r731, %r819;
	setp.eq.s32 	%p269, %r395, 1;
	ld.shared.f64 	%fd5275, [_ZZ22GDFTgrid_weight_kernelPdS_S_S_PiiiE7atom_xi+88];
	sub.f64 	%fd5276, %fd7215, %fd5275;
	ld.shared.f64 	%fd5277, [_ZZ22GDFTgrid_weight_kernelPdS_S_S_PiiiE7atom_yi+88];
	sub.f64 	%fd5278, %fd7214, %fd5277;
	ld.shared.f64 	%fd5279, [_ZZ22GDFTgrid_weight_kernelPdS_S_S_PiiiE7atom_zi+88];
	sub.f64 	%fd5280, %fd7213, %fd5279;
	abs.f64 	%fd5281, %fd5276;
	abs.f64 	%fd5282, %fd5278;
	abs.f64 	%fd5283, %fd5280;
	add.f64 	%fd5284, %fd5281, %fd5282;
	add.f64 	%fd5285, %fd5284, %fd5283;
	min.f64 	%fd5286, %fd5281, %fd5282;
	max.f64 	%fd5287, %fd5281, %fd5282;
	min.f64 	%fd5288, %fd5287, %fd5283;
	max.f64 	%fd5289, %fd5287, %fd5283;
	{
	.reg .b32 %temp; 
	mov.b64 	{%temp, %r396}, %fd5289;
	}
	and.b32  	%r397, %r396, -4194304;
	xor.b32  	%r398, %r397, 2144337920;
	mov.b32 	%r399, 0;
	mov.b64 	%fd5290, {%r399, %r398};
	mul.f64 	%fd5291, %fd5288, %fd5290;
	mul.f64 	%fd5292, %fd5286, %fd5290;
	mul.f64 	%fd5293, %fd5289, %fd5290;
	mul.f64 	%fd5294, %fd5291, %fd5291;
	fma.rn.f64 	%fd5295, %fd5292, %fd5292, %fd5294;
	fma.rn.f64 	%fd5296, %fd5293, %fd5293, %fd5295;
	min.f64 	%fd5297, %fd5296, 0d7FEFFFFFFFFFFFFF;
	rsqrt.approx.ftz.f64 	%fd5298, %fd5297;
	mul.rn.f64 	%fd5299, %fd5298, %fd5298;
	neg.f64 	%fd5300, %fd5299;
	fma.rn.f64 	%fd5301, %fd5297, %fd5300, 0d3FF0000000000000;
	fma.rn.f64 	%fd5302, %fd5301, 0d3FD8000000000000, 0d3FE0000000000000;
	mul.rn.f64 	%fd5303, %fd5301, %fd5298;
	fma.rn.f64 	%fd5304, %fd5302, %fd5303, %fd5298;
	mul.f64 	%fd5305, %fd5296, %fd5304;
	or.b32  	%r400, %r397, 1048576;
	mov.b64 	%fd5306, {%r399, %r400};
	mul.f64 	%fd5307, %fd5306, %fd5305;
	setp.gt.f64 	%p270, %fd5285, %fd5289;
	selp.f64 	%fd5308, %fd5307, %fd5285, %p270;
	setp.lt.u32 	%p271, %r396, %r4;
	selp.f64 	%fd290, %fd5308, %fd5289, %p271;
	ld.shared.f64 	%fd5309, [_ZZ22GDFTgrid_weight_kernelPdS_S_S_PiiiE6a_smem+1408];
	ld.shared.f64 	%fd5310, [_ZZ22GDFTgrid_weight_kernelPdS_S_S_PiiiE8dij_smem+1408];
	sub.f64 	%fd5311, %fd290, %fd7281;
	mul.f64 	%fd5312, %fd5310, %fd5311;
	fma.rn.f64 	%fd5313, %fd5312, %fd5312, 0dBFF0000000000000;
	fma.rn.f64 	%fd5314, %fd5309, %fd5313, %fd5312;
	mul.f64 	%fd5315, %fd5314, %fd5314;
	mov.f64 	%fd5316, 0d4008000000000000;
	sub.f64 	%fd5317, %fd5316, %fd5315;
	mul.f64 	%fd5318, %fd5314, %fd5317;
	mul.f64 	%fd5319, %fd5318, 0d3FE0000000000000;
	mul.f64 	%fd5320, %fd5319, %fd5319;
	sub.f64 	%fd5321, %fd5316, %fd5320;
	mul.f64 	%fd5322, %fd5319, %fd5321;
	mul.f64 	%fd5323, %fd5322, 0d3FE0000000000000;
	mul.f64 	%fd5324, %fd5323, %fd5323;
	sub.f64 	%fd5325, %fd5316, %fd5324;
	mul.f64 	%fd5326, %fd5323, %fd5325;
	mul.f64 	%fd5327, %fd5326, 0d3FE0000000000000;
	mov.f64 	%fd5328, 0d3FF0000000000000;
	sub.f64 	%fd5329, %fd5328, %fd5327;
	mul.f64 	%fd5330, %fd5329, 0d3FE0000000000000;
	mul.f64 	%fd7301, %fd7301, %fd5330;
	@%p269 bra 	$L__BB0_214;
	ld.param.u32 	%r732, [_Z22GDFTgrid_weight_kernelPdS_S_S_Piii_param_6];
	ld.shared.f64 	%fd5331, [_ZZ22GDFTgrid_weight_kernelPdS_S_S_PiiiE6a_smem+1416];
	ld.shared.f64 	%fd5332, [_ZZ22GDFTgrid_weight_kernelPdS_S_S_PiiiE8dij_smem+1416];
	sub.f64 	%fd5333, %fd290, %fd7280;
	mul.f64 	%fd5334, %fd5332, %fd5333;
	fma.rn.f64 	%fd5335, %fd5334, %fd5334, 0dBFF0000000000000;
	fma.rn.f64 	%fd5336, %fd5331, %fd5335, %fd5334;
	mul.f64 	%fd5337, %fd5336, %fd5336;
	mov.f64 	%fd5338, 0d4008000000000000;
	sub.f64 	%fd5339, %fd5338, %fd5337;
	mul.f64 	%fd5340, %fd5336, %fd5339;
	mul.f64 	%fd5341, %fd5340, 0d3FE0000000000000;
	mul.f64 	%fd5342, %fd5341, %fd5341;
	sub.f64 	%fd5343, %fd5338, %fd5342;
	mul.f64 	%fd5344, %fd5341, %fd5343;
	mul.f64 	%fd5345, %fd5344, 0d3FE0000000000000;
	mul.f64 	%fd5346, %fd5345, %fd5345;
	sub.f64 	%fd5347, %fd5338, %fd5346;
	mul.f64 	%fd5348, %fd5345, %fd5347;
	mul.f64 	%fd5349, %fd5348, 0d3FE0000000000000;
	mov.f64 	%fd5350, 0d3FF0000000000000;
	sub.f64 	%fd5351, %fd5350, %fd5349;
	mul.f64 	%fd5352, %fd5351, 0d3FE0000000000000;
	mul.f64 	%fd7301, %fd7301, %fd5352;
	sub.s32 	%r401, %r732, %r819;
	setp.lt.u32 	%p272, %r401, 3;
	@%p272 bra 	$L__BB0_214;
	ld.param.u32 	%r733, [_Z22GDFTgrid_weight_kernelPdS_S_S_Piii_param_6];
	ld.shared.f64 	%fd5353, [_ZZ22GDFTgrid_weight_kernelPdS_S_S_PiiiE6a_smem+1424];
	ld.shared.f64 	%fd5354, [_ZZ22GDFTgrid_weight_kernelPdS_S_S_PiiiE8dij_smem+1424];
	sub.f64 	%fd5355, %fd290, %fd7279;
	mul.f64 	%fd5356, %fd5354, %fd5355;
	fma.rn.f64 	%fd5357, %fd5356, %fd5356, 0dBFF0000000000000;
	fma.rn.f64 	%fd5358, %fd5353, %fd5357, %fd5356;
	mul.f64 	%fd5359, %fd5358, %fd5358;
	mov.f64 	%fd5360, 0d4008000000000000;
	sub.f64 	%fd5361, %fd5360, %fd5359;
	mul.f64 	%fd5362, %fd5358, %fd5361;
	mul.f64 	%fd5363, %fd5362, 0d3FE0000000000000;
	mul.f64 	%fd5364, %fd5363, %fd5363;
	sub.f64 	%fd5365, %fd5360, %fd5364;
	mul.f64 	%fd5366, %fd5363, %fd5365;
	mul.f64 	%fd5367, %fd5366, 0d3FE0000000000000;
	mul.f64 	%fd5368, %fd5367, %fd5367;
	sub.f64 	%fd5369, %fd5360, %fd5368;
	mul.f64 	%fd5370, %fd5367, %fd5369;
	mul.f64 	%fd5371, %fd5370, 0d3FE0000000000000;
	mov.f64 	%fd5372, 0d3FF0000000000000;
	sub.f64 	%fd5373, %fd5372, %fd5371;
	mul.f64 	%fd5374, %fd5373, 0d3FE0000000000000;
	mul.f64 	%fd7301, %fd7301, %fd5374;
	sub.s32 	%r402, %r733, %r819;
	setp.eq.s32 	%p273, %r402, 3;
	@%p273 bra 	$L__BB0_214;
	ld.param.u32 	%r734, [_Z22GDFTgrid_weight_kernelPdS_S_S_Piii_param_6];
	ld.shared.f64 	%fd5375, [_ZZ22GDFTgrid_weight_kernelPdS_S_S_PiiiE6a_smem+1432];
	ld.shared.f64 	%fd5376, [_ZZ22GDFTgrid_weight_kernelPdS_S_S_PiiiE8dij_smem+1432];
	sub.f64 	%fd5377, %fd290, %fd7278;
	mul.f64 	%fd5378, %fd5376, %fd5377;
	fma.rn.f64 	%fd5379, %fd5378, %fd5378, 0dBFF0000000000000;
	fma.rn.f64 	%fd5380, %fd5375, %fd5379, %fd5378;
	mul.f64 	%fd5381, %fd5380, %fd5380;
	mov.f64 	%fd5382, 0d4008000000000000;
	sub.f64 	%fd5383, %fd5382, %fd5381;
	mul.f64 	%fd5384, %fd5380, %fd5383;
	mul.f64 	%fd5385, %fd5384, 0d3FE0000000000000;
	mul.f64 	%fd5386, %fd5385, %fd5385;
	sub.f64 	%fd5387, %fd5382, %fd5386;
	mul.f64 	%fd5388, %fd5385, %fd5387;
	mul.f64 	%fd5389, %fd5388, 0d3FE0000000000000;
	mul.f64 	%fd5390, %fd5389, %fd5389;
	sub.f64 	%fd5391, %fd5382, %fd5390;
	mul.f64 	%fd5392, %fd5389, %fd5391;
	mul.f64 	%fd5393, %fd5392, 0d3FE0000000000000;
	mov.f64 	%fd5394, 0d3FF0000000000000;
	sub.f64 	%fd5395, %fd5394, %fd5393;
	mul.f64 	%fd5396, %fd5395, 0d3FE0000000000000;
	mul.f64 	%fd7301, %fd7301, %fd5396;
	sub.s32 	%r403, %r734, %r819;
	setp.lt.u32 	%p274, %r403, 5;
	@%p274 bra 	$L__BB0_214;
	ld.param.u32 	%r735, [_Z22GDFTgrid_weight_kernelPdS_S_S_Piii_param_6];
	ld.shared.f64 	%fd5397, [_ZZ22GDFTgrid_weight_kernelPdS_S_S_PiiiE6a_smem+1440];
	ld.shared.f64 	%fd5398, [_ZZ22GDFTgrid_weight_kernelPdS_S_S_PiiiE8dij_smem+1440];
	sub.f64 	%fd5399, %fd290, %fd7277;
	mul.f64 	%fd5400, %fd5398, %fd5399;
	fma.rn.f64 	%fd5401, %fd5400, %fd5400, 0dBFF0000000000000;
	fma.rn.f64 	%fd5402, %fd5397, %fd5401, %fd5400;
	mul.f64 	%fd5403, %fd5402, %fd5402;
	mov.f64 	%fd5404, 0d4008000000000000;
	sub.f64 	%fd5405, %fd5404, %fd5403;
	mul.f64 	%fd5406, %fd5402, %fd5405;
	mul.f64 	%fd5407, %fd5406, 0d3FE0000000000000;
	mul.f64 	%fd5408, %fd5407, %fd5407;
	sub.f64 	%fd5409, %fd5404, %fd5408;
	mul.f64 	%fd5410, %fd5407, %fd5409;
	mul.f64 	%fd5411, %fd5410, 0d3FE0000000000000;
	mul.f64 	%fd5412, %fd5411, %fd5411;
	sub.f64 	%fd5413, %fd5404, %fd5412;
	mul.f64 	%fd5414, %fd5411, %fd5413;
	mul.f64 	%fd5415, %fd5414, 0d3FE0000000000000;
	mov.f64 	%fd5416, 0d3FF0000000000000;
	sub.f64 	%fd5417, %fd5416, %fd5415;
	mul.f64 	%fd5418, %fd5417, 0d3FE0000000000000;
	mul.f64 	%fd7301, %fd7301, %fd5418;
	sub.s32 	%r404, %r735, %r819;
	setp.eq.s32 	%p275, %r404, 5;
	@%p275 bra 	$L__BB0_214;
	ld.param.u32 	%r736, [_Z22GDFTgrid_weight_kernelPdS_S_S_Piii_param_6];
	ld.shared.f64 	%fd5419, [_ZZ22GDFTgrid_weight_kernelPdS_S_S_PiiiE6a_smem+1448];
	ld.shared.f64 	%fd5420, [_ZZ22GDFTgrid_weight_kernelPdS_S_S_PiiiE8dij_smem+1448];
	sub.f64 	%fd5421, %fd290, %fd7276;
	mul.f64 	%fd5422, %fd5420, %fd5421;
	fma.rn.f64 	%fd5423, %fd5422, %fd5422, 0dBFF0000000000000;
	fma.rn.f64 	%fd5424, %fd5419, %fd5423, %fd5422;
	mul.f64 	%fd5425, %fd5424, %fd5424;
	mov.f64 	%fd5426, 0d4008000000000000;
	sub.f64 	%fd5427, %fd5426, %fd5425;
	mul.f64 	%fd5428, %fd5424, %fd5427;
	mul.f64 	%fd5429, %fd5428, 0d3FE0000000000000;
	mul.f64 	%fd5430, %fd5429, %fd5429;
	sub.f64 	%fd5431, %fd5426, %fd5430;
	mul.f64 	%fd5432, %fd5429, %fd5431;
	mul.f64 	%fd5433, %fd5432, 0d3FE0000000000000;
	mul.f64 	%fd5434, %fd5433, %fd5433;
	sub.f64 	%fd5435, %fd5426, %fd5434;
	mul.f64 	%fd5436, %fd5433, %fd5435;
	mul.f64 	%fd5437, %fd5436, 0d3FE0000000000000;
	mov.f64 	%fd5438, 0d3FF0000000000000;
	sub.f64 	%fd5439, %fd5438, %fd5437;
	mul.f64 	%fd5440, %fd5439, 0d3FE0000000000000;
	mul.f64 	%fd7301, %fd7301, %fd5440;
	sub.s32 	%r405, %r736, %r819;
	setp.lt.u32 	%p276, %r405, 7;
	@%p276 bra 	$L__BB0_214;
	ld.param.u32 	%r737, [_Z22GDFTgrid_weight_kernelPdS_S_S_Piii_param_6];
	ld.shared.f64 	%fd5441, [_ZZ22GDFTgrid_weight_kernelPdS_S_S_PiiiE6a_smem+1456];
	ld.shared.f64 	%fd5442, [_ZZ22GDFTgrid_weight_kernelPdS_S_S_PiiiE8dij_smem+1456];
	sub.f64 	%fd5443, %fd290, %fd7275;
	mul.f64 	%fd5444, %fd5442, %fd5443;
	fma.rn.f64 	%fd5445, %fd5444, %fd5444, 0dBFF0000000000000;
	fma.rn.f64 	%fd5446, %fd5441, %fd5445, %fd5444;
	mul.f64 	%fd5447, %fd5446, %fd5446;
	mov.f64 	%fd5448, 0d4008000000000000;
	sub.f64 	%fd5449, %fd5448, %fd5447;
	mul.f64 	%fd5450, %fd5446, %fd5449;
	mul.f64 	%fd5451, %fd5450, 0d3FE0000000000000;
	mul.f64 	%fd5452, %fd5451, %fd5451;
	sub.f64 	%fd5453, %fd5448, %fd5452;
	mul.f64 	%fd5454, %fd5451, %fd5453;
	mul.f64 	%fd5455, %fd5454, 0d3FE0000000000000;
	mul.f64 	%fd5456, %fd5455, %fd5455;
	sub.f64 	%fd5457, %fd5448, %fd5456;
	mul.f64 	%fd5458, %fd5455, %fd5457;
	mul.f64 	%fd5459, %fd5458, 0d3FE0000000000000;
	mov.f64 	%fd5460, 0d3FF0000000000000;
	sub.f64 	%fd5461, %fd5460, %fd5459;
	mul.f64 	%fd5462, %fd5461, 0d3FE0000000000000;
	mul.f64 	%fd7301, %fd7301, %fd5462;
	sub.s32 	%r406, %r737, %r819;
	setp.eq.s32 	%p277, %r406, 7;
	@%p277 bra 	$L__BB0_214;
	ld.param.u32 	%r738, [_Z22GDFTgrid_weight_kernelPdS_S_S_Piii_param_6];
	ld.shared.f64 	%fd5463, [_ZZ22GDFTgrid_weight_kernelPdS_S_S_PiiiE6a_smem+1464];
	ld.shared.f64 	%fd5464, [_ZZ22GDFTgrid_weight_kernelPdS_S_S_PiiiE8dij_smem+1464];
	sub.f64 	%fd5465, %fd290, %fd7274;
	mul.f64 	%fd5466, %fd5464, %fd5465;
	fma.rn.f64 	%fd5467, %fd5466, %fd5466, 0dBFF0000000000000;
	fma.rn.f64 	%fd5468, %fd5463, %fd5467, %fd5466;
	mul.f64 	%fd5469, %fd5468, %fd5468;
	mov.f64 	%fd5470, 0d4008000000000000;
	sub.f64 	%fd5471, %fd5470, %fd5469;
	mul.f64 	%fd5472, %fd5468, %fd5471;
	mul.f64 	%fd5473, %fd5472, 0d3FE0000000000000;
	mul.f64 	%fd5474, %fd5473, %fd5473;
	sub.f64 	%fd5475, %fd5470, %fd5474;
	mul.f64 	%fd5476, %fd5473, %fd5475;
	mul.f64 	%fd5477, %fd5476, 0d3FE0000000000000;
	mul.f64 	%fd5478, %fd5477, %fd5477;
	sub.f64 	%fd5479, %fd5470, %fd5478;
	mul.f64 	%fd5480, %fd5477, %fd5479;
	mul.f64 	%fd5481, %fd5480, 0d3FE0000000000000;
	mov.f64 	%fd5482, 0d3FF0000000000000;
	sub.f64 	%fd5483, %fd5482, %fd5481;
	mul.f64 	%fd5484, %fd5483, 0d3FE0000000000000;
	mul.f64 	%fd7301, %fd7301, %fd5484;
	sub.s32 	%r407, %r738, %r819;
	setp.lt.u32 	%p278, %r407, 9;
	@%p278 bra 	$L__BB0_214;
	ld.param.u32 	%r739, [_Z22GDFTgrid_weight_kernelPdS_S_S_Piii_param_6];
	ld.shared.f64 	%fd5485, [_ZZ22GDFTgrid_weight_kernelPdS_S_S_PiiiE6a_smem+1472];
	ld.shared.f64 	%fd5486, [_ZZ22GDFTgrid_weight_kernelPdS_S_S_PiiiE8dij_smem+1472];
	sub.f64 	%fd5487, %fd290, %fd7273;
	mul.f64 	%fd5488, %fd5486, %fd5487;
	fma.rn.f64 	%fd5489, %fd5488, %fd5488, 0dBFF0000000000000;
	fma.rn.f64 	%fd5490, %fd5485, %fd5489, %fd5488;
	mul.f64 	%fd5491, %fd5490, %fd5490;
	mov.f64 	%fd5492, 0d4008000000000000;
	sub.f64 	%fd5493, %fd5492, %fd5491;
	mul.f64 	%fd5494, %fd5490, %fd5493;
	mul.f64 	%fd5495, %fd5494, 0d3FE0000000000000;
	mul.f64 	%fd5496, %fd5495, %fd5495;
	sub.f64 	%fd5497, %fd5492, %fd5496;
	mul.f64 	%fd5498, %fd5495, %fd5497;
	mul.f64 	%fd5499, %fd5498, 0d3FE0000000000000;
	mul.f64 	%fd5500, %fd5499, %fd5499;
	sub.f64 	%fd5501, %fd5492, %fd5500;
	mul.f64 	%fd5502, %fd5499, %fd5501;
	mul.f64 	%fd5503, %fd5502, 0d3FE0000000000000;
	mov.f64 	%fd5504, 0d3FF0000000000000;
	sub.f64 	%fd5505, %fd5504, %fd5503;
	mul.f64 	%fd5506, %fd5505, 0d3FE0000000000000;
	mul.f64 	%fd7301, %fd7301, %fd5506;
	sub.s32 	%r408, %r739, %r819;
	setp.eq.s32 	%p279, %r408, 9;
	@%p279 bra 	$L__BB0_214;
	ld.param.u32 	%r740, [_Z22GDFTgrid_weight_kernelPdS_S_S_Piii_param_6];
	ld.shared.f64 	%fd5507, [_ZZ22GDFTgrid_weight_kernelPdS_S_S_PiiiE6a_smem+1480];
	ld.shared.f64 	%fd5508, [_ZZ22GDFTgrid_weight_kernelPdS_S_S_PiiiE8dij_smem+1480];
	sub.f64 	%fd5509, %fd290, %fd7272;
	mul.f64 	%fd5510, %fd5508, %fd5509;
	fma.rn.f64 	%fd5511, %fd5510, %fd5510, 0dBFF0000000000000;
	fma.rn.f64 	%fd5512, %fd5507, %fd5511, %fd5510;
	mul.f64 	%fd5513, %fd5512, %fd5512;
	mov.f64 	%fd5514, 0d4008000000000000;
	sub.f64 	%fd5515, %fd5514, %fd5513;
	mul.f64 	%fd5516, %fd5512, %fd5515;
	mul.f64 	%fd5517, %fd5516, 0d3FE0000000000000;
	mul.f64 	%fd5518, %fd5517, %fd5517;
	sub.f64 	%fd5519, %fd5514, %fd5518;
	mul.f64 	%fd5520, %fd5517, %fd5519;
	mul.f64 	%fd5521, %fd5520, 0d3FE0000000000000;
	mul.f64 	%fd5522, %fd5521, %fd5521;
	sub.f64 	%fd5523, %fd5514, %fd5522;
	mul.f64 	%fd5524, %fd5521, %fd5523;
	mul.f64 	%fd5525, %fd5524, 0d3FE0000000000000;
	mov.f64 	%fd5526, 0d3FF0000000000000;
	sub.f64 	%fd5527, %fd5526, %fd5525;
	mul.f64 	%fd5528, %fd5527, 0d3FE0000000000000;
	mul.f64 	%fd7301, %fd7301, %fd5528;
	sub.s32 	%r409, %r740, %r819;
	setp.lt.u32 	%p280, %r409, 11;
	@%p280 bra 	$L__BB0_214;
	ld.param.u32 	%r741, [_Z22GDFTgrid_weight_kernelPdS_S_S_Piii_param_6];
	ld.shared.f64 	%fd5529, [_ZZ22GDFTgrid_weight_kernelPdS_S_S_PiiiE6a_smem+1488];
	ld.shared.f64 	%fd5530, [_ZZ22GDFTgrid_weight_kernelPdS_S_S_PiiiE8dij_smem+1488];
	sub.f64 	%fd5531, %fd290, %fd7271;
	mul.f64 	%fd5532, %fd5530, %fd5531;
	fma.rn.f64 	%fd5533, %fd5532, %fd5532, 0dBFF0000000000000;
	fma.rn.f64 	%fd5534, %fd5529, %fd5533, %fd5532;
	mul.f64 	%fd5535, %fd5534, %fd5534;
	mov.f64 	%fd5536, 0d4008000000000000;
	sub.f64 	%fd5537, %fd5536, %fd5535;
	mul.f64 	%fd5538, %fd5534, %fd5537;
	mul.f64 	%fd5539, %fd5538, 0d3FE0000000000000;
	mul.f64 	%fd5540, %fd5539, %fd5539;
	sub.f64 	%fd5541, %fd5536, %fd5540;
	mul.f64 	%fd5542, %fd5539, %fd5541;
	mul.f64 	%fd5543, %fd5542, 0d3FE0000000000000;
	mul.f64 	%fd5544, %fd5543, %fd5543;
	sub.f64 	%fd5545, %fd5536, %fd5544;
	mul.f64 	%fd5546, %fd5543, %fd5545;
	mul.f64 	%fd5547, %fd5546, 0d3FE0000000000000;
	mov.f64 	%fd5548, 0d3FF0000000000000;
	sub.f64 	%fd5549, %fd5548, %fd5547;
	mul.f64 	%fd5550, %fd5549, 0d3FE0000000000000;
	mul.f64 	%fd7301, %fd7301, %fd5550;
	sub.s32 	%r410, %r741, %r819;
	setp.eq.s32 	%p281, %r410, 11;
	@%p281 bra 	$L__BB0_214;
	ld.param.u32 	%r742, [_Z22GDFTgrid_weight_kernelPdS_S_S_Piii_param_6];
	ld.shared.f64 	%fd5551, [_ZZ22GDFTgrid_weight_kernelPdS_S_S_PiiiE6a_smem+1496];
	ld.shared.f64 	%fd5552, [_ZZ22GDFTgrid_weight_kernelPdS_S_S_PiiiE8dij_smem+1496];
	sub.f64 	%fd5553, %fd290, %fd7270;
	mul.f64 	%fd5554, %fd5552, %fd5553;
	selp.f64 	%fd5555, 0d0000000000000000, %fd5554, %p62;
	fma.rn.f64 	%fd5556, %fd5555, %fd5555, 0dBFF0000000000000;
	fma.rn.f64 	%fd5557, %fd5551, %fd5556, %fd5555;
	mul.f64 	%fd5558, %fd5557, %fd5557;
	mov.f64 	%fd5559, 0d4008000000000000;
	sub.f64 	%fd5560, %fd5559, %fd5558;
	mul.f64 	%fd5561, %fd5557, %fd5560;
	mul.f64 	%fd5562, %fd5561, 0d3FE0000000000000;
	mul.f64 	%fd5563, %fd5562, %fd5562;
	sub.f64 	%fd5564, %fd5559, %fd5563;
	mul.f64 	%fd5565, %fd5562, %fd5564;
	mul.f64 	%fd5566, %fd5565, 0d3FE0000000000000;
	mul.f64 	%fd5567, %fd5566, %fd5566;
	sub.f64 	%fd5568, %fd5559, %fd5567;
	mul.f64 	%fd5569, %fd5566, %fd5568;
	mul.f64 	%fd5570, %fd5569, 0d3FE0000000000000;
	mov.f64 	%fd5571, 0d3FF0000000000000;
	sub.f64 	%fd5572, %fd5571, %fd5570;
	mul.f64 	%fd5573, %fd5572, 0d3FE0000000000000;
	mul.f64 	%fd7301, %fd7301, %fd5573;
	sub.s32 	%r411, %r742, %r819;
	setp.lt.u32 	%p283, %r411, 13;
	@%p283 bra 	$L__BB0_214;
	ld.param.u32 	%r743, [_Z22GDFTgrid_weight_kernelPdS_S_S_Piii_param_6];
	ld.shared.f64 	%fd5574, [_ZZ22GDFTgrid_weight_kernelPdS_S_S_PiiiE6a_smem+1504];
	ld.shared.f64 	%fd5575, [_ZZ22GDFTgrid_weight_kernelPdS_S_S_PiiiE8dij_smem+1504];
	sub.f64 	%fd5576, %fd290, %fd7269;
	mul.f64 	%fd5577, %fd5575, %fd5576;
	fma.rn.f64 	%fd5578, %fd5577, %fd5577, 0dBFF0000000000000;
	fma.rn.f64 	%fd5579, %fd5574, %fd5578, %fd5577;
	mul.f64 	%fd5580, %fd5579, %fd5579;
	mov.f64 	%fd5581, 0d4008000000000000;
	sub.f64 	%fd5582, %fd5581, %fd5580;
	mul.f64 	%fd5583, %fd5579, %fd5582;
	mul.f64 	%fd5584, %fd5583, 0d3FE0000000000000;
	mul.f64 	%fd5585, %fd5584, %fd5584;
	sub.f64 	%fd5586, %fd5581, %fd5585;
	mul.f64 	%fd5587, %fd5584, %fd5586;
	mul.f64 	%fd5588, %fd5587, 0d3FE0000000000000;
	mul.f64 	%fd5589, %fd5588, %fd5588;
	sub.f64 	%fd5590, %fd5581, %fd5589;
	mul.f64 	%fd5591, %fd5588, %fd5590;
	mul.f64 	%fd5592, %fd5591, 0d3FE0000000000000;
	mov.f64 	%fd5593, 0d3FF0000000000000;
	sub.f64 	%fd5594, %fd5593, %fd5592;
	mul.f64 	%fd5595, %fd5594, 0d3FE0000000000000;
	mul.f64 	%fd7301, %fd7301, %fd5595;
	sub.s32 	%r412, %r743, %r819;
	setp.eq.s32 	%p284, %r412, 13;
	@%p284 bra 	$L__BB0_214;
	ld.param.u32 	%r744, [_Z22GDFTgrid_weight_kernelPdS_S_S_Piii_param_6];
	ld.shared.f64 	%fd5596, [_ZZ22GDFTgrid_weight_kernelPdS_S_S_PiiiE6a_smem+1512];
	ld.shared.f64 	%fd5597, [_ZZ22GDFTgrid_weight_kernelPdS_S_S_PiiiE8dij_smem+1512];
	sub.f64 	%fd5598, %fd290, %fd7268;
	mul.f64 	%fd5599, %fd5597, %fd5598;
	fma.rn.f64 	%fd5600, %fd5599, %fd5599, 0dBFF0000000000000;
	fma.rn.f64 	%fd5601, %fd5596, %fd5600, %fd5599;
	mul.f64 	%fd5602, %fd5601, %fd5601;
	mov.f64 	%fd5603, 0d4008000000000000;
	sub.f64 	%fd5604, %fd5603, %fd5602;
	mul.f64 	%fd5605, %fd5601, %fd5604;
	mul.f64 	%fd5606, %fd5605, 0d3FE0000000000000;
	mul.f64 	%fd5607, %fd5606, %fd5606;
	sub.f64 	%fd5608, %fd5603, %fd5607;
	mul.f64 	%fd5609, %fd5606, %fd5608;
	mul.f64 	%fd5610, %fd5609, 0d3FE0000000000000;
	mul.f64 	%fd5611, %fd5610, %fd5610;
	sub.f64 	%fd5612, %fd5603, %fd5611;
	mul.f64 	%fd5613, %fd5610, %fd5612;
	mul.f64 	%fd5614, %fd5613, 0d3FE0000000000000;
	mov.f64 	%fd5615, 0d3FF0000000000000;
	sub.f64 	%fd5616, %fd5615, %fd5614;
	mul.f64 	%fd5617, %fd5616, 0d3FE0000000000000;
	mul.f64 	%fd7301, %fd7301, %fd5617;
	sub.s32 	%r413, %r744, %r819;
	setp.lt.u32 	%p285, %r413, 15;
	@%p285 bra 	$L__BB0_214;
	ld.param.u32 	%r745, [_Z22GDFTgrid_weight_kernelPdS_S_S_Piii_param_6];
	ld.shared.f64 	%fd5618, [_ZZ22GDFTgrid_weight_kernelPdS_S_S_PiiiE6a_smem+1520];
	ld.shared.f64 	%fd5619, [_ZZ22GDFTgrid_weight_kernelPdS_S_S_PiiiE8dij_smem+1520];
	sub.f64 	%fd5620, %fd290, %fd7267;
	mul.f64 	%fd5621, %fd5619, %fd5620;
	fma.rn.f64 	%fd5622, %fd5621, %fd5621, 0dBFF0000000000000;
	fma.rn.f64 	%fd5623, %fd5618, %fd5622, %fd5621;
	mul.f64 	%fd5624, %fd5623, %fd5623;
	mov.f64 	%fd5625, 0d4008000000000000;
	sub.f64 	%fd5626, %fd5625, %fd5624;
	mul.f64 	%fd5627, %fd5623, %fd5626;
	mul.f64 	%fd5628, %fd5627, 0d3FE0000000000000;
	mul.f64 	%fd5629, %fd5628, %fd5628;
	sub.f64 	%fd5630, %fd5625, %fd5629;
	mul.f64 	%fd5631, %fd5628, %fd5630;
	mul.f64 	%fd5632, %fd5631, 0d3FE0000000000000;
	mul.f64 	%fd5633, %fd5632, %fd5632;
	sub.f64 	%fd5634, %fd5625, %fd5633;
	mul.f64 	%fd5635, %fd5632, %fd5634;
	mul.f64 	%fd5636, %fd5635, 0d3FE0000000000000;
	mov.f64 	%fd5637, 0d3FF0000000000000;
	sub.f64 	%fd5638, %fd5637, %fd5636;
	mul.f64 	%fd5639, %fd5638, 0d3FE0000000000000;
	mul.f64 	%fd7301, %fd7301, %fd5639;
	sub.s32 	%r414, %r745, %r819;
	setp.eq.s32 	%p286, %r414, 15;
	@%p286 bra 	$L__BB0_214;
	ld.shared.f64 	%fd5640, [_ZZ22GDFTgrid_weight_kernelPdS_S_S_PiiiE6a_smem+1528];
	ld.shared.f64 	%fd5641, [_ZZ22GDFTgrid_weight_kernelPdS_S_S_PiiiE8dij_smem+1528];
	sub.f64 	%fd5642, %fd290, %fd7266;
	mul.f64 	%fd5643, %fd5641, %fd5642;
	fma.rn.f64 	%fd5644, %fd5643, %fd5643, 0dBFF0000000000000;
	fma.rn.f64 	%fd5645, %fd5640, %fd5644, %fd5643;
	mul.f64 	%fd5646, %fd5645, %fd5645;
	mov.f64 	%fd5647, 0d4008000000000000;
	sub.f64 	%fd5648, %fd5647, %fd5646;
	mul.f64 	%fd5649, %fd5645, %fd5648;
	mul.f64 	%fd5650, %fd5649, 0d3FE0000000000000;
	mul.f64 	%fd5651, %fd5650, %fd5650;
	sub.f64 	%fd5652, %fd5647, %fd5651;
	mul.f64 	%fd5653, %fd5650, %fd5652;
	mul.f64 	%fd5654, %fd5653, 0d3FE0000000000000;
	mul.f64 	%fd5655, %fd5654, %fd5654;
	sub.f64 	%fd5656, %fd5647, %fd5655;
	mul.f64 	%fd5657, %fd5654, %fd5656;
	mul.f64 	%fd5658, %fd5657, 0d3FE0000000000000;
	mov.f64 	%fd5659, 0d3FF0000000000000;
	sub.f64 	%fd5660, %fd5659, %fd5658;
	mul.f64 	%fd5661, %fd5660, 0d3FE0000000000000;
	mul.f64 	%fd7301, %fd7301, %fd5661;
$L__BB0_214:
	ld.param.u32 	%r746, [_Z22GDFTgrid_weight_kernelPdS_S_S_Piii_param_6];
	sub.s32 	%r415, %r746, %r818;
	setp.lt.s32 	%p287, %r415, 13;
	@%p287 bra 	$L__BB0_282;
	ld.param.u32 	%r747, [_Z22GDFTgrid_weight_kernelPdS_S_S_Piii_param_6];
	sub.s32 	%r416, %r747, %r819;
	setp.eq.s32 	%p288, %r416, 1;
	ld.shared.f64 	%fd5662, [_ZZ22GDFTgrid_weight_kernelPdS_S_S_PiiiE7atom_xi+96];
	sub.f64 	%fd5663, %fd7215, %fd5662;
	ld.shared.f64 	%fd5664, [_ZZ22GDFTgrid_weight_kernelPdS_S_S_PiiiE7atom_yi+96];
	sub.f64 	%fd5665, %fd7214, %fd5664;
	ld.shared.f64 	%fd5666, [_ZZ22GDFTgrid_weight_kernelPdS_S_S_PiiiE7atom_zi+96];
	sub.f64 	%fd5667, %fd7213, %fd5666;
	abs.f64 	%fd5668, %fd5663;
	abs.f64 	%fd5669, %fd5665;
	abs.f64 	%fd5670, %fd5667;
	add.f64 	%fd5671, %fd5668, %fd5669;
	add.f64 	%fd5672, %fd5671, %fd5670;
	min.f64 	%fd5673, %fd5668, %fd5669;
	max.f64 	%fd5674, %fd5668, %fd5669;
	min.f64 	%fd5675, %fd5674, %fd5670;
	max.f64 	%fd5676, %fd5674, %fd5670;
	{
	.reg .b32 %temp; 
	mov.b64 	{%temp, %r417}, %fd5676;
	}
	and.b32  	%r418, %r417, -4194304;
	xor.b32  	%r419, %r418, 2144337920;
	mov.b32 	%r420, 0;
	mov.b64 	%fd5677, {%r420, %r419};
	mul.f64 	%fd5678, %fd5675, %fd5677;
	mul.f64 	%fd5679, %fd5673, %fd5677;
	mul.f64 	%fd5680, %fd5676, %fd5677;
	mul.f64 	%fd5681, %fd5678, %fd5678;
	fma.rn.f64 	%fd5682, %fd5679, %fd5679, %fd5681;
	fma.rn.f64 	%fd5683, %fd5680, %fd5680, %fd5682;
	min.f64 	%fd5684, %fd5683, 0d7FEFFFFFFFFFFFFF;
	rsqrt.approx.ftz.f64 	%fd5685, %fd5684;
	mul.rn.f64 	%fd5686, %fd5685, %fd5685;
	neg.f64 	%fd5687, %fd5686;
	fma.rn.f64 	%fd5688, %fd5684, %fd5687, 0d3FF0000000000000;
	fma.rn.f64 	%fd5689, %fd5688, 0d3FD8000000000000, 0d3FE0000000000000;
	mul.rn.f64 	%fd5690, %fd5688, %fd5685;
	fma.rn.f64 	%fd5691, %fd5689, %fd5690, %fd5685;
	mul.f64 	%fd5692, %fd5683, %fd5691;
	or.b32  	%r421, %r418, 1048576;
	mov.b64 	%fd5693, {%r420, %r421};
	mul.f64 	%fd5694, %fd5693, %fd5692;
	setp.gt.f64 	%p289, %fd5672, %fd5676;
	selp.f64 	%fd5695, %fd5694, %fd5672, %p289;
	setp.lt.u32 	%p290, %r417, %r4;
	selp.f64 	%fd308, %fd5695, %fd5676, %p290;
	ld.shared.f64 	%fd5696, [_ZZ22GDFTgrid_weight_kernelPdS_S_S_PiiiE6a_smem+1536];
	ld.shared.f64 	%fd5697, [_ZZ22GDFTgrid_weight_kernelPdS_S_S_PiiiE8dij_smem+1536];
	sub.f64 	%fd5698, %fd308, %fd7281;
	mul.f64 	%fd5699, %fd5697, %fd5698;
	fma.rn.f64 	%fd5700, %fd5699, %fd5699, 0dBFF0000000000000;
	fma.rn.f64 	%fd5701, %fd5696, %fd5700, %fd5699;
	mul.f64 	%fd5702, %fd5701, %fd5701;
	mov.f64 	%fd5703, 0d4008000000000000;
	sub.f64 	%fd5704, %fd5703, %fd5702;
	mul.f64 	%fd5705, %fd5701, %fd5704;
	mul.f64 	%fd5706, %fd5705, 0d3FE0000000000000;
	mul.f64 	%fd5707, %fd5706, %fd5706;
	sub.f64 	%fd5708, %fd5703, %fd5707;
	mul.f64 	%fd5709, %fd5706, %fd5708;
	mul.f64 	%fd5710, %fd5709, 0d3FE0000000000000;
	mul.f64 	%fd5711, %fd5710, %fd5710;
	sub.f64 	%fd5712, %fd5703, %fd5711;
	mul.f64 	%fd5713, %fd5710, %fd5712;
	mul.f64 	%fd5714, %fd5713, 0d3FE0000000000000;
	mov.f64 	%fd5715, 0d3FF0000000000000;
	sub.f64 	%fd5716, %fd5715, %fd5714;
	mul.f64 	%fd5717, %fd5716, 0d3FE0000000000000;
	mul.f64 	%fd7300, %fd7300, %fd5717;
	@%p288 bra 	$L__BB0_231;
	ld.param.u32 	%r748, [_Z22GDFTgrid_weight_kernelPdS_S_S_Piii_param_6];
	ld.shared.f64 	%fd5718, [_ZZ22GDFTgrid_weight_kernelPdS_S_S_PiiiE6a_smem+1544];
	ld.shared.f64 	%fd5719, [_ZZ22GDFTgrid_weight_kernelPdS_S_S_PiiiE8dij_smem+1544];
	sub.f64 	%fd5720, %fd308, %fd7280;
	mul.f64 	%fd5721, %fd5719, %fd5720;
	fma.rn.f64 	%fd5722, %fd5721, %fd5721, 0dBFF0000000000000;
	fma.rn.f64 	%fd5723, %fd5718, %fd5722, %fd5721;
	mul.f64 	%fd5724, %fd5723, %fd5723;
	mov.f64 	%fd5725, 0d4008000000000000;
	sub.f64 	%fd5726, %fd5725, %fd5724;
	mul.f64 	%fd5727, %fd5723, %fd5726;
	mul.f64 	%fd5728, %fd5727, 0d3FE0000000000000;
	mul.f64 	%fd5729, %fd5728, %fd5728;
	sub.f64 	%fd5730, %fd5725, %fd5729;
	mul.f64 	%fd5731, %fd5728, %fd5730;
	mul.f64 	%fd5732, %fd5731, 0d3FE0000000000000;
	mul.f64 	%fd5733, %fd5732, %fd5732;
	sub.f64 	%fd5734, %fd5725, %fd5733;
	mul.f64 	%fd5735, %fd5732, %fd5734;
	mul.f64 	%fd5736, %fd5735, 0d3FE0000000000000;
	mov.f64 	%fd5737, 0d3FF0000000000000;
	sub.f64 	%fd5738, %fd5737, %fd5736;
	mul.f64 	%fd5739, %fd5738, 0d3FE0000000000000;
	mul.f64 	%fd7300, %fd7300, %fd5739;
	sub.s32 	%r422, %r748, %r819;
	setp.lt.u32 	%p291, %r422, 3;
	@%p291 bra 	$L__BB0_231;
	ld.param.u32 	%r749, [_Z22GDFTgrid_weight_kernelPdS_S_S_Piii_param_6];
	ld.shared.f64 	%fd5740, [_ZZ22GDFTgrid_weight_kernelPdS_S_S_PiiiE6a_smem+1552];
	ld.shared.f64 	%fd5741, [_ZZ22GDFTgrid_weight_kernelPdS_S_S_PiiiE8dij_smem+1552];
	sub.f64 	%fd5742, %fd308, %fd7279;
	mul.f64 	%fd5743, %fd5741, %fd5742;
	fma.rn.f64 	%fd5744, %fd5743, %fd5743, 0dBFF0000000000000;
	fma.rn.f64 	%fd5745, %fd5740, %fd5744, %fd5743;
	mul.f64 	%fd5746, %fd5745, %fd5745;
	mov.f64 	%fd5747, 0d4008000000000000;
	sub.f64 	%fd5748, %fd5747, %fd5746;
	mul.f64 	%fd5749, %fd5745, %fd5748;
	mul.f64 	%fd5750, %fd5749, 0d3FE0000000000000;
	mul.f64 	%fd5751, %fd5750, %fd5750;
	sub.f64 	%fd5752, %fd5747, %fd5751;
	mul.f64 	%fd5753, %fd5750, %fd5752;
	mul.f64 	%fd5754, %fd5753, 0d3FE0000000000000;
	mul.f64 	%fd5755, %fd5754, %fd5754;
	sub.f64 	%fd5756, %fd5747, %fd5755;
	mul.f64 	%fd5757, %fd5754, %fd5756;
	mul.f64 	%fd5758, %fd5757, 0d3FE0000000000000;
	mov.f64 	%fd5759, 0d3FF0000000000000;
	sub.f64 	%fd5760, %fd5759, %fd5758;
	mul.f64 	%fd5761, %fd5760, 0d3FE0000000000000;
	mul.f64 	%fd7300, %fd7300, %fd5761;
	sub.s32 	%r423, %r749, %r819;
	setp.eq.s32 	%p292, %r423, 3;
	@%p292 bra 	$L__BB0_231;
	ld.param.u32 	%r750, [_Z22GDFTgrid_weight_kernelPdS_S_S_Piii_param_6];
	ld.shared.f64 	%fd5762, [_ZZ22GDFTgrid_weight_kernelPdS_S_S_PiiiE6a_smem+1560];
	ld.shared.f64 	%fd5763, [_ZZ22GDFTgrid_weight_kernelPdS_S_S_PiiiE8dij_smem+1560];
	sub.f64 	%fd5764, %fd308, %fd7278;
	mul.f64 	%fd5765, %fd5763, %fd5764;
	fma.rn.f64 	%fd5766, %fd5765, %fd5765, 0dBFF0000000000000;
	fma.rn.f64 	%fd5767, %fd5762, %fd5766, %fd5765;
	mul.f64 	%fd5768, %fd5767, %fd5767;
	mov.f64 	%fd5769, 0d4008000000000000;
	sub.f64 	%fd5770, %fd5769, %fd5768;
	mul.f64 	%fd5771, %fd5767, %fd5770;
	mul.f64 	%fd5772, %fd5771, 0d3FE0000000000000;
	mul.f64 	%fd5773, %fd5772, %fd5772;
	sub.f64 	%fd5774, %fd5769, %fd5773;
	mul.f64 	%fd5775, %fd5772, %fd5774;
	mul.f64 	%fd5776, %fd5775, 0d3FE0000000000000;
	mul.f64 	%fd5777, %fd5776, %fd5776;
	sub.f64 	%fd5778, %fd5769, %fd5777;
	mul.f64 	%fd5779, %fd5776, %fd5778;
	mul.f64 	%fd5780, %fd5779, 0d3FE0000000000000;
	mov.f64 	%fd5781, 0d3FF0000000000000;
	sub.f64 	%fd5782, %fd5781, %fd5780;
	mul.f64 	%fd5783, %fd5782, 0d3FE0000000000000;
	mul.f64 	%fd7300, %fd7300, %fd5783;
	sub.s32 	%r424, %r750, %r819;
	setp.lt.u32 	%p293, %r424, 5;
	@%p293 bra 	$L__BB0_231;
	ld.param.u32 	%r751, [_Z22GDFTgrid_weight_kernelPdS_S_S_Piii_param_6];
	ld.shared.f64 	%fd5784, [_ZZ22GDFTgrid_weight_kernelPdS_S_S_PiiiE6a_smem+1568];
	ld.shared.f64 	%fd5785, [_ZZ22GDFTgrid_weight_kernelPdS_S_S_PiiiE8dij_smem+1568];
	sub.f64 	%fd5786, %fd308, %fd7277;
	mul.f64 	%fd5787, %fd5785, %fd5786;
	fma.rn.f64 	%fd5788, %fd5787, %fd5787, 0dBFF0000000000000;
	fma.rn.f64 	%fd5789, %fd5784, %fd5788, %fd5787;
	mul.f64 	%fd5790, %fd5789, %fd5789;
	mov.f64 	%fd5791, 0d4008000000000000;
	sub.f64 	%fd5792, %fd5791, %fd5790;
	mul.f64 	%fd5793, %fd5789, %fd5792;
	mul.f64 	%fd5794, %fd5793, 0d3FE0000000000000;
	mul.f64 	%fd5795, %fd5794, %fd5794;
	sub.f64 	%fd5796, %fd5791, %fd5795;
	mul.f64 	%fd5797, %fd5794, %fd5796;
	mul.f64 	%fd5798, %fd5797, 0d3FE0000000000000;
	mul.f64 	%fd5799, %fd5798, %fd5798;
	sub.f64 	%fd5800, %fd5791, %fd5799;
	mul.f64 	%fd5801, %fd5798, %fd5800;
	mul.f64 	%fd5802, %fd5801, 0d3FE0000000000000;
	mov.f64 	%fd5803, 0d3FF0000000000000;
	sub.f64 	%fd5804, %fd5803, %fd5802;
	mul.f64 	%fd5805, %fd5804, 0d3FE0000000000000;
	mul.f64 	%fd7300, %fd7300, %fd5805;
	sub.s32 	%r425, %r751, %r819;
	setp.eq.s32 	%p294, %r425, 5;
	@%p294 bra 	$L__BB0_231;
	ld.param.u32 	%r752, [_Z22GDFTgrid_weight_kernelPdS_S_S_Piii_param_6];
	ld.shared.f64 	%fd5806, [_ZZ22GDFTgrid_weight_kernelPdS_S_S_PiiiE6a_smem+1576];
	ld.shared.f64 	%fd5807, [_ZZ22GDFTgrid_weight_kernelPdS_S_S_PiiiE8dij_smem+1576];
	sub.f64 	%fd5808, %fd308, %fd7276;
	mul.f64 	%fd5809, %fd5807, %fd5808;
	fma.rn.f64 	%fd5810, %fd5809, %fd5809, 0dBFF0000000000000;
	fma.rn.f64 	%fd5811, %fd5806, %fd5810, %fd5809;
	mul.f64 	%fd5812, %fd5811, %fd5811;
	mov.f64 	%fd5813, 0d4008000000000000;
	sub.f64 	%fd5814, %fd5813, %fd5812;
	mul.f64 	%fd5815, %fd5811, %fd5814;
	mul.f64 	%fd5816, %fd5815, 0d3FE0000000000000;
	mul.f64 	%fd5817, %fd5816, %fd5816;
	sub.f64 	%fd5818, %fd5813, %fd5817;
	mul.f64 	%fd5819, %fd5816, %fd5818;
	mul.f64 	%fd5820, %fd5819, 0d3FE0000000000000;
	mul.f64 	%fd5821, %fd5820, %fd5820;
	sub.f64 	%fd5822, %fd5813, %fd5821;
	mul.f64 	%fd5823, %fd5820, %fd5822;
	mul.f64 	%fd5824, %fd5823, 0d3FE0000000000000;
	mov.f64 	%fd5825, 0d3FF0000000000000;
	sub.f64 	%fd5826, %fd5825, %fd5824;
	mul.f64 	%fd5827, %fd5826, 0d3FE0000000000000;
	mul.f64 	%fd7300, %fd7300, %fd5827;
	sub.s32 	%r426, %r752, %r819;
	setp.lt.u32 	%p295, %r426, 7;
	@%p295 bra 	$L__BB0_231;
	ld.param.u32 	%r753, [_Z22GDFTgrid_weight_kernelPdS_S_S_Piii_param_6];
	ld.shared.f64 	%fd5828, [_ZZ22GDFTgrid_weight_kernelPdS_S_S_PiiiE6a_smem+1584];
	ld.shared.f64 	%fd5829, [_ZZ22GDFTgrid_weight_kernelPdS_S_S_PiiiE8dij_smem+1584];
	sub.f64 	%fd5830, %fd308, %fd7275;
	mul.f64 	%fd5831, %fd5829, %fd5830;
	fma.rn.f64 	%fd5832, %fd5831, %fd5831, 0dBFF0000000000000;
	fma.rn.f64 	%fd5833, %fd5828, %fd5832, %fd5831;
	mul.f64 	%fd5834, %fd5833, %fd5833;
	mov.f64 	%fd5835, 0d4008000000000000;
	sub.f64 	%fd5836, %fd5835, %fd5834;
	mul.f64 	%fd5837, %fd5833, %fd5836;
	mul.f64 	%fd5838, %fd5837, 0d3FE0000000000000;
	mul.f64 	%fd5839, %fd5838, %fd5838;
	sub.f64 	%fd5840, %fd5835, %fd5839;
	mul.f64 	%fd5841, %fd5838, %fd5840;
	mul.f64 	%fd5842, %fd5841, 0d3FE0000000000000;
	mul.f64 	%fd5843, %fd5842, %fd5842;
	sub.f64 	%fd5844, %fd5835, %fd5843;
	mul.f64 	%fd5845, %fd5842, %fd5844;
	mul.f64 	%fd5846, %fd5845, 0d3FE0000000000000;
	mov.f64 	%fd5847, 0d3FF0000000000000;
	sub.f64 	%fd5848, %fd5847, %fd5846;
	mul.f64 	%fd5849, %fd5848, 0d3FE0000000000000;
	mul.f64 	%fd7300, %fd7300, %fd5849;
	sub.s32 	%r427, %r753, %r819;
	setp.eq.s32 	%p296, %r427, 7;
	@%p296 bra 	$L__BB0_231;
	ld.param.u32 	%r754, [_Z22GDFTgrid_weight_kernelPdS_S_S_Piii_param_6];
	ld.shared.f64 	%fd5850, [_ZZ22GDFTgrid_weight_kernelPdS_S_S_PiiiE6a_smem+1592];
	ld.shared.f64 	%fd5851, [_ZZ22GDFTgrid_weight_kernelPdS_S_S_PiiiE8dij_smem+1592];
	sub.f64 	%fd5852, %fd308, %fd7274;
	mul.f64 	%fd5853, %fd5851, %fd5852;
	fma.rn.f64 	%fd5854, %fd5853, %fd5853, 0dBFF0000000000000;
	fma.rn.f64 	%fd5855, %fd5850, %fd5854, %fd5853;
	mul.f64 	%fd5856, %fd5855, %fd5855;
	mov.f64 	%fd5857, 0d4008000000000000;
	sub.f64 	%fd5858, %fd5857, %fd5856;
	mul.f64 	%fd5859, %fd5855, %fd5858;
	mul.f64 	%fd5860, %fd5859, 0d3FE0000000000000;
	mul.f64 	%fd5861, %fd5860, %fd5860;
	sub.f64 	%fd5862, %fd5857, %fd5861;
	mul.f64 	%fd5863, %fd5860, %fd5862;
	mul.f64 	%fd5864, %fd5863, 0d3FE0000000000000;
	mul.f64 	%fd5865, %fd5864, %fd5864;
	sub.f64 	%fd5866, %fd5857, %fd5865;
	mul.f64 	%fd5867, %fd5864, %fd5866;
	mul.f64 	%fd5868, %fd5867, 0d3FE0000000000000;
	mov.f64 	%fd5869, 0d3FF0000000000000;
	sub.f64 	%fd5870, %fd5869, %fd5868;
	mul.f64 	%fd5871, %fd5870, 0d3FE0000000000000;
	mul.f64 	%fd7300, %fd7300, %fd5871;
	sub.s32 	%r428, %r754, %r819;
	setp.lt.u32 	%p297, %r428, 9;
	@%p297 bra 	$L__BB0_231;
	ld.param.u32 	%r755, [_Z22GDFTgrid_weight_kernelPdS_S_S_Piii_param_6];
	ld.shared.f64 	%fd5872, [_ZZ22GDFTgrid_weight_kernelPdS_S_S_PiiiE6a_smem+1600];
	ld.shared.f64 	%fd5873, [_ZZ22GDFTgrid_weight_kernelPdS_S_S_PiiiE8dij_smem+1600];
	sub.f64 	%fd5874, %fd308, %fd7273;
	mul.f64 	%fd5875, %fd5873, %fd5874;
	fma.rn.f64 	%fd5876, %fd5875, %fd5875, 0dBFF0000000000000;
	fma.rn.f64 	%fd5877, %fd5872, %fd5876, %fd5875;
	mul.f64 	%fd5878, %fd5877, %fd5877;
	mov.f64 	%fd5879, 0d4008000000000000;
	sub.f64 	%fd5880, %fd5879, %fd5878;
	mul.f64 	%fd5881, %fd5877, %fd5880;
	mul.f64 	%fd5882, %fd5881, 0d3FE0000000000000;
	mul.f64 	%fd5883, %fd5882, %fd5882;
	sub.f64 	%fd5884, %fd5879, %fd5883;
	mul.f64 	%fd5885, %fd5882, %fd5884;
	mul.f64 	%fd5886, %fd5885, 0d3FE0000000000000;
	mul.f64 	%fd5887, %fd5886, %fd5886;
	sub.f64 	%fd5888, %fd5879, %fd5887;
	mul.f64 	%fd5889, %fd5886, %fd5888;
	mul.f64 	%fd5890, %fd5889, 0d3FE0000000000000;
	mov.f64 	%fd5891, 0d3FF0000000000000;
	sub.f64 	%fd5892, %fd5891, %fd5890;
	mul.f64 	%fd5893, %fd5892, 0d3FE0000000000000;
	mul.f64 	%fd7300, %fd7300, %fd5893;
	sub.s32 	%r429, %r755, %r819;
	setp.eq.s32 	%p298, %r429, 9;
	@%p298 bra 	$L__BB0_231;
	ld.param.u32 	%r756, [_Z22GDFTgrid_weight_kernelPdS_S_S_Piii_param_6];
	ld.shared.f64 	%fd5894, [_ZZ22GDFTgrid_weight_kernelPdS_S_S_PiiiE6a_smem+1608];
	ld.shared.f64 	%fd5895, [_ZZ22GDFTgrid_weight_kernelPdS_S_S_PiiiE8dij_smem+1608];
	sub.f64 	%fd5896, %fd308, %fd7272;
	mul.f64 	%fd5897, %fd5895, %fd5896;
	fma.rn.f64 	%fd5898, %fd5897, %fd5897, 0dBFF0000000000000;
	fma.rn.f64 	%fd5899, %fd5894, %fd5898, %fd5897;
	mul.f64 	%fd5900, %fd5899, %fd5899;
	mov.f64 	%fd5901, 0d4008000000000000;
	sub.f64 	%fd5902, %fd5901, %fd5900;
	mul.f64 	%fd5903, %fd5899, %fd5902;
	mul.f64 	%fd5904, %fd5903, 0d3FE0000000000000;
	mul.f64 	%fd5905, %fd5904, %fd5904;
	sub.f64 	%fd5906, %fd5901, %fd5905;
	mul.f64 	%fd5907, %fd5904, %fd5906;
	mul.f64 	%fd5908, %fd5907, 0d3FE0000000000000;
	mul.f64 	%fd5909, %fd5908, %fd5908;
	sub.f64 	%fd5910, %fd5901, %fd5909;
	mul.f64 	%fd5911, %fd5908, %fd5910;
	mul.f64 	%fd5912, %fd5911, 0d3FE0000000000000;
	mov.f64 	%fd5913, 0d3FF0000000000000;
	sub.f64 	%fd5914, %fd5913, %fd5912;
	mul.f64 	%fd5915, %fd5914, 0d3FE0000000000000;
	mul.f64 	%fd7300, %fd7300, %fd5915;
	sub.s32 	%r430, %r756, %r819;
	setp.lt.u32 	%p299, %r430, 11;
	@%p299 bra 	$L__BB0_231;
	ld.param.u32 	%r757, [_Z22GDFTgrid_weight_kernelPdS_S_S_Piii_param_6];
	ld.shared.f64 	%fd5916, [_ZZ22GDFTgrid_weight_kernelPdS_S_S_PiiiE6a_smem+1616];
	ld.shared.f64 	%fd5917, [_ZZ22GDFTgrid_weight_kernelPdS_S_S_PiiiE8dij_smem+1616];
	sub.f64 	%fd5918, %fd308, %fd7271;
	mul.f64 	%fd5919, %fd5917, %fd5918;
	fma.rn.f64 	%fd5920, %fd5919, %fd5919, 0dBFF0000000000000;
	fma.rn.f64 	%fd5921, %fd5916, %fd5920, %fd5919;
	mul.f64 	%fd5922, %fd5921, %fd5921;
	mov.f64 	%fd5923, 0d4008000000000000;
	sub.f64 	%fd5924, %fd5923, %fd5922;
	mul.f64 	%fd5925, %fd5921, %fd5924;
	mul.f64 	%fd5926, %fd5925, 0d3FE0000000000000;
	mul.f64 	%fd5927, %fd5926, %fd5926;
	sub.f64 	%fd5928, %fd5923, %fd5927;
	mul.f64 	%fd5929, %fd5926, %fd5928;
	mul.f64 	%fd5930, %fd5929, 0d3FE0000000000000;
	mul.f64 	%fd5931, %fd5930, %fd5930;
	sub.f64 	%fd5932, %fd5923, %fd5931;
	mul.f64 	%fd5933, %fd5930, %fd5932;
	mul.f64 	%fd5934, %fd5933, 0d3FE0000000000000;
	mov.f64 	%fd5935, 0d3FF0000000000000;
	sub.f64 	%fd5936, %fd5935, %fd5934;
	mul.f64 	%fd5937, %fd5936, 0d3FE0000000000000;
	mul.f64 	%fd7300, %fd7300, %fd5937;
	sub.s32 	%r431, %r757, %r819;
	setp.eq.s32 	%p300, %r431, 11;
	@%p300 bra 	$L__BB0_231;
	ld.param.u32 	%r758, [_Z22GDFTgrid_weight_kernelPdS_S_S_Piii_param_6];
	ld.shared.f64 	%fd5938, [_ZZ22GDFTgrid_weight_kernelPdS_S_S_PiiiE6a_smem+1624];
	ld.shared.f64 	%fd5939, [_ZZ22GDFTgrid_weight_kernelPdS_S_S_PiiiE8dij_smem+1624];
	sub.f64 	%fd5940, %fd308, %fd7270;
	mul.f64 	%fd5941, %fd5939, %fd5940;
	fma.rn.f64 	%fd5942, %fd5941, %fd5941, 0dBFF0000000000000;
	fma.rn.f64 	%fd5943, %fd5938, %fd5942, %fd5941;
	mul.f64 	%fd5944, %fd5943, %fd5943;
	mov.f64 	%fd5945, 0d4008000000000000;
	sub.f64 	%fd5946, %fd5945, %fd5944;
	mul.f64 	%fd5947, %fd5943, %fd5946;
	mul.f64 	%fd5948, %fd5947, 0d3FE0000000000000;
	mul.f64 	%fd5949, %fd5948, %fd5948;
	sub.f64 	%fd5950, %fd5945, %fd5949;
	mul.f64 	%fd5951, %fd5948, %fd5950;
	mul.f64 	%fd5952, %fd5951, 0d3FE0000000000000;
	mul.f64 	%fd5953, %fd5952, %fd5952;
	sub.f64 	%fd5954, %fd5945, %fd5953;
	mul.f64 	%fd5955, %fd5952, %fd5954;
	mul.f64 	%fd5956, %fd5955, 0d3FE0000000000000;
	mov.f64 	%fd5957, 0d3FF0000000000000;
	sub.f64 	%fd5958, %fd5957, %fd5956;
	mul.f64 	%fd5959, %fd5958, 0d3FE0000000000000;
	mul.f64 	%fd7300, %fd7300, %fd5959;
	sub.s32 	%r432, %r758, %r819;
	setp.lt.u32 	%p301, %r432, 13;
	@%p301 bra 	$L__BB0_231;
	ld.param.u32 	%r759, [_Z22GDFTgrid_weight_kernelPdS_S_S_Piii_param_6];
	ld.shared.f64 	%fd5960, [_ZZ22GDFTgrid_weight_kernelPdS_S_S_PiiiE6a_smem+1632];
	ld.shared.f64 	%fd5961, [_ZZ22GDFTgrid_weight_kernelPdS_S_S_PiiiE8dij_smem+1632];
	sub.f64 	%fd5962, %fd308, %fd7269;
	mul.f64 	%fd5963, %fd5961, %fd5962;
	selp.f64 	%fd5964, 0d0000000000000000, %fd5963, %p62;
	fma.rn.f64 	%fd5965, %fd5964, %fd5964, 0dBFF0000000000000;
	fma.rn.f64 	%fd5966, %fd5960, %fd5965, %fd5964;
	mul.f64 	%fd5967, %fd5966, %fd5966;
	mov.f64 	%fd5968, 0d4008000000000000;
	sub.f64 	%fd5969, %fd5968, %fd5967;
	mul.f64 	%fd5970, %fd5966, %fd5969;
	mul.f64 	%fd5971, %fd5970, 0d3FE0000000000000;
	mul.f64 	%fd5972, %fd5971, %fd5971;
	sub.f64 	%fd5973, %fd5968, %fd5972;
	mul.f64 	%fd5974, %fd5971, %fd5973;
	mul.f64 	%fd5975, %fd5974, 0d3FE0000000000000;
	mul.f64 	%fd5976, %fd5975, %fd5975;
	sub.f64 	%fd5977, %fd5968, %fd5976;
	mul.f64 	%fd5978, %fd5975, %fd5977;
	mul.f64 	%fd5979, %fd5978, 0d3FE0000000000000;
	mov.f64 	%fd5980, 0d3FF0000000000000;
	sub.f64 	%fd5981, %fd5980, %fd5979;
	mul.f64 	%fd5982, %fd5981, 0d3FE0000000000000;
	mul.f64 	%fd7300, %fd7300, %fd5982;
	sub.s32 	%r433, %r759, %r819;
	setp.eq.s32 	%p303, %r433, 13;
	@%p303 bra 	$L__BB0_231;
	ld.param.u32 	%r760, [_Z22GDFTgrid_weight_kernelPdS_S_S_Piii_param_6];
	ld.shared.f64 	%fd5983, [_ZZ22GDFTgrid_weight_kernelPdS_S_S_PiiiE6a_smem+1640];
	ld.shared.f64 	%fd5984, [_ZZ22GDFTgrid_weight_kernelPdS_S_S_PiiiE8dij_smem+1640];
	sub.f64 	%fd5985, %fd308, %fd7268;
	mul.f64 	%fd5986, %fd5984, %fd5985;
	fma.rn.f64 	%fd5987, %fd5986, %fd5986, 0dBFF0000000000000;
	fma.rn.f64 	%fd5988, %fd5983, %fd5987, %fd5986;
	mul.f64 	%fd5989, %fd5988, %fd5988;
	mov.f64 	%fd5990, 0d4008000000000000;
	sub.f64 	%fd5991, %fd5990, %fd5989;
	mul.f64 	%fd5992, %fd5988, %fd5991;
	mul.f64 	%fd5993, %fd5992, 0d3FE0000000000000;
	mul.f64 	%fd5994, %fd5993, %fd5993;
	sub.f64 	%fd5995, %fd5990, %fd5994;
	mul.f64 	%fd5996, %fd5993, %fd5995;
	mul.f64 	%fd5997, %fd5996, 0d3FE0000000000000;
	mul.f64 	%fd5998, %fd5997, %fd5997;
	sub.f64 	%fd5999, %fd5990, %fd5998;
	mul.f64 	%fd6000, %fd5997, %fd5999;
	mul.f64 	%fd6001, %fd6000, 0d3FE0000000000000;
	mov.f64 	%fd6002, 0d3FF0000000000000;
	sub.f64 	%fd6003, %fd6002, %fd6001;
	mul.f64 	%fd6004, %fd6003, 0d3FE0000000000000;
	mul.f64 	%fd7300, %fd7300, %fd6004;
	sub.s32 	%r434, %r760, %r819;
	setp.lt.u32 	%p304, %r434, 15;
	@%p304 bra 	$L__BB0_231;
	ld.param.u32 	%r761, [_Z22GDFTgrid_weight_kernelPdS_S_S_Piii_param_6];
	ld.shared.f64 	%fd6005, [_ZZ22GDFTgrid_weight_kernelPdS_S_S_PiiiE6a_smem+1648];
	ld.shared.f64 	%fd6006, [_ZZ22GDFTgrid_weight_kernelPdS_S_S_PiiiE8dij_smem+1648];
	sub.f64 	%fd6007, %fd308, %fd7267;
	mul.f64 	%fd6008, %fd6006, %fd6007;
	fma.rn.f64 	%fd6009, %fd6008, %fd6008, 0dBFF0000000000000;
	fma.rn.f64 	%fd6010, %fd6005, %fd6009, %fd6008;
	mul.f64 	%fd6011, %fd6010, %fd6010;
	mov.f64 	%fd6012, 0d4008000000000000;
	sub.f64 	%fd6013, %fd6012, %fd6011;
	mul.f64 	%fd6014, %fd6010, %fd6013;
	mul.f64 	%fd6015, %fd6014, 0d3FE0000000000000;
	mul.f64 	%fd6016, %fd6015, %fd6015;
	sub.f64 	%fd6017, %fd6012, %fd6016;
	mul.f64 	%fd6018, %fd6015, %fd6017;
	mul.f64 	%fd6019, %fd6018, 0d3FE0000000000000;
	mul.f64 	%fd6020, %fd6019, %fd6019;
	sub.f64 	%fd6021, %fd6012, %fd6020;
	mul.f64 	%fd6022, %fd6019, %fd6021;
	mul.f64 	%fd6023, %fd6022, 0d3FE0000000000000;
	mov.f64 	%fd6024, 0d3FF0000000000000;
	sub.f64 	%fd6025, %fd6024, %fd6023;
	mul.f64 	%fd6026, %fd6025, 0d3FE0000000000000;
	mul.f64 	%fd7300, %fd7300, %fd6026;
	sub.s32 	%r435, %r761, %r819;
	setp.eq.s32 	%p305, %r435, 15;
	@%p305 bra 	$L__BB0_231;
	ld.shared.f64 	%fd6027, [_ZZ22GDFTgrid_weight_kernelPdS_S_S_PiiiE6a_smem+1656];
	ld.shared.f64 	%fd6028, [_ZZ22GDFTgrid_weight_kernelPdS_S_S_PiiiE8dij_smem+1656];
	sub.f64 	%fd6029, %fd308, %fd7266;
	mul.f64 	%fd6030, %fd6028, %fd6029;
	fma.rn.f64 	%fd6031, %fd6030, %fd6030, 0dBFF0000000000000;
	fma.rn.f64 	%fd6032, %fd6027, %fd6031, %fd6030;
	mul.f64 	%fd6033, %fd6032, %fd6032;
	mov.f64 	%fd6034, 0d4008000000000000;
	sub.f64 	%fd6035, %fd6034, %fd6033;
	mul.f64 	%fd6036, %fd6032, %fd6035;
	mul.f64 	%fd6037, %fd6036, 0d3FE0000000000000;
	mul.f64 	%fd6038, %fd6037, %fd6037;
	sub.f64 	%fd6039, %fd6034, %fd6038;
	mul.f64 	%fd6040, %fd6037, %fd6039;
	mul.f64 	%fd6041, %fd6040, 0d3FE0000000000000;
	mul.f64 	%fd6042, %fd6041, %fd6041;
	sub.f64 	%fd6043, %fd6034, %fd6042;
	mul.f64 	%fd6044, %fd6041, %fd6043;
	mul.f64 	%fd6045, %fd6044, 0d3FE0000000000000;
	mov.f64 	%fd6046, 0d3FF0000000000000;
	sub.f64 	%fd6047, %fd6046, %fd6045;
	mul.f64 	%fd6048, %fd6047, 0d3FE0000000000000;
	mul.f64 	%fd7300, %fd7300, %fd6048;
$L__BB0_231:
	ld.param.u32 	%r762, [_Z22GDFTgrid_weight_kernelPdS_S_S_Piii_param_6];
	sub.s32 	%r436, %r762, %r818;
	setp.eq.s32 	%p306, %r436, 13;
	@%p306 bra 	$L__BB0_282;
	ld.param.u32 	%r763, [_Z22GDFTgrid_weight_kernelPdS_S_S_Piii_param_6];
	sub.s32 	%r437, %r763, %r819;
	setp.eq.s32 	%p307, %r437, 1;
	ld.shared.f64 	%fd6049, [_ZZ22GDFTgrid_weight_kernelPdS_S_S_PiiiE7atom_xi+104];
	sub.f64 	%fd6050, %fd7215, %fd6049;
	ld.shared.f64 	%fd6051, [_ZZ22GDFTgrid_weight_kernelPdS_S_S_PiiiE7atom_yi+104];
	sub.f64 	%fd6052, %fd7214, %fd6051;
	ld.shared.f64 	%fd6053, [_ZZ22GDFTgrid_weight_kernelPdS_S_S_PiiiE7atom_zi+104];
	sub.f64 	%fd6054, %fd7213, %fd6053;
	abs.f64 	%fd6055, %fd6050;
	abs.f64 	%fd6056, %fd6052;
	abs.f64 	%fd6057, %fd6054;
	add.f64 	%fd6058, %fd6055, %fd6056;
	add.f64 	%fd6059, %fd6058, %fd6057;
	min.f64 	%fd6060, %fd6055, %fd6056;
	max.f64 	%fd6061, %fd6055, %fd6056;
	min.f64 	%fd6062, %fd6061, %fd6057;
	max.f64 	%fd6063, %fd6061, %fd6057;
	{
	.reg .b32 %temp; 
	mov.b64 	{%temp, %r438}, %fd6063;
	}
	and.b32  	%r439, %r438, -4194304;
	xor.b32  	%r440, %r439, 2144337920;
	mov.b32 	%r441, 0;
	mov.b64 	%fd6064, {%r441, %r440};
	mul.f64 	%fd6065, %fd6062, %fd6064;
	mul.f64 	%fd6066, %fd6060, %fd6064;
	mul.f64 	%fd6067, %fd6063, %fd6064;
	mul.f64 	%fd6068, %fd6065, %fd6065;
	fma.rn.f64 	%fd6069, %fd6066, %fd6066, %fd6068;
	fma.rn.f64 	%fd6070, %fd6067, %fd6067, %fd6069;
	min.f64 	%fd6071, %fd6070, 0d7FEFFFFFFFFFFFFF;
	rsqrt.approx.ftz.f64 	%fd6072, %fd6071;
	mul.rn.f64 	%fd6073, %fd6072, %fd6072;
	neg.f64 	%fd6074, %fd6073;
	fma.rn.f64 	%fd6075, %fd6071, %fd6074, 0d3FF0000000000000;
	fma.rn.f64 	%fd6076, %fd6075, 0d3FD8000000000000, 0d3FE0000000000000;
	mul.rn.f64 	%fd6077, %fd6075, %fd6072;
	fma.rn.f64 	%fd6078, %fd6076, %fd6077, %fd6072;
	mul.f64 	%fd6079, %fd6070, %fd6078;
	or.b32  	%r442, %r439, 1048576;
	mov.b64 	%fd6080, {%r441, %r442};
	mul.f64 	%fd6081, %fd6080, %fd6079;
	setp.gt.f64 	%p308, %fd6059, %fd6063;
	selp.f64 	%fd6082, %fd6081, %fd6059, %p308;
	setp.lt.u32 	%p309, %r438, %r4;
	selp.f64 	%fd326, %fd6082, %fd6063, %p309;
	ld.shared.f64 	%fd6083, [_ZZ22GDFTgrid_weight_kernelPdS_S_S_PiiiE6a_smem+1664];
	ld.shared.f64 	%fd6084, [_ZZ22GDFTgrid_weight_kernelPdS_S_S_PiiiE8dij_smem+1664];
	sub.f64 	%fd6085, %fd326, %fd7281;
	mul.f64 	%fd6086, %fd6084, %fd6085;
	fma.rn.f64 	%fd6087, %fd6086, %fd6086, 0dBFF0000000000000;
	fma.rn.f64 	%fd6088, %fd6083, %fd6087, %fd6086;
	mul.f64 	%fd6089, %fd6088, %fd6088;
	mov.f64 	%fd6090, 0d4008000000000000;
	sub.f64 	%fd6091, %fd6090, %fd6089;
	mul.f64 	%fd6092, %fd6088, %fd6091;
	mul.f64 	%fd6093, %fd6092, 0d3FE0000000000000;
	mul.f64 	%fd6094, %fd6093, %fd6093;
	sub.f64 	%fd6095, %fd6090, %fd6094;
	mul.f64 	%fd6096, %fd6093, %fd6095;
	mul.f64 	%fd6097, %fd6096, 0d3FE0000000000000;
	mul.f64 	%fd6098, %fd6097, %fd6097;
	sub.f64 	%fd6099, %fd6090, %fd6098;
	mul.f64 	%fd6100, %fd6097, %fd6099;
	mul.f64 	%fd6101, %fd6100, 0d3FE0000000000000;
	mov.f64 	%fd6102, 0d3FF0000000000000;
	sub.f64 	%fd6103, %fd6102, %fd6101;
	mul.f64 	%fd6104, %fd6103, 0d3FE0000000000000;
	mul.f64 	%fd7299, %fd7299, %fd6104;
	@%p307 bra 	$L__BB0_248;
	ld.param.u32 	%r764, [_Z22GDFTgrid_weight_kernelPdS_S_S_Piii_param_6];
	ld.shared.f64 	%fd6105, [_ZZ22GDFTgrid_weight_kernelPdS_S_S_PiiiE6a_smem+1672];
	ld.shared.f64 	%fd6106, [_ZZ22GDFTgrid_weight_kernelPdS_S_S_PiiiE8dij_smem+1672];
	sub.f64 	%fd6107, %fd326, %fd7280;
	mul.f64 	%fd6108, %fd6106, %fd6107;
	fma.rn.f64 	%fd6109, %fd6108, %fd6108, 0dBFF0000000000000;
	fma.rn.f64 	%fd6110, %fd6105, %fd6109, %fd6108;
	mul.f64 	%fd6111, %fd6110, %fd6110;
	mov.f64 	%fd6112, 0d4008000000000000;
	sub.f64 	%fd6113, %fd6112, %fd6111;
	mul.f64 	%fd6114, %fd6110, %fd6113;
	mul.f64 	%fd6115, %fd6114, 0d3FE0000000000000;
	mul.f64 	%fd6116, %fd6115, %fd6115;
	sub.f64 	%fd6117, %fd6112, %fd6116;
	mul.f64 	%fd6118, %fd6115, %fd6117;
	mul.f64 	%fd6119, %fd6118, 0d3FE0000000000000;
	mul.f64 	%fd6120, %fd6119, %fd6119;
	sub.f64 	%fd6121, %fd6112, %fd6120;
	mul.f64 	%fd6122, %fd6119, %fd6121;
	mul.f64 	%fd6123, %fd6122, 0d3FE0000000000000;
	mov.f64 	%fd6124, 0d3FF0000000000000;
	sub.f64 	%fd6125, %fd6124, %fd6123;
	mul.f64 	%fd6126, %fd6125, 0d3FE0000000000000;
	mul.f64 	%fd7299, %fd7299, %fd6126;
	sub.s32 	%r443, %r764, %r819;
	setp.lt.u32 	%p310, %r443, 3;
	@%p310 bra 	$L__BB0_248;
	ld.param.u32 	%r765, [_Z22GDFTgrid_weight_kernelPdS_S_S_Piii_param_6];
	ld.shared.f64 	%fd6127, [_ZZ22GDFTgrid_weight_kernelPdS_S_S_PiiiE6a_smem+1680];
	ld.shared.f64 	%fd6128, [_ZZ22GDFTgrid_weight_kernelPdS_S_S_PiiiE8dij_smem+1680];
	sub.f64 	%fd6129, %fd326, %fd7279;
	mul.f64 	%fd6130, %fd6128, %fd6129;
	fma.rn.f64 	%fd6131, %fd6130, %fd6130, 0dBFF0000000000000;
	fma.rn.f64 	%fd6132, %fd6127, %fd6131, %fd6130;
	mul.f64 	%fd6133, %fd6132, %fd6132;
	mov.f64 	%fd6134, 0d4008000000000000;
	sub.f64 	%fd6135, %fd6134, %fd6133;
	mul.f64 	%fd6136, %fd6132, %fd6135;
	mul.f64 	%fd6137, %fd6136, 0d3FE0000000000000;
	mul.f64 	%fd6138, %fd6137, %fd6137;
	sub.f64 	%fd6139, %fd6134, %fd6138;
	mul.f64 	%fd6140, %fd6137, %fd6139;
	mul.f64 	%fd6141, %fd6140, 0d3FE0000000000000;
	mul.f64 	%fd6142, %fd6141, %fd6141;
	sub.f64 	%fd6143, %fd6134, %fd6142;
	mul.f64 	%fd6144, %fd6141, %fd6143;
	mul.f64 	%fd6145, %fd6144, 0d3FE0000000000000;
	mov.f64 	%fd6146, 0d3FF0000000000000;
	sub.f64 	%fd6147, %fd6146, %fd6145;
	mul.f64 	%fd6148, %fd6147, 0d3FE0000000000000;
	mul.f64 	%fd7299, %fd7299, %fd6148;
	sub.s32 	%r444, %r765, %r819;
	setp.eq.s32 	%p311, %r444, 3;
	@%p311 bra 	$L__BB0_248;
	ld.param.u32 	%r766, [_Z22GDFTgrid_weight_kernelPdS_S_S_Piii_param_6];
	ld.shared.f64 	%fd6149, [_ZZ22GDFTgrid_weight_kernelPdS_S_S_PiiiE6a_smem+1688];
	ld.shared.f64 	%fd6150, [_ZZ22GDFTgrid_weight_kernelPdS_S_S_PiiiE8dij_smem+1688];
	sub.f64 	%fd6151, %fd326, %fd7278;
	mul.f64 	%fd6152, %fd6150, %fd6151;
	fma.rn.f64 	%fd6153, %fd6152, %fd6152, 0dBFF0000000000000;
	fma.rn.f64 	%fd6154, %fd6149, %fd6153, %fd6152;
	mul.f64 	%fd6155, %fd6154, %fd6154;
	mov.f64 	%fd6156, 0d4008000000000000;
	sub.f64 	%fd6157, %fd6156, %fd6155;
	mul.f64 	%fd6158, %fd6154, %fd6157;
	mul.f64 	%fd6159, %fd6158, 0d3FE0000000000000;
	mul.f64 	%fd6160, %fd6159, %fd6159;
	sub.f64 	%fd6161, %fd6156, %fd6160;
	mul.f64 	%fd6162, %fd6159, %fd6161;
	mul.f64 	%fd6163, %fd6162, 0d3FE0000000000000;
	mul.f64 	%fd6164, %fd6163, %fd6163;
	sub.f64 	%fd6165, %fd6156, %fd6164;
	mul.f64 	%fd6166, %fd6163, %fd6165;
	mul.f64 	%fd6167, %fd6166, 0d3FE0000000000000;
	mov.f64 	%fd6168, 0d3FF0000000000000;
	sub.f64 	%fd6169, %fd6168, %fd6167;
	mul.f64 	%fd6170, %fd6169, 0d3FE0000000000000;
	mul.f64 	%fd7299, %fd7299, %fd6170;
	sub.s32 	%r445, %r766, %r819;
	setp.lt.u32 	%p312, %r445, 5;
	@%p312 bra 	$L__BB0_248;
	ld.param.u32 	%r767, [_Z22GDFTgrid_weight_kernelPdS_S_S_Piii_param_6];
	ld.shared.f64 	%fd6171, [_ZZ22GDFTgrid_weight_kernelPdS_S_S_PiiiE6a_smem+1696];
	ld.shared.f64 	%fd6172, [_ZZ22GDFTgrid_weight_kernelPdS_S_S_PiiiE8dij_smem+1696];
	sub.f64 	%fd6173, %fd326, %fd7277;
	mul.f64 	%fd6174, %fd6172, %fd6173;
	fma.rn.f64 	%fd6175, %fd6174, %fd6174, 0dBFF0000000000000;
	fma.rn.f64 	%fd6176, %fd6171, %fd6175, %fd6174;
	mul.f64 	%fd6177, %fd6176, %fd6176;
	mov.f64 	%fd6178, 0d4008000000000000;
	sub.f64 	%fd6179, %fd6178, %fd6177;
	mul.f64 	%fd6180, %fd6176, %fd6179;
	mul.f64 	%fd6181, %fd6180, 0d3FE0000000000000;
	mul.f64 	%fd6182, %fd6181, %fd6181;
	sub.f64 	%fd6183, %fd6178, %fd6182;
	mul.f64 	%fd6184, %fd6181, %fd6183;
	mul.f64 	%fd6185, %fd6184, 0d3FE0000000000000;
	mul.f64 	%fd6186, %fd6185, %fd6185;
	sub.f64 	%fd6187, %fd6178, %fd6186;
	mul.f64 	%fd6188, %fd6185, %fd6187;
	mul.f64 	%fd6189, %fd6188, 0d3FE0000000000000;
	mov.f64 	%fd6190, 0d3FF0000000000000;
	sub.f64 	%fd6191, %fd6190, %fd6189;
	mul.f64 	%fd6192, %fd6191, 0d3FE0000000000000;
	mul.f64 	%fd7299, %fd7299, %fd6192;
	sub.s32 	%r446, %r767, %r819;
	setp.eq.s32 	%p313, %r446, 5;
	@%p313 bra 	$L__BB0_248;
	ld.param.u32 	%r768, [_Z22GDFTgrid_weight_kernelPdS_S_S_Piii_param_6];
	ld.shared.f64 	%fd6193, [_ZZ22GDFTgrid_weight_kernelPdS_S_S_PiiiE6a_smem+1704];
	ld.shared.f64 	%fd6194, [_ZZ22GDFTgrid_weight_kernelPdS_S_S_PiiiE8dij_smem+1704];
	sub.f64 	%fd6195, %fd326, %fd7276;
	mul.f64 	%fd6196, %fd6194, %fd6195;
	fma.rn.f64 	%fd6197, %fd6196, %fd6196, 0dBFF0000000000000;
	fma.rn.f64 	%fd6198, %fd6193, %fd6197, %fd6196;
	mul.f64 	%fd6199, %fd6198, %fd6198;
	mov.f64 	%fd6200, 0d4008000000000000;
	sub.f64 	%fd6201, %fd6200, %fd6199;
	mul.f64 	%fd6202, %fd6198, %fd6201;
	mul.f64 	%fd6203, %fd6202, 0d3FE0000000000000;
	mul.f64 	%fd6204, %fd6203, %fd6203;
	sub.f64 	%fd6205, %fd6200, %fd6204;
	mul.f64 	%fd6206, %fd6203, %fd6205;
	mul.f64 	%fd6207, %fd6206, 0d3FE0000000000000;
	mul.f64 	%fd6208, %fd6207, %fd6207;
	sub.f64 	%fd6209, %fd6200, %fd6208;
	mul.f64 	%fd6210, %fd6207, %fd6209;
	mul.f64 	%fd6211, %fd6210, 0d3FE0000000000000;
	mov.f64 	%fd6212, 0d3FF0000000000000;
	sub.f64 	%fd6213, %fd6212, %fd6211;
	mul.f64 	%fd6214, %fd6213, 0d3FE0000000000000;
	mul.f64 	%fd7299, %fd7299, %fd6214;
	sub.s32 	%r447, %r768, %r819;
	setp.lt.u32 	%p314, %r447, 7;
	@%p314 bra 	$L__BB0_248;
	ld.param.u32 	%r769, [_Z22GDFTgrid_weight_kernelPdS_S_S_Piii_param_6];
	ld.shared.f64 	%fd6215, [_ZZ22GDFTgrid_weight_kernelPdS_S_S_PiiiE6a_smem+1712];
	ld.shared.f64 	%fd6216, [_ZZ22GDFTgrid_weight_kernelPdS_S_S_PiiiE8dij_smem+1712];
	sub.f64 	%fd6217, %fd326, %fd7275;
	mul.f64 	%fd6218, %fd6216, %fd6217;
	fma.rn.f64 	%fd6219, %fd6218, %fd6218, 0dBFF0000000000000;
	fma.rn.f64 	%fd6220, %fd6215, %fd6219, %fd6218;
	mul.f64 	%fd6221, %fd6220, %fd6220;
	mov.f64 	%fd6222, 0d4008000000000000;
	sub.f64 	%fd6223, %fd6222, %fd6221;
	mul.f64 	%fd6224, %fd6220, %fd6223;
	mul.f64 	%fd6225, %fd6224, 0d3FE0000000000000;
	mul.f64 	%fd6226, %fd6225, %fd6225;
	sub.f64 	%fd6227, %fd6222, %fd6226;
	mul.f64 	%fd6228, %fd6225, %fd6227;
	mul.f64 	%fd6229, %fd6228, 0d3FE0000000000000;
	mul.f64 	%fd6230, %fd6229, %fd6229;
	sub.f64 	%fd6231, %fd6222, %fd6230;
	mul.f64 	%fd6232, %fd6229, %fd6231;
	mul.f64 	%fd6233, %fd6232, 0d3FE0000000000000;
	mov.f64 	%fd6234, 0d3FF0000000000000;
	sub.f64 	%fd6235, %fd6234, %fd6233;
	mul.f64 	%fd6236, %fd6235, 0d3FE0000000000000;
	mul.f64 	%fd7299, %fd7299, %fd6236;
	sub.s32 	%r448, %r769, %r819;
	setp.eq.s32 	%p315, %r448, 7;
	@%p315 bra 	$L__BB0_248;
	ld.param.u32 	%r770, [_Z22GDFTgrid_weight_kernelPdS_S_S_Piii_param_6];
	ld.shared.f64 	%fd6237, [_ZZ22GDFTgrid_weight_kernelPdS_S_S_PiiiE6a_smem+1720];
	ld.shared.f64 	%fd6238, [_ZZ22GDFTgrid_weight_kernelPdS_S_S_PiiiE8dij_smem+1720];
	sub.f64 	%fd6239, %fd326, %fd7274;
	mul.f64 	%fd6240, %fd6238, %fd6239;
	fma.rn.f64 	%fd6241, %fd6240, %fd6240, 0dBFF0000000000000;
	fma.rn.f64 	%fd6242, %fd6237, %fd6241, %fd6240;
	mul.f64 	%fd6243, %fd6242, %fd6242;
	mov.f64 	%fd6244, 0d4008000000000000;
	sub.f64 	%fd6245, %fd6244, %fd6243;
	mul.f64 	%fd6246, %fd6242, %fd6245;
	mul.f64 	%fd6247, %fd6246, 0d3FE0000000000000;
	mul.f64 	%fd6248, %fd6247, %fd6247;
	sub.f64 	%fd6249, %fd6244, %fd6248;
	mul.f64 	%fd6250, %fd6247, %fd6249;
	mul.f64 	%fd6251, %fd6250, 0d3FE0000000000000;
	mul.f64 	%fd6252, %fd6251, %fd6251;
	sub.f64 	%fd6253, %fd6244, %fd6252;
	mul.f64 	%fd6254, %fd6251, %fd6253;
	mul.f64 	%fd6255, %fd6254, 0d3FE0000000000000;
	mov.f64 	%fd6256, 0d3FF0000000000000;
	sub.f64 	%fd6257, %fd6256, %fd6255;
	mul.f64 	%fd6258, %fd6257, 0d3FE0000000000000;
	mul.f64 	%fd7299, %fd7299, %fd6258;
	sub.s32 	%r449, %r770, %r819;
	setp.lt.u32 	%p316, %r449, 9;
	@%p316 bra 	$L__BB0_248;
	ld.param.u32 	%r771, [_Z22GDFTgrid_weight_kernelPdS_S_S_Piii_param_6];
	ld.shared.f64 	%fd6259, [_ZZ22GDFTgrid_weight_kernelPdS_S_S_PiiiE6a_smem+1728];
	ld.shared.f64 	%fd6260, [_ZZ22GDFTgrid_weight_kernelPdS_S_S_PiiiE8dij_smem+1728];
	sub.f64 	%fd6261, %fd326, %fd7273;
	mul.f64 	%fd6262, %fd6260, %fd6261;
	fma.rn.f64 	%fd6263, %fd6262, %fd6262, 0dBFF0000000000000;
	fma.rn.f64 	%fd6264, %fd6259, %fd6263, %fd6262;
	mul.f64 	%fd6265, %fd6264, %fd6264;
	mov.f64 	%fd6266, 0d4008000000000000;
	sub.f64 	%fd6267, %fd6266, %fd6265;
	mul.f64 	%fd6268, %fd6264, %fd6267;
	mul.f64 	%fd6269, %fd6268, 0d3FE0000000000000;
	mul.f64 	%fd6270, %fd6269, %fd6269;
	sub.f64 	%fd6271, %fd6266, %fd6270;
	mul.f64 	%fd6272, %fd6269, %fd6271;
	mul.f64 	%fd6273, %fd6272, 0d3FE0000000000000;
	mul.f64 	%fd6274, %fd6273, %fd6273;
	sub.f64 	%fd6275, %fd6266, %fd6274;
	mul.f64 	%fd6276, %fd6273, %fd6275;
	mul.f64 	%fd6277, %fd6276, 0d3FE0000000000000;
	mov.f64 	%fd6278, 0d3FF0000000000000;
	sub.f64 	%fd6279, %fd6278, %fd6277;
	mul.f64 	%fd6280, %fd6279, 0d3FE0000000000000;
	mul.f64 	%fd7299, %fd7299, %fd6280;
	sub.s32 	%r450, %r771, %r819;
	setp.eq.s32 	%p317, %r450, 9;
	@%p317 bra 	$L__BB0_248;
	ld.param.u32 	%r772, [_Z22GDFTgrid_weight_kernelPdS_S_S_Piii_param_6];
	ld.shared.f64 	%fd6281, [_ZZ22GDFTgrid_weight_kernelPdS_S_S_PiiiE6a_smem+1736];
	ld.shared.f64 	%fd6282, [_ZZ22GDFTgrid_weight_kernelPdS_S_S_PiiiE8dij_smem+1736];
	sub.f64 	%fd6283, %fd326, %fd7272;
	mul.f64 	%fd6284, %fd6282, %fd6283;
	fma.rn.f64 	%fd6285, %fd6284, %fd6284, 0dBFF0000000000000;
	fma.rn.f64 	%fd6286, %fd6281, %fd6285, %fd6284;
	mul.f64 	%fd6287, %fd6286, %fd6286;
	mov.f64 	%fd6288, 0d4008000000000000;
	sub.f64 	%fd6289, %fd6288, %fd6287;
	mul.f64 	%fd6290, %fd6286, %fd6289;
	mul.f64 	%fd6291, %fd6290, 0d3FE0000000000000;
	mul.f64 	%fd6292, %fd6291, %fd6291;
	sub.f64 	%fd6293, %fd6288, %fd6292;
	mul.f64 	%fd6294, %fd6291, %fd6293;
	mul.f64 	%fd6295, %fd6294, 0d3FE0000000000000;
	mul.f64 	%fd6296, %fd6295, %fd6295;
	sub.f64 	%fd6297, %fd6288, %fd6296;
	mul.f64 	%fd6298, %fd6295, %fd6297;
	mul.f64 	%fd6299, %fd6298, 0d3FE0000000000000;
	mov.f64 	%fd6300, 0d3FF0000000000000;
	sub.f64 	%fd6301, %fd6300, %fd6299;
	mul.f64 	%fd6302, %fd6301, 0d3FE0000000000000;
	mul.f64 	%fd7299, %fd7299, %fd6302;
	sub.s32 	%r451, %r772, %r819;
	setp.lt.u32 	%p318, %r451, 11;
	@%p318 bra 	$L__BB0_248;
	ld.param.u32 	%r773, [_Z22GDFTgrid_weight_kernelPdS_S_S_Piii_param_6];
	ld.shared.f64 	%fd6303, [_ZZ22GDFTgrid_weight_kernelPdS_S_S_PiiiE6a_smem+1744];
	ld.shared.f64 	%fd6304, [_ZZ22GDFTgrid_weight_kernelPdS_S_S_PiiiE8dij_smem+1744];
	sub.f64 	%fd6305, %fd326, %fd7271;
	mul.f64 	%fd6306, %fd6304, %fd6305;
	fma.rn.f64 	%fd6307, %fd6306, %fd6306, 0dBFF0000000000000;
	fma.rn.f64 	%fd6308, %fd6303, %fd6307, %fd6306;
	mul.f64 	%fd6309, %fd6308, %fd6308;
	mov.f64 	%fd6310, 0d4008000000000000;
	sub.f64 	%fd6311, %fd6310, %fd6309;
	mul.f64 	%fd6312, %fd6308, %fd6311;
	mul.f64 	%fd6313, %fd6312, 0d3FE0000000000000;
	mul.f64 	%fd6314, %fd6313, %fd6313;
	sub.f64 	%fd6315, %fd6310, %fd6314;
	mul.f64 	%fd6316, %fd6313, %fd6315;
	mul.f64 	%fd6317, %fd6316, 0d3FE0000000000000;
	mul.f64 	%fd6318, %fd6317, %fd6317;
	sub.f64 	%fd6319, %fd6310, %fd6318;
	mul.f64 	%fd6320, %fd6317, %fd6319;
	mul.f64 	%fd6321, %fd6320, 0d3FE0000000000000;
	mov.f64 	%fd6322, 0d3FF0000000000000;
	sub.f64 	%fd6323, %fd6322, %fd6321;
	mul.f64 	%fd6324, %fd6323, 0d3FE0000000000000;
	mul.f64 	%fd7299, %fd7299, %fd6324;
	sub.s32 	%r452, %r773, %r819;
	setp.eq.s32 	%p319, %r452, 11;
	@%p319 bra 	$L__BB0_248;
	ld.param.u32 	%r774, [_Z22GDFTgrid_weight_kernelPdS_S_S_Piii_param_6];
	ld.shared.f64 	%fd6325, [_ZZ22GDFTgrid_weight_kernelPdS_S_S_PiiiE6a_smem+1752];
	ld.shared.f64 	%fd6326, [_ZZ22GDFTgrid_weight_kernelPdS_S_S_PiiiE8dij_smem+1752];
	sub.f64 	%fd6327, %fd326, %fd7270;
	mul.f64 	%fd6328, %fd6326, %fd6327;
	fma.rn.f64 	%fd6329, %fd6328, %fd6328, 0dBFF0000000000000;
	fma.rn.f64 	%fd6330, %fd6325, %fd6329, %fd6328;
	mul.f64 	%fd6331, %fd6330, %fd6330;
	mov.f64 	%fd6332, 0d4008000000000000;
	sub.f64 	%fd6333, %fd6332, %fd6331;
	mul.f64 	%fd6334, %fd6330, %fd6333;
	mul.f64 	%fd6335, %fd6334, 0d3FE0000000000000;
	mul.f64 	%fd6336, %fd6335, %fd6335;
	sub.f64 	%fd6337, %fd6332, %fd6336;
	mul.f64 	%fd6338, %fd6335, %fd6337;
	mul.f64 	%fd6339, %fd6338, 0d3FE0000000000000;
	mul.f64 	%fd6340, %fd6339, %fd6339;
	sub.f64 	%fd6341, %fd6332, %fd6340;
	mul.f64 	%fd6342, %fd6339, %fd6341;
	mul.f64 	%fd6343, %fd6342, 0d3FE0000000000000;
	mov.f64 	%fd6344, 0d3FF0000000000000;
	sub.f64 	%fd6345, %fd6344, %fd6343;
	mul.f64 	%fd6346, %fd6345, 0d3FE0000000000000;
	mul.f64 	%fd7299, %fd7299, %fd6346;
	sub.s32 	%r453, %r774, %r819;
	setp.lt.u32 	%p320, %r453, 13;
	@%p320 bra 	$L__BB0_248;
	ld.param.u32 	%r775, [_Z22GDFTgrid_weight_kernelPdS_S_S_Piii_param_6];
	ld.shared.f64 	%fd6347, [_ZZ22GDFTgrid_weight_kernelPdS_S_S_PiiiE6a_smem+1760];
	ld.shared.f64 	%fd6348, [_ZZ22GDFTgrid_weight_kernelPdS_S_S_PiiiE8dij_smem+1760];
	sub.f64 	%fd6349, %fd326, %fd7269;
	mul.f64 	%fd6350, %fd6348, %fd6349;
	fma.rn.f64 	%fd6351, %fd6350, %fd6350, 0dBFF0000000000000;
	fma.rn.f64 	%fd6352, %fd6347, %fd6351, %fd6350;
	mul.f64 	%fd6353, %fd6352, %fd6352;
	mov.f64 	%fd6354, 0d4008000000000000;
	sub.f64 	%fd6355, %fd6354, %fd6353;
	mul.f64 	%fd6356, %fd6352, %fd6355;
	mul.f64 	%fd6357, %fd6356, 0d3FE0000000000000;
	mul.f64 	%fd6358, %fd6357, %fd6357;
	sub.f64 	%fd6359, %fd6354, %fd6358;
	mul.f64 	%fd6360, %fd6357, %fd6359;
	mul.f64 	%fd6361, %fd6360, 0d3FE0000000000000;
	mul.f64 	%fd6362, %fd6361, %fd6361;
	sub.f64 	%fd6363, %fd6354, %fd6362;
	mul.f64 	%fd6364, %fd6361, %fd6363;
	mul.f64 	%fd6365, %fd6364, 0d3FE0000000000000;
	mov.f64 	%fd6366, 0d3FF0000000000000;
	sub.f64 	%fd6367, %fd6366, %fd6365;
	mul.f64 	%fd6368, %fd6367, 0d3FE0000000000000;
	mul.f64 	%fd7299, %fd7299, %fd6368;
	sub.s32 	%r454, %r775, %r819;
	setp.eq.s32 	%p321, %r454, 13;
	@%p321 bra 	$L__BB0_248;
	ld.param.u32 	%r776, [_Z22GDFTgrid_weight_kernelPdS_S_S_Piii_param_6];
	ld.shared.f64 	%fd6369, [_ZZ22GDFTgrid_weight_kernelPdS_S_S_PiiiE6a_smem+1768];
	ld.shared.f64 	%fd6370, [_ZZ22GDFTgrid_weight_kernelPdS_S_S_PiiiE8dij_smem+1768];
	sub.f64 	%fd6371, %fd326, %fd7268;
	mul.f64 	%fd6372, %fd6370, %fd6371;
	selp.f64 	%fd6373, 0d0000000000000000, %fd6372, %p62;
	fma.rn.f64 	%fd6374, %fd6373, %fd6373, 0dBFF0000000000000;
	fma.rn.f64 	%fd6375, %fd6369, %fd6374, %fd6373;
	mul.f64 	%fd6376, %fd6375, %fd6375;
	mov.f64 	%fd6377, 0d4008000000000000;
	sub.f64 	%fd6378, %fd6377, %fd6376;
	mul.f64 	%fd6379, %fd6375, %fd6378;
	mul.f64 	%fd6380, %fd6379, 0d3FE0000000000000;
	mul.f64 	%fd6381, %fd6380, %fd6380;
	sub.f64 	%fd6382, %fd6377, %fd6381;
	mul.f64 	%fd6383, %fd6380, %fd6382;
	mul.f64 	%fd6384, %fd6383, 0d3FE0000000000000;
	mul.f64 	%fd6385, %fd6384, %fd6384;
	sub.f64 	%fd6386, %fd6377, %fd6385;
	mul.f64 	%fd6387, %fd6384, %fd6386;
	mul.f64 	%fd6388, %fd6387, 0d3FE0000000000000;
	mov.f64 	%fd6389, 0d3FF0000000000000;
	sub.f64 	%fd6390, %fd6389, %fd6388;
	mul.f64 	%fd6391, %fd6390, 0d3FE0000000000000;
	mul.f64 	%fd7299, %fd7299, %fd6391;
	sub.s32 	%r455, %r776, %r819;
	setp.lt.u32 	%p323, %r455, 15;
	@%p323 bra 	$L__BB0_248;
	ld.param.u32 	%r777, [_Z22GDFTgrid_weight_kernelPdS_S_S_Piii_param_6];
	ld.shared.f64 	%fd6392, [_ZZ22GDFTgrid_weight_kernelPdS_S_S_PiiiE6a_smem+1776];
	ld.shared.f64 	%fd6393, [_ZZ22GDFTgrid_weight_kernelPdS_S_S_PiiiE8dij_smem+1776];
	sub.f64 	%fd6394, %fd326, %fd7267;
	mul.f64 	%fd6395, %fd6393, %fd6394;
	fma.rn.f64 	%fd6396, %fd6395, %fd6395, 0dBFF0000000000000;
	fma.rn.f64 	%fd6397, %fd6392, %fd6396, %fd6395;
	mul.f64 	%fd6398, %fd6397, %fd6397;
	mov.f64 	%fd6399, 0d4008000000000000;
	sub.f64 	%fd6400, %fd6399, %fd6398;
	mul.f64 	%fd6401, %fd6397, %fd6400;
	mul.f64 	%fd6402, %fd6401, 0d3FE0000000000000;
	mul.f64 	%fd6403, %fd6402, %fd6402;
	sub.f64 	%fd6404, %fd6399, %fd6403;
	mul.f64 	%fd6405, %fd6402, %fd6404;
	mul.f64 	%fd6406, %fd6405, 0d3FE0000000000000;
	mul.f64 	%fd6407, %fd6406, %fd6406;
	sub.f64 	%fd6408, %fd6399, %fd6407;
	mul.f64 	%fd6409, %fd6406, %fd6408;
	mul.f64 	%fd6410, %fd6409, 0d3FE0000000000000;
	mov.f64 	%fd6411, 0d3FF0000000000000;
	sub.f64 	%fd6412, %fd6411, %fd6410;
	mul.f64 	%fd6413, %fd6412, 0d3FE0000000000000;
	mul.f64 	%fd7299, %fd7299, %fd6413;
	sub.s32 	%r456, %r777, %r819;
	setp.eq.s32 	%p324, %r456, 15;
	@%p324 bra 	$L__BB0_248;
	ld.shared.f64 	%fd6414, [_ZZ22GDFTgrid_weight_kernelPdS_S_S_PiiiE6a_smem+1784];
	ld.shared.f64 	%fd6415, [_ZZ22GDFTgrid_weight_kernelPdS_S_S_PiiiE8dij_smem+1784];
	sub.f64 	%fd6416, %fd326, %fd7266;
	mul.f64 	%fd6417, %fd6415, %fd6416;
	fma.rn.f64 	%fd6418, %fd6417, %fd6417, 0dBFF0000000000000;
	fma.rn.f64 	%fd6419, %fd6414, %fd6418, %fd6417;
	mul.f64 	%fd6420, %fd6419, %fd6419;
	mov.f64 	%fd6421, 0d4008000000000000;
	sub.f64 	%fd6422, %fd6421, %fd6420;
	mul.f64 	%fd6423, %fd6419, %fd6422;
	mul.f64 	%fd6424, %fd6423, 0d3FE0000000000000;
	mul.f64 	%fd6425, %fd6424, %fd6424;
	sub.f64 	%fd6426, %fd6421, %fd6425;
	mul.f64 	%fd6427, %fd6424, %fd6426;
	mul.f64 	%fd6428, %fd6427, 0d3FE0000000000000;
	mul.f64 	%fd6429, %fd6428, %fd6428;
	sub.f64 	%fd6430, %fd6421, %fd6429;
	mul.f64 	%fd6431, %fd6428, %fd6430;
	mul.f64 	%fd6432, %fd6431, 0d3FE0000000000000;
	mov.f64 	%fd6433, 0d3FF0000000000000;
	sub.f64 	%fd6434, %fd6433, %fd6432;
	mul.f64 	%fd6435, %fd6434, 0d3FE0000000000000;
	mul.f64 	%fd7299, %fd7299, %fd6435;
$L__BB0_248:
	ld.param.u32 	%r778, [_Z22GDFTgrid_weight_kernelPdS_S_S_Piii_param_6];
	sub.s32 	%r457, %r778, %r818;
	setp.lt.s32 	%p325, %r457, 15;
	@%p325 bra 	$L__BB0_282;
	ld.param.u32 	%r779, [_Z22GDFTgrid_weight_kernelPdS_S_S_Piii_param_6];
	sub.s32 	%r458, %r779, %r819;
	setp.eq.s32 	%p326, %r458, 1;
	ld.shared.f64 	%fd6436, [_ZZ22GDFTgrid_weight_kernelPdS_S_S_PiiiE7atom_xi+112];
	sub.f64 	%fd6437, %fd7215, %fd6436;
	ld.shared.f64 	%fd6438, [_ZZ22GDFTgrid_weight_kernelPdS_S_S_PiiiE7atom_yi+112];
	sub.f64 	%fd6439, %fd7214, %fd6438;
	ld.shared.f64 	%fd6440, [_ZZ22GDFTgrid_weight_kernelPdS_S_S_PiiiE7atom_zi+112];
	sub.f64 	%fd6441, %fd7213, %fd6440;
	abs.f64 	%fd6442, %fd6437;
	abs.f64 	%fd6443, %fd6439;
	abs.f64 	%fd6444, %fd6441;
	add.f64 	%fd6445, %fd6442, %fd6443;
	add.f64 	%fd6446, %fd6445, %fd6444;
	min.f64 	%fd6447, %fd6442, %fd6443;
	max.f64 	%fd6448, %fd6442, %fd6443;
	min.f64 	%fd6449, %fd6448, %fd6444;
	max.f64 	%fd6450, %fd6448, %fd6444;
	{
	.reg .b32 %temp; 
	mov.b64 	{%temp, %r459}, %fd6450;
	}
	and.b32  	%r460, %r459, -4194304;
	xor.b32  	%r461, %r460, 2144337920;
	mov.b32 	%r462, 0;
	mov.b64 	%fd6451, {%r462, %r461};
	mul.f64 	%fd6452, %fd6449, %fd6451;
	mul.f64 	%fd6453, %fd6447, %fd6451;
	mul.f64 	%fd6454, %fd6450, %fd6451;
	mul.f64 	%fd6455, %fd6452, %fd6452;
	fma.rn.f64 	%fd6456, %fd6453, %fd6453, %fd6455;
	fma.rn.f64 	%fd6457, %fd6454, %fd6454, %fd6456;
	min.f64 	%fd6458, %fd6457, 0d7FEFFFFFFFFFFFFF;
	rsqrt.approx.ftz.f64 	%fd6459, %fd6458;
	mul.rn.f64 	%fd6460, %fd6459, %fd6459;
	neg.f64 	%fd6461, %fd6460;
	fma.rn.f64 	%fd6462, %fd6458, %fd6461, 0d3FF0000000000000;
	fma.rn.f64 	%fd6463, %fd6462, 0d3FD8000000000000, 0d3FE0000000000000;
	mul.rn.f64 	%fd6464, %fd6462, %fd6459;
	fma.rn.f64 	%fd6465, %fd6463, %fd6464, %fd6459;
	mul.f64 	%fd6466, %fd6457, %fd6465;
	or.b32  	%r463, %r460, 1048576;
	mov.b64 	%fd6467, {%r462, %r463};
	mul.f64 	%fd6468, %fd6467, %fd6466;
	setp.gt.f64 	%p327, %fd6446, %fd6450;
	selp.f64 	%fd6469, %fd6468, %fd6446, %p327;
	setp.lt.u32 	%p328, %r459, %r4;
	selp.f64 	%fd344, %fd6469, %fd6450, %p328;
	ld.shared.f64 	%fd6470, [_ZZ22GDFTgrid_weight_kernelPdS_S_S_PiiiE6a_smem+1792];
	ld.shared.f64 	%fd6471, [_ZZ22GDFTgrid_weight_kernelPdS_S_S_PiiiE8dij_smem+1792];
	sub.f64 	%fd6472, %fd344, %fd7281;
	mul.f64 	%fd6473, %fd6471, %fd6472;
	fma.rn.f64 	%fd6474, %fd6473, %fd6473, 0dBFF0000000000000;
	fma.rn.f64 	%fd6475, %fd6470, %fd6474, %fd6473;
	mul.f64 	%fd6476, %fd6475, %fd6475;
	mov.f64 	%fd6477, 0d4008000000000000;
	sub.f64 	%fd6478, %fd6477, %fd6476;
	mul.f64 	%fd6479, %fd6475, %fd6478;
	mul.f64 	%fd6480, %fd6479, 0d3FE0000000000000;
	mul.f64 	%fd6481, %fd6480, %fd6480;
	sub.f64 	%fd6482, %fd6477, %fd6481;
	mul.f64 	%fd6483, %fd6480, %fd6482;
	mul.f64 	%fd6484, %fd6483, 0d3FE0000000000000;
	mul.f64 	%fd6485, %fd6484, %fd6484;
	sub.f64 	%fd6486, %fd6477, %fd6485;
	mul.f64 	%fd6487, %fd6484, %fd6486;
	mul.f64 	%fd6488, %fd6487, 0d3FE0000000000000;
	mov.f64 	%fd6489, 0d3FF0000000000000;
	sub.f64 	%fd6490, %fd6489, %fd6488;
	mul.f64 	%fd6491, %fd6490, 0d3FE0000000000000;
	mul.f64 	%fd7298, %fd7298, %fd6491;
	@%p326 bra 	$L__BB0_265;
	ld.param.u32 	%r780, [_Z22GDFTgrid_weight_kernelPdS_S_S_Piii_param_6];
	ld.shared.f64 	%fd6492, [_ZZ22GDFTgrid_weight_kernelPdS_S_S_PiiiE6a_smem+1800];
	ld.shared.f64 	%fd6493, [_ZZ22GDFTgrid_weight_kernelPdS_S_S_PiiiE8dij_smem+1800];
	sub.f64 	%fd6494, %fd344, %fd7280;
	mul.f64 	%fd6495, %fd6493, %fd6494;
	fma.rn.f64 	%fd6496, %fd6495, %fd6495, 0dBFF0000000000000;
	fma.rn.f64 	%fd6497, %fd6492, %fd6496, %fd6495;
	mul.f64 	%fd6498, %fd6497, %fd6497;
	mov.f64 	%fd6499, 0d4008000000000000;
	sub.f64 	%fd6500, %fd6499, %fd6498;
	mul.f64 	%fd6501, %fd6497, %fd6500;
	mul.f64 	%fd6502, %fd6501, 0d3FE0000000000000;
	mul.f64 	%fd6503, %fd6502, %fd6502;
	sub.f64 	%fd6504, %fd6499, %fd6503;
	mul.f64 	%fd6505, %fd6502, %fd6504;
	mul.f64 	%fd6506, %fd6505, 0d3FE0000000000000;
	mul.f64 	%fd6507, %fd6506, %fd6506;
	sub.f64 	%fd6508, %fd6499, %fd6507;
	mul.f64 	%fd6509, %fd6506, %fd6508;
	mul.f64 	%fd6510, %fd6509, 0d3FE0000000000000;
	mov.f64 	%fd6511, 0d3FF0000000000000;
	sub.f64 	%fd6512, %fd6511, %fd6510;
	mul.f64 	%fd6513, %fd6512, 0d3FE0000000000000;
	mul.f64 	%fd7298, %fd7298, %fd6513;
	sub.s32 	%r464, %r780, %r819;
	setp.lt.u32 	%p329, %r464, 3;
	@%p329 bra 	$L__BB0_265;
	ld.param.u32 	%r781, [_Z22GDFTgrid_weight_kernelPdS_S_S_Piii_param_6];
	ld.shared.f64 	%fd6514, [_ZZ22GDFTgrid_weight_kernelPdS_S_S_PiiiE6a_smem+1808];
	ld.shared.f64 	%fd6515, [_ZZ22GDFTgrid_weight_kernelPdS_S_S_PiiiE8dij_smem+1808];
	sub.f64 	%fd6516, %fd344, %fd7279;
	mul.f64 	%fd6517, %fd6515, %fd6516;
	fma.rn.f64 	%fd6518, %fd6517, %fd6517, 0dBFF0000000000000;
	fma.rn.f64 	%fd6519, %fd6514, %fd6518, %fd6517;
	mul.f64 	%fd6520, %fd6519, %fd6519;
	mov.f64 	%fd6521, 0d4008000000000000;
	sub.f64 	%fd6522, %fd6521, %fd6520;
	mul.f64 	%fd6523, %fd6519, %fd6522;
	mul.f64 	%fd6524, %fd6523, 0d3FE0000000000000;
	mul.f64 	%fd6525, %fd6524, %fd6524;
	sub.f64 	%fd6526, %fd6521, %fd6525;
	mul.f64 	%fd6527, %fd6524, %fd6526;
	mul.f64 	%fd6528, %fd6527, 0d3FE0000000000000;
	mul.f64 	%fd6529, %fd6528, %fd6528;
	sub.f64 	%fd6530, %fd6521, %fd6529;
	mul.f64 	%fd6531, %fd6528, %fd6530;
	mul.f64 	%fd6532, %fd6531, 0d3FE0000000000000;
	mov.f64 	%fd6533, 0d3FF0000000000000;
	sub.f64 	%fd6534, %fd6533, %fd6532;
	mul.f64 	%fd6535, %fd6534, 0d3FE0000000000000;
	mul.f64 	%fd7298, %fd7298, %fd6535;
	sub.s32 	%r465, %r781, %r819;
	setp.eq.s32 	%p330, %r465, 3;
	@%p330 bra 	$L__BB0_265;
	ld.param.u32 	%r782, [_Z22GDFTgrid_weight_kernelPdS_S_S_Piii_param_6];
	ld.shared.f64 	%fd6536, [_ZZ22GDFTgrid_weight_kernelPdS_S_S_PiiiE6a_smem+1816];
	ld.shared.f64 	%fd6537, [_ZZ22GDFTgrid_weight_kernelPdS_S_S_PiiiE8dij_smem+1816];
	sub.f64 	%fd6538, %fd344, %fd7278;
	mul.f64 	%fd6539, %fd6537, %fd6538;
	fma.rn.f64 	%fd6540, %fd6539, %fd6539, 0dBFF0000000000000;
	fma.rn.f64 	%fd6541, %fd6536, %fd6540, %fd6539;
	mul.f64 	%fd6542, %fd6541, %fd6541;
	mov.f64 	%fd6543, 0d4008000000000000;
	sub.f64 	%fd6544, %fd6543, %fd6542;
	mul.f64 	%fd6545, %fd6541, %fd6544;
	mul.f64 	%fd6546, %fd6545, 0d3FE0000000000000;
	mul.f64 	%fd6547, %fd6546, %fd6546;
	sub.f64 	%fd6548, %fd6543, %fd6547;
	mul.f64 	%fd6549, %fd6546, %fd6548;
	mul.f64 	%fd6550, %fd6549, 0d3FE0000000000000;
	mul.f64 	%fd6551, %fd6550, %fd6550;
	sub.f64 	%fd6552, %fd6543, %fd6551;
	mul.f64 	%fd6553, %fd6550, %fd6552;
	mul.f64 	%fd6554, %fd6553, 0d3FE0000000000000;
	mov.f64 	%fd6555, 0d3FF0000000000000;
	sub.f64 	%fd6556, %fd6555, %fd6554;
	mul.f64 	%fd6557, %fd6556, 0d3FE0000000000000;
	mul.f64 	%fd7298, %fd7298, %fd6557;
	sub.s32 	%r466, %r782, %r819;
	setp.lt.u32 	%p331, %r466, 5;
	@%p331 bra 	$L__BB0_265;
	ld.param.u32 	%r783, [_Z22GDFTgrid_weight_kernelPdS_S_S_Piii_param_6];
	ld.shared.f64 	%fd6558, [_ZZ22GDFTgrid_weight_kernelPdS_S_S_PiiiE6a_smem+1824];
	ld.shared.f64 	%fd6559, [_ZZ22GDFTgrid_weight_kernelPdS_S_S_PiiiE8dij_smem+1824];
	sub.f64 	%fd6560, %fd344, %fd7277;
	mul.f64 	%fd6561, %fd6559, %fd6560;
	fma.rn.f64 	%fd6562, %fd6561, %fd6561, 0dBFF0000000000000;
	fma.rn.f64 	%fd6563, %fd6558, %fd6562, %fd6561;
	mul.f64 	%fd6564, %fd6563, %fd6563;
	mov.f64 	%fd6565, 0d4008000000000000;
	sub.f64 	%fd6566, %fd6565, %fd6564;
	mul.f64 	%fd6567, %fd6563, %fd6566;
	mul.f64 	%fd6568, %fd6567, 0d3FE0000000000000;
	mul.f64 	%fd6569, %fd6568, %fd6568;
	sub.f64 	%fd6570, %fd6565, %fd6569;
	mul.f64 	%fd6571, %fd6568, %fd6570;
	mul.f64 	%fd6572, %fd6571, 0d3FE0000000000000;
	mul.f64 	%fd6573, %fd6572, %fd6572;
	sub.f64 	%fd6574, %fd6565, %fd6573;
	mul.f64 	%fd6575, %fd6572, %fd6574;
	mul.f64 	%fd6576, %fd6575, 0d3FE0000000000000;
	mov.f64 	%fd6577, 0d3FF0000000000000;
	sub.f64 	%fd6578, %fd6577, %fd6576;
	mul.f64 	%fd6579, %fd6578, 0d3FE0000000000000;
	mul.f64 	%fd7298, %fd7298, %fd6579;
	sub.s32 	%r467, %r783, %r819;
	setp.eq.s32 	%p332, %r467, 5;
	@%p332 bra 	$L__BB0_265;
	ld.param.u32 	%r784, [_Z22GDFTgrid_weight_kernelPdS_S_S_Piii_param_6];
	ld.shared.f64 	%fd6580, [_ZZ22GDFTgrid_weight_kernelPdS_S_S_PiiiE6a_smem+1832];
	ld.shared.f64 	%fd6581, [_ZZ22GDFTgrid_weight_kernelPdS_S_S_PiiiE8dij_smem+1832];
	sub.f64 	%fd6582, %fd344, %fd7276;
	mul.f64 	%fd6583, %fd6581, %fd6582;
	fma.rn.f64 	%fd6584, %fd6583, %fd6583, 0dBFF0000000000000;
	fma.rn.f64 	%fd6585, %fd6580, %fd6584, %fd6583;
	mul.f64 	%fd6586, %fd6585, %fd6585;
	mov.f64 	%fd6587, 0d4008000000000000;
	sub.f64 	%fd6588, %fd6587, %fd6586;
	mul.f64 	%fd6589, %fd6585, %fd6588;
	mul.f64 	%fd6590, %fd6589, 0d3FE0000000000000;
	mul.f64 	%fd6591, %fd6590, %fd6590;
	sub.f64 	%fd6592, %fd6587, %fd6591;
	mul.f64 	%fd6593, %fd6590, %fd6592;
	mul.f64 	%fd6594, %fd6593, 0d3FE0000000000000;
	mul.f64 	%fd6595, %fd6594, %fd6594;
	sub.f64 	%fd6596, %fd6587, %fd6595;
	mul.f64 	%fd6597, %fd6594, %fd6596;
	mul.f64 	%fd6598, %fd6597, 0d3FE0000000000000;
	mov.f64 	%fd6599, 0d3FF0000000000000;
	sub.f64 	%fd6600, %fd6599, %fd6598;
	mul.f64 	%fd6601, %fd6600, 0d3FE0000000000000;
	mul.f64 	%fd7298, %fd7298, %fd6601;
	sub.s32 	%r468, %r784, %r819;
	setp.lt.u32 	%p333, %r468, 7;
	@%p333 bra 	$L__BB0_265;
	ld.param.u32 	%r785, [_Z22GDFTgrid_weight_kernelPdS_S_S_Piii_param_6];
	ld.shared.f64 	%fd6602, [_ZZ22GDFTgrid_weight_kernelPdS_S_S_PiiiE6a_smem+1840];
	ld.shared.f64 	%fd6603, [_ZZ22GDFTgrid_weight_kernelPdS_S_S_PiiiE8dij_smem+1840];
	sub.f64 	%fd6604, %fd344, %fd7275;
	mul.f64 	%fd6605, %fd6603, %fd6604;
	fma.rn.f64 	%fd6606, %fd6605, %fd6605, 0dBFF0000000000000;
	fma.rn.f64 	%fd6607, %fd6602, %fd6606, %fd6605;
	mul.f64 	%fd6608, %fd6607, %fd6607;
	mov.f64 	%fd6609, 0d4008000000000000;
	sub.f64 	%fd6610, %fd6609, %fd6608;
	mul.f64 	%fd6611, %fd6607, %fd6610;
	mul.f64 	%fd6612, %fd6611, 0d3FE0000000000000;
	mul.f64 	%fd6613, %fd6612, %fd6612;
	sub.f64 	%fd6614, %fd6609, %fd6613;
	mul.f64 	%fd6615, %fd6612, %fd6614;
	mul.f64 	%fd6616, %fd6615, 0d3FE0000000000000;
	mul.f64 	%fd6617, %fd6616, %fd6616;
	sub.f64 	%fd6618, %fd6609, %fd6617;
	mul.f64 	%fd6619, %fd6616, %fd6618;
	mul.f64 	%fd6620, %fd6619, 0d3FE0000000000000;
	mov.f64 	%fd6621, 0d3FF0000000000000;
	sub.f64 	%fd6622, %fd6621, %fd6620;
	mul.f64 	%fd6623, %fd6622, 0d3FE0000000000000;
	mul.f64 	%fd7298, %fd7298, %fd6623;
	sub.s32 	%r469, %r785, %r819;
	setp.eq.s32 	%p334, %r469, 7;
	@%p334 bra 	$L__BB0_265;
	ld.param.u32 	%r786, [_Z22GDFTgrid_weight_kernelPdS_S_S_Piii_param_6];
	ld.shared.f64 	%fd6624, [_ZZ22GDFTgrid_weight_kernelPdS_S_S_PiiiE6a_smem+1848];
	ld.shared.f64 	%fd6625, [_ZZ22GDFTgrid_weight_kernelPdS_S_S_PiiiE8dij_smem+1848];
	sub.f64 	%fd6626, %fd344, %fd7274;
	mul.f64 	%fd6627, %fd6625, %fd6626;
	fma.rn.f64 	%fd6628, %fd6627, %fd6627, 0dBFF0000000000000;
	fma.rn.f64 	%fd6629, %fd6624, %fd6628, %fd6627;
	mul.f64 	%fd6630, %fd6629, %fd6629;
	mov.f64 	%fd6631, 0d4008000000000000;
	sub.f64 	%fd6632, %fd6631, %fd6630;
	mul.f64 	%fd6633, %fd6629, %fd6632;
	mul.f64 	%fd6634, %fd6633, 0d3FE0000000000000;
	mul.f64 	%fd6635, %fd6634, %fd6634;
	sub.f64 	%fd6636, %fd6631, %fd6635;
	mul.f64 	%fd6637, %fd6634, %fd6636;
	mul.f64 	%fd6638, %fd6637, 0d3FE0000000000000;
	mul.f64 	%fd6639, %fd6638, %fd6638;
	sub.f64 	%fd6640, %fd6631, %fd6639;
	mul.f64 	%fd6641, %fd6638, %fd6640;
	mul.f64 	%fd6642, %fd6641, 0d3FE0000000000000;
	mov.f64 	%fd6643, 0d3FF0000000000000;
	sub.f64 	%fd6644, %fd6643, %fd6642;
	mul.f64 	%fd6645, %fd6644, 0d3FE0000000000000;
	mul.f64 	%fd7298, %fd7298, %fd6645;
	sub.s32 	%r470, %r786, %r819;
	setp.lt.u32 	%p335, %r470, 9;
	@%p335 bra 	$L__BB0_265;
	ld.param.u32 	%r787, [_Z22GDFTgrid_weight_kernelPdS_S_S_Piii_param_6];
	ld.shared.f64 	%fd6646, [_ZZ22GDFTgrid_weight_kernelPdS_S_S_PiiiE6a_smem+1856];
	ld.shared.f64 	%fd6647, [_ZZ22GDFTgrid_weight_kernelPdS_S_S_PiiiE8dij_smem+1856];
	sub.f64 	%fd6648, %fd344, %fd7273;
	mul.f64 	%fd6649, %fd6647, %fd6648;
	fma.rn.f64 	%fd6650, %fd6649, %fd6649, 0dBFF0000000000000;
	fma.rn.f64 	%fd6651, %fd6646, %fd6650, %fd6649;
	mul.f64 	%fd6652, %fd6651, %fd6651;
	mov.f64 	%fd6653, 0d4008000000000000;
	sub.f64 	%fd6654, %fd6653, %fd6652;
	mul.f64 	%fd6655, %fd6651, %fd6654;
	mul.f64 	%fd6656, %fd6655, 0d3FE0000000000000;
	mul.f64 	%fd6657, %fd6656, %fd6656;
	sub.f64 	%fd6658, %fd6653, %fd6657;
	mul.f64 	%fd6659, %fd6656, %fd6658;
	mul.f64 	%fd6660, %fd6659, 0d3FE0000000000000;
	mul.f64 	%fd6661, %fd6660, %fd6660;
	sub.f64 	%fd6662, %fd6653, %fd6661;
	mul.f64 	%fd6663, %fd6660, %fd6662;
	mul.f64 	%fd6664, %fd6663, 0d3FE0000000000000;
	mov.f64 	%fd6665, 0d3FF0000000000000;
	sub.f64 	%fd6666, %fd6665, %fd6664;
	mul.f64 	%fd6667, %fd6666, 0d3FE0000000000000;
	mul.f64 	%fd7298, %fd7298, %fd6667;
	sub.s32 	%r471, %r787, %r819;
	setp.eq.s32 	%p336, %r471, 9;
	@%p336 bra 	$L__BB0_265;
	ld.param.u32 	%r788, [_Z22GDFTgrid_weight_kernelPdS_S_S_Piii_param_6];
	ld.shared.f64 	%fd6668, [_ZZ22GDFTgrid_weight_kernelPdS_S_S_PiiiE6a_smem+1864];
	ld.shared.f64 	%fd6669, [_ZZ22GDFTgrid_weight_kernelPdS_S_S_PiiiE8dij_smem+1864];
	sub.f64 	%fd6670, %fd344, %fd7272;
	mul.f64 	%fd6671, %fd6669, %fd6670;
	fma.rn.f64 	%fd6672, %fd6671, %fd6671, 0dBFF0000000000000;
	fma.rn.f64 	%fd6673, %fd6668, %fd6672, %fd6671;
	mul.f64 	%fd6674, %fd6673, %fd6673;
	mov.f64 	%fd6675, 0d4008000000000000;
	sub.f64 	%fd6676, %fd6675, %fd6674;
	mul.f64 	%fd6677, %fd6673, %fd6676;
	mul.f64 	%fd6678, %fd6677, 0d3FE0000000000000;
	mul.f64 	%fd6679, %fd6678, %fd6678;
	sub.f64 	%fd6680, %fd6675, %fd6679;
	mul.f64 	%fd6681, %fd6678, %fd6680;
	mul.f64 	%fd6682, %fd6681, 0d3FE0000000000000;
	mul.f64 	%fd6683, %fd6682, %fd6682;
	sub.f64 	%fd6684, %fd6675, %fd6683;
	mul.f64 	%fd6685, %fd6682, %fd6684;
	mul.f64 	%fd6686, %fd6685, 0d3FE0000000000000;
	mov.f64 	%fd6687, 0d3FF0000000000000;
	sub.f64 	%fd6688, %fd6687, %fd6686;
	mul.f64 	%fd6689, %fd6688, 0d3FE0000000000000;
	mul.f64 	%fd7298, %fd7298, %fd6689;
	sub.s32 	%r472, %r788, %r819;
	setp.lt.u32 	%p337, %r472, 11;
	@%p337 bra 	$L__BB0_265;
	ld.param.u32 	%r789, [_Z22GDFTgrid_weight_kernelPdS_S_S_Piii_param_6];
	ld.shared.f64 	%fd6690, [_ZZ22GDFTgrid_weight_kernelPdS_S_S_PiiiE6a_smem+1872];
	ld.shared.f64 	%fd6691, [_ZZ22GDFTgrid_weight_kernelPdS_S_S_PiiiE8dij_smem+1872];
	sub.f64 	%fd6692, %fd344, %fd7271;
	mul.f64 	%fd6693, %fd6691, %fd6692;
	fma.rn.f64 	%fd6694, %fd6693, %fd6693, 0dBFF0000000000000;
	fma.rn.f64 	%fd6695, %fd6690, %fd6694, %fd6693;
	mul.f64 	%fd6696, %fd6695, %fd6695;
	mov.f64 	%fd6697, 0d4008000000000000;
	sub.f64 	%fd6698, %fd6697, %fd6696;
	mul.f64 	%fd6699, %fd6695, %fd6698;
	mul.f64 	%fd6700, %fd6699, 0d3FE0000000000000;
	mul.f64 	%fd6701, %fd6700, %fd6700;
	sub.f64 	%fd6702, %fd6697, %fd6701;
	mul.f64 	%fd6703, %fd6700, %fd6702;
	mul.f64 	%fd6704, %fd6703, 0d3FE0000000000000;
	mul.f64 	%fd6705, %fd6704, %fd6704;
	sub.f64 	%fd6706, %fd6697, %fd6705;
	mul.f64 	%fd6707, %fd6704, %fd6706;
	mul.f64 	%fd6708, %fd6707, 0d3FE0000000000000;
	mov.f64 	%fd6709, 0d3FF0000000000000;
	sub.f64 	%fd6710, %fd6709, %fd6708;
	mul.f64 	%fd6711, %fd6710, 0d3FE0000000000000;
	mul.f64 	%fd7298, %fd7298, %fd6711;
	sub.s32 	%r473, %r789, %r819;
	setp.eq.s32 	%p338, %r473, 11;
	@%p338 bra 	$L__BB0_265;
	ld.param.u32 	%r790, [_Z22GDFTgrid_weight_kernelPdS_S_S_Piii_param_6];
	ld.shared.f64 	%fd6712, [_ZZ22GDFTgrid_weight_kernelPdS_S_S_PiiiE6a_smem+1880];
	ld.shared.f64 	%fd6713, [_ZZ22GDFTgrid_weight_kernelPdS_S_S_PiiiE8dij_smem+1880];
	sub.f64 	%fd6714, %fd344, %fd7270;
	mul.f64 	%fd6715, %fd6713, %fd6714;
	fma.rn.f64 	%fd6716, %fd6715, %fd6715, 0dBFF0000000000000;
	fma.rn.f64 	%fd6717, %fd6712, %fd6716, %fd6715;
	mul.f64 	%fd6718, %fd6717, %fd6717;
	mov.f64 	%fd6719, 0d4008000000000000;
	sub.f64 	%fd6720, %fd6719, %fd6718;
	mul.f64 	%fd6721, %fd6717, %fd6720;
	mul.f64 	%fd6722, %fd6721, 0d3FE0000000000000;
	mul.f64 	%fd6723, %fd6722, %fd6722;
	sub.f64 	%fd6724, %fd6719, %fd6723;
	mul.f64 	%fd6725, %fd6722, %fd6724;
	mul.f64 	%fd6726, %fd6725, 0d3FE0000000000000;
	mul.f64 	%fd6727, %fd6726, %fd6726;
	sub.f64 	%fd6728, %fd6719, %fd6727;
	mul.f64 	%fd6729, %fd6726, %fd6728;
	mul.f64 	%fd6730, %fd6729, 0d3FE0000000000000;
	mov.f64 	%fd6731, 0d3FF0000000000000;
	sub.f64 	%fd6732, %fd6731, %fd6730;
	mul.f64 	%fd6733, %fd6732, 0d3FE0000000000000;
	mul.f64 	%fd7298, %fd7298, %fd6733;
	sub.s32 	%r474, %r790, %r819;
	setp.lt.u32 	%p339, %r474, 13;
	@%p339 bra 	$L__BB0_265;
	ld.param.u32 	%r791, [_Z22GDFTgrid_weight_kernelPdS_S_S_Piii_param_6];
	ld.shared.f64 	%fd6734, [_ZZ22GDFTgrid_weight_kernelPdS_S_S_PiiiE6a_smem+1888];
	ld.shared.f64 	%fd6735, [_ZZ22GDFTgrid_weight_kernelPdS_S_S_PiiiE8dij_smem+1888];
	sub.f64 	%fd6736, %fd344, %fd7269;
	mul.f64 	%fd6737, %fd6735, %fd6736;
	fma.rn.f64 	%fd6738, %fd6737, %fd6737, 0dBFF0000000000000;
	fma.rn.f64 	%fd6739, %fd6734, %fd6738, %fd6737;
	mul.f64 	%fd6740, %fd6739, %fd6739;
	mov.f64 	%fd6741, 0d4008000000000000;
	sub.f64 	%fd6742, %fd6741, %fd6740;
	mul.f64 	%fd6743, %fd6739, %fd6742;
	mul.f64 	%fd6744, %fd6743, 0d3FE0000000000000;
	mul.f64 	%fd6745, %fd6744, %fd6744;
	sub.f64 	%fd6746, %fd6741, %fd6745;
	mul.f64 	%fd6747, %fd6744, %fd6746;
	mul.f64 	%fd6748, %fd6747, 0d3FE0000000000000;
	mul.f64 	%fd6749, %fd6748, %fd6748;
	sub.f64 	%fd6750, %fd6741, %fd6749;
	mul.f64 	%fd6751, %fd6748, %fd6750;
	mul.f64 	%fd6752, %fd6751, 0d3FE0000000000000;
	mov.f64 	%fd6753, 0d3FF0000000000000;
	sub.f64 	%fd6754, %fd6753, %fd6752;
	mul.f64 	%fd6755, %fd6754, 0d3FE0000000000000;
	mul.f64 	%fd7298, %fd7298, %fd6755;
	sub.s32 	%r475, %r791, %r819;
	setp.eq.s32 	%p340, %r475, 13;
	@%p340 bra 	$L__BB0_265;
	ld.param.u32 	%r792, [_Z22GDFTgrid_weight_kernelPdS_S_S_Piii_param_6];
	ld.shared.f64 	%fd6756, [_ZZ22GDFTgrid_weight_kernelPdS_S_S_PiiiE6a_smem+1896];
	ld.shared.f64 	%fd6757, [_ZZ22GDFTgrid_weight_kernelPdS_S_S_PiiiE8dij_smem+1896];
	sub.f64 	%fd6758, %fd344, %fd7268;
	mul.f64 	%fd6759, %fd6757, %fd6758;
	fma.rn.f64 	%fd6760, %fd6759, %fd6759, 0dBFF0000000000000;
	fma.rn.f64 	%fd6761, %fd6756, %fd6760, %fd6759;
	mul.f64 	%fd6762, %fd6761, %fd6761;
	mov.f64 	%fd6763, 0d4008000000000000;
	sub.f64 	%fd6764, %fd6763, %fd6762;
	mul.f64 	%fd6765, %fd6761, %fd6764;
	mul.f64 	%fd6766, %fd6765, 0d3FE0000000000000;
	mul.f64 	%fd6767, %fd6766, %fd6766;
	sub.f64 	%fd6768, %fd6763, %fd6767;
	mul.f64 	%fd6769, %fd6766, %fd6768;
	mul.f64 	%fd6770, %fd6769, 0d3FE0000000000000;
	mul.f64 	%fd6771, %fd6770, %fd6770;
	sub.f64 	%fd6772, %fd6763, %fd6771;
	mul.f64 	%fd6773, %fd6770, %fd6772;
	mul.f64 	%fd6774, %fd6773, 0d3FE0000000000000;
	mov.f64 	%fd6775, 0d3FF0000000000000;
	sub.f64 	%fd6776, %fd6775, %fd6774;
	mul.f64 	%fd6777, %fd6776, 0d3FE0000000000000;
	mul.f64 	%fd7298, %fd7298, %fd6777;
	sub.s32 	%r476, %r792, %r819;
	setp.lt.u32 	%p341, %r476, 15;
	@%p341 bra 	$L__BB0_265;
	ld.param.u32 	%r793, [_Z22GDFTgrid_weight_kernelPdS_S_S_Piii_param_6];
	ld.shared.f64 	%fd6778, [_ZZ22GDFTgrid_weight_kernelPdS_S_S_PiiiE6a_smem+1904];
	ld.shared.f64 	%fd6779, [_ZZ22GDFTgrid_weight_kernelPdS_S_S_PiiiE8dij_smem+1904];
	sub.f64 	%fd6780, %fd344, %fd7267;
	mul.f64 	%fd6781, %fd6779, %fd6780;
	selp.f64 	%fd6782, 0d0000000000000000, %fd6781, %p62;
	fma.rn.f64 	%fd6783, %fd6782, %fd6782, 0dBFF0000000000000;
	fma.rn.f64 	%fd6784, %fd6778, %fd6783, %fd6782;
	mul.f64 	%fd6785, %fd6784, %fd6784;
	mov.f64 	%fd6786, 0d4008000000000000;
	sub.f64 	%fd6787, %fd6786, %fd6785;
	mul.f64 	%fd6788, %fd6784, %fd6787;
	mul.f64 	%fd6789, %fd6788, 0d3FE0000000000000;
	mul.f64 	%fd6790, %fd6789, %fd6789;
	sub.f64 	%fd6791, %fd6786, %fd6790;
	mul.f64 	%fd6792, %fd6789, %fd6791;
	mul.f64 	%fd6793, %fd6792, 0d3FE0000000000000;
	mul.f64 	%fd6794, %fd6793, %fd6793;
	sub.f64 	%fd6795, %fd6786, %fd6794;
	mul.f64 	%fd6796, %fd6793, %fd6795;
	mul.f64 	%fd6797, %fd6796, 0d3FE0000000000000;
	mov.f64 	%fd6798, 0d3FF0000000000000;
	sub.f64 	%fd6799, %fd6798, %fd6797;
	mul.f64 	%fd6800, %fd6799, 0d3FE0000000000000;
	mul.f64 	%fd7298, %fd7298, %fd6800;
	sub.s32 	%r477, %r793, %r819;
	setp.eq.s32 	%p343, %r477, 15;
	@%p343 bra 	$L__BB0_265;
	ld.shared.f64 	%fd6801, [_ZZ22GDFTgrid_weight_kernelPdS_S_S_PiiiE6a_smem+1912];
	ld.shared.f64 	%fd6802, [_ZZ22GDFTgrid_weight_kernelPdS_S_S_PiiiE8dij_smem+1912];
	sub.f64 	%fd6803, %fd344, %fd7266;
	mul.f64 	%fd6804, %fd6802, %fd6803;
	fma.rn.f64 	%fd6805, %fd6804, %fd6804, 0dBFF0000000000000;
	fma.rn.f64 	%fd6806, %fd6801, %fd6805, %fd6804;
	mul.f64 	%fd6807, %fd6806, %fd6806;
	mov.f64 	%fd6808, 0d4008000000000000;
	sub.f64 	%fd6809, %fd6808, %fd6807;
	mul.f64 	%fd6810, %fd6806, %fd6809;
	mul.f64 	%fd6811, %fd6810, 0d3FE0000000000000;
	mul.f64 	%fd6812, %fd6811, %fd6811;
	sub.f64 	%fd6813, %fd6808, %fd6812;
	mul.f64 	%fd6814, %fd6811, %fd6813;
	mul.f64 	%fd6815, %fd6814, 0d3FE0000000000000;
	mul.f64 	%fd6816, %fd6815, %fd6815;
	sub.f64 	%fd6817, %fd6808, %fd6816;
	mul.f64 	%fd6818, %fd6815, %fd6817;
	mul.f64 	%fd6819, %fd6818, 0d3FE0000000000000;
	mov.f64 	%fd6820, 0d3FF0000000000000;
	sub.f64 	%fd6821, %fd6820, %fd6819;
	mul.f64 	%fd6822, %fd6821, 0d3FE0000000000000;
	mul.f64 	%fd7298, %fd7298, %fd6822;
$L__BB0_265:
	ld.param.u32 	%r794, [_Z22GDFTgrid_weight_kernelPdS_S_S_Piii_param_6];
	sub.s32 	%r478, %r794, %r818;
	setp.eq.s32 	%p344, %r478, 15;
	@%p344 bra 	$L__BB0_282;
	ld.param.u32 	%r795, [_Z22GDFTgrid_weight_kernelPdS_S_S_Piii_param_6];
	sub.s32 	%r479, %r795, %r819;
	setp.eq.s32 	%p345, %r479, 1;
	ld.shared.f64 	%fd6823, [_ZZ22GDFTgrid_weight_kernelPdS_S_S_PiiiE7atom_xi+120];
	sub.f64 	%fd6824, %fd7215, %fd6823;
	ld.shared.f64 	%fd6825, [_ZZ22GDFTgrid_weight_kernelPdS_S_S_PiiiE7atom_yi+120];
	sub.f64 	%fd6826, %fd7214, %fd6825;
	ld.shared.f64 	%fd6827, [_ZZ22GDFTgrid_weight_kernelPdS_S_S_PiiiE7atom_zi+120];
	sub.f64 	%fd6828, %fd7213, %fd6827;
	abs.f64 	%fd6829, %fd6824;
	abs.f64 	%fd6830, %fd6826;
	abs.f64 	%fd6831, %fd6828;
	add.f64 	%fd6832, %fd6829, %fd6830;
	add.f64 	%fd6833, %fd6832, %fd6831;
	min.f64 	%fd6834, %fd6829, %fd6830;
	max.f64 	%fd6835, %fd6829, %fd6830;
	min.f64 	%fd6836, %fd6835, %fd6831;
	max.f64 	%fd6837, %fd6835, %fd6831;
	{
	.reg .b32 %temp; 
	mov.b64 	{%temp, %r480}, %fd6837;
	}
	and.b32  	%r481, %r480, -4194304;
	xor.b32  	%r482, %r481, 2144337920;
	mov.b32 	%r483, 0;
	mov.b64 	%fd6838, {%r483, %r482};
	mul.f64 	%fd6839, %fd6836, %fd6838;
	mul.f64 	%fd6840, %fd6834, %fd6838;
	mul.f64 	%fd6841, %fd6837, %fd6838;
	mul.f64 	%fd6842, %fd6839, %fd6839;
	fma.rn.f64 	%fd6843, %fd6840, %fd6840, %fd6842;
	fma.rn.f64 	%fd6844, %fd6841, %fd6841, %fd6843;
	min.f64 	%fd6845, %fd6844, 0d7FEFFFFFFFFFFFFF;
	rsqrt.approx.ftz.f64 	%fd6846, %fd6845;
	mul.rn.f64 	%fd6847, %fd6846, %fd6846;
	neg.f64 	%fd6848, %fd6847;
	fma.rn.f64 	%fd6849, %fd6845, %fd6848, 0d3FF0000000000000;
	fma.rn.f64 	%fd6850, %fd6849, 0d3FD8000000000000, 0d3FE0000000000000;
	mul.rn.f64 	%fd6851, %fd6849, %fd6846;
	fma.rn.f64 	%fd6852, %fd6850, %fd6851, %fd6846;
	mul.f64 	%fd6853, %fd6844, %fd6852;
	or.b32  	%r484, %r481, 1048576;
	mov.b64 	%fd6854, {%r483, %r484};
	mul.f64 	%fd6855, %fd6854, %fd6853;
	setp.gt.f64 	%p346, %fd6833, %fd6837;
	selp.f64 	%fd6856, %fd6855, %fd6833, %p346;
	setp.lt.u32 	%p347, %r480, %r4;
	selp.f64 	%fd362, %fd6856, %fd6837, %p347;
	ld.shared.f64 	%fd6857, [_ZZ22GDFTgrid_weight_kernelPdS_S_S_PiiiE6a_smem+1920];
	ld.shared.f64 	%fd6858, [_ZZ22GDFTgrid_weight_kernelPdS_S_S_PiiiE8dij_smem+1920];
	sub.f64 	%fd6859, %fd362, %fd7281;
	mul.f64 	%fd6860, %fd6858, %fd6859;
	fma.rn.f64 	%fd6861, %fd6860, %fd6860, 0dBFF0000000000000;
	fma.rn.f64 	%fd6862, %fd6857, %fd6861, %fd6860;
	mul.f64 	%fd6863, %fd6862, %fd6862;
	mov.f64 	%fd6864, 0d4008000000000000;
	sub.f64 	%fd6865, %fd6864, %fd6863;
	mul.f64 	%fd6866, %fd6862, %fd6865;
	mul.f64 	%fd6867, %fd6866, 0d3FE0000000000000;
	mul.f64 	%fd6868, %fd6867, %fd6867;
	sub.f64 	%fd6869, %fd6864, %fd6868;
	mul.f64 	%fd6870, %fd6867, %fd6869;
	mul.f64 	%fd6871, %fd6870, 0d3FE0000000000000;
	mul.f64 	%fd6872, %fd6871, %fd6871;
	sub.f64 	%fd6873, %fd6864, %fd6872;
	mul.f64 	%fd6874, %fd6871, %fd6873;
	mul.f64 	%fd6875, %fd6874, 0d3FE0000000000000;
	mov.f64 	%fd6876, 0d3FF0000000000000;
	sub.f64 	%fd6877, %fd6876, %fd6875;
	mul.f64 	%fd6878, %fd6877, 0d3FE0000000000000;
	mul.f64 	%fd7297, %fd7297, %fd6878;
	@%p345 bra 	$L__BB0_282;
	ld.param.u32 	%r796, [_Z22GDFTgrid_weight_kernelPdS_S_S_Piii_param_6];
	ld.shared.f64 	%fd6879, [_ZZ22GDFTgrid_weight_kernelPdS_S_S_PiiiE6a_smem+1928];
	ld.shared.f64 	%fd6880, [_ZZ22GDFTgrid_weight_kernelPdS_S_S_PiiiE8dij_smem+1928];
	sub.f64 	%fd6881, %fd362, %fd7280;
	mul.f64 	%fd6882, %fd6880, %fd6881;
	fma.rn.f64 	%fd6883, %fd6882, %fd6882, 0dBFF0000000000000;
	fma.rn.f64 	%fd6884, %fd6879, %fd6883, %fd6882;
	mul.f64 	%fd6885, %fd6884, %fd6884;
	mov.f64 	%fd6886, 0d4008000000000000;
	sub.f64 	%fd6887, %fd6886, %fd6885;
	mul.f64 	%fd6888, %fd6884, %fd6887;
	mul.f64 	%fd6889, %fd6888, 0d3FE0000000000000;
	mul.f64 	%fd6890, %fd6889, %fd6889;
	sub.f64 	%fd6891, %fd6886, %fd6890;
	mul.f64 	%fd6892, %fd6889, %fd6891;
	mul.f64 	%fd6893, %fd6892, 0d3FE0000000000000;
	mul.f64 	%fd6894, %fd6893, %fd6893;
	sub.f64 	%fd6895, %fd6886, %fd6894;
	mul.f64 	%fd6896, %fd6893, %fd6895;
	mul.f64 	%fd6897, %fd6896, 0d3FE0000000000000;
	mov.f64 	%fd6898, 0d3FF0000000000000;
	sub.f64 	%fd6899, %fd6898, %fd6897;
	mul.f64 	%fd6900, %fd6899, 0d3FE0000000000000;
	mul.f64 	%fd7297, %fd7297, %fd6900;
	sub.s32 	%r485, %r796, %r819;
	setp.lt.s32 	%p348, %r485, 3;
	@%p348 bra 	$L__BB0_282;
	ld.param.u32 	%r797, [_Z22GDFTgrid_weight_kernelPdS_S_S_Piii_param_6];
	ld.shared.f64 	%fd6901, [_ZZ22GDFTgrid_weight_kernelPdS_S_S_PiiiE6a_smem+1936];
	ld.shared.f64 	%fd6902, [_ZZ22GDFTgrid_weight_kernelPdS_S_S_PiiiE8dij_smem+1936];
	sub.f64 	%fd6903, %fd362, %fd7279;
	mul.f64 	%fd6904, %fd6902, %fd6903;
	fma.rn.f64 	%fd6905, %fd6904, %fd6904, 0dBFF0000000000000;
	fma.rn.f64 	%fd6906, %fd6901, %fd6905, %fd6904;
	mul.f64 	%fd6907, %fd6906, %fd6906;
	mov.f64 	%fd6908, 0d4008000000000000;
	sub.f64 	%fd6909, %fd6908, %fd6907;
	mul.f64 	%fd6910, %fd6906, %fd6909;
	mul.f64 	%fd6911, %fd6910, 0d3FE0000000000000;
	mul.f64 	%fd6912, %fd6911, %fd6911;
	sub.f64 	%fd6913, %fd6908, %fd6912;
	mul.f64 	%fd6914, %fd6911, %fd6913;
	mul.f64 	%fd6915, %fd6914, 0d3FE0000000000000;
	mul.f64 	%fd6916, %fd6915, %fd6915;
	sub.f64 	%fd6917, %fd6908, %fd6916;
	mul.f64 	%fd6918, %fd6915, %fd6917;
	mul.f64 	%fd6919, %fd6918, 0d3FE0000000000000;
	mov.f64 	%fd6920, 0d3FF0000000000000;
	sub.f64 	%fd6921, %fd6920, %fd6919;
	mul.f64 	%fd6922, %fd6921, 0d3FE0000000000000;
	mul.f64 	%fd7297, %fd7297, %fd6922;
	sub.s32 	%r486, %r797, %r819;
	setp.eq.s32 	%p349, %r486, 3;
	@%p349 bra 	$L__BB0_282;
	ld.param.u32 	%r798, [_Z22GDFTgrid_weight_kernelPdS_S_S_Piii_param_6];
	ld.shared.f64 	%fd6923, [_ZZ22GDFTgrid_weight_kernelPdS_S_S_PiiiE6a_smem+1944];
	ld.shared.f64 	%fd6924, [_ZZ22GDFTgrid_weight_kernelPdS_S_S_PiiiE8dij_smem+1944];
	sub.f64 	%fd6925, %fd362, %fd7278;
	mul.f64 	%fd6926, %fd6924, %fd6925;
	fma.rn.f64 	%fd6927, %fd6926, %fd6926, 0dBFF0000000000000;
	fma.rn.f64 	%fd6928, %fd6923, %fd6927, %fd6926;
	mul.f64 	%fd6929, %fd6928, %fd6928;
	mov.f64 	%fd6930, 0d4008000000000000;
	sub.f64 	%fd6931, %fd6930, %fd6929;
	mul.f64 	%fd6932, %fd6928, %fd6931;
	mul.f64 	%fd6933, %fd6932, 0d3FE0000000000000;
	mul.f64 	%fd6934, %fd6933, %fd6933;
	sub.f64 	%fd6935, %fd6930, %fd6934;
	mul.f64 	%fd6936, %fd6933, %fd6935;
	mul.f64 	%fd6937, %fd6936, 0d3FE0000000000000;
	mul.f64 	%fd6938, %fd6937, %fd6937;
	sub.f64 	%fd6939, %fd6930, %fd6938;
	mul.f64 	%fd6940, %fd6937, %fd6939;
	mul.f64 	%fd6941, %fd6940, 0d3FE0000000000000;
	mov.f64 	%fd6942, 0d3FF0000000000000;
	sub.f64 	%fd6943, %fd6942, %fd6941;
	mul.f64 	%fd6944, %fd6943, 0d3FE0000000000000;
	mul.f64 	%fd7297, %fd7297, %fd6944;
	sub.s32 	%r487, %r798, %r819;
	setp.lt.u32 	%p350, %r487, 5;
	@%p350 bra 	$L__BB0_282;
	ld.param.u32 	%r799, [_Z22GDFTgrid_weight_kernelPdS_S_S_Piii_param_6];
	ld.shared.f64 	%fd6945, [_ZZ22GDFTgrid_weight_kernelPdS_S_S_PiiiE6a_smem+1952];
	ld.shared.f64 	%fd6946, [_ZZ22GDFTgrid_weight_kernelPdS_S_S_PiiiE8dij_smem+1952];
	sub.f64 	%fd6947, %fd362, %fd7277;
	mul.f64 	%fd6948, %fd6946, %fd6947;
	fma.rn.f64 	%fd6949, %fd6948, %fd6948, 0dBFF0000000000000;
	fma.rn.f64 	%fd6950, %fd6945, %fd6949, %fd6948;
	mul.f64 	%fd6951, %fd6950, %fd6950;
	mov.f64 	%fd6952, 0d4008000000000000;
	sub.f64 	%fd6953, %fd6952, %fd6951;
	mul.f64 	%fd6954, %fd6950, %fd6953;
	mul.f64 	%fd6955, %fd6954, 0d3FE0000000000000;
	mul.f64 	%fd6956, %fd6955, %fd6955;
	sub.f64 	%fd6957, %fd6952, %fd6956;
	mul.f64 	%fd6958, %fd6955, %fd6957;
	mul.f64 	%fd6959, %fd6958, 0d3FE0000000000000;
	mul.f64 	%fd6960, %fd6959, %fd6959;
	sub.f64 	%fd6961, %fd6952, %fd6960;
	mul.f64 	%fd6962, %fd6959, %fd6961;
	mul.f64 	%fd6963, %fd6962, 0d3FE0000000000000;
	mov.f64 	%fd6964, 0d3FF0000000000000;
	sub.f64 	%fd6965, %fd6964, %fd6963;
	mul.f64 	%fd6966, %fd6965, 0d3FE0000000000000;
	mul.f64 	%fd7297, %fd7297, %fd6966;
	sub.s32 	%r488, %r799, %r819;
	setp.eq.s32 	%p351, %r488, 5;
	@%p351 bra 	$L__BB0_282;
	ld.param.u32 	%r800, [_Z22GDFTgrid_weight_kernelPdS_S_S_Piii_param_6];
	ld.shared.f64 	%fd6967, [_ZZ22GDFTgrid_weight_kernelPdS_S_S_PiiiE6a_smem+1960];
	ld.shared.f64 	%fd6968, [_ZZ22GDFTgrid_weight_kernelPdS_S_S_PiiiE8dij_smem+1960];
	sub.f64 	%fd6969, %fd362, %fd7276;
	mul.f64 	%fd6970, %fd6968, %fd6969;
	fma.rn.f64 	%fd6971, %fd6970, %fd6970, 0dBFF0000000000000;
	fma.rn.f64 	%fd6972, %fd6967, %fd6971, %fd6970;
	mul.f64 	%fd6973, %fd6972, %fd6972;
	mov.f64 	%fd6974, 0d4008000000000000;
	sub.f64 	%fd6975, %fd6974, %fd6973;
	mul.f64 	%fd6976, %fd6972, %fd6975;
	mul.f64 	%fd6977, %fd6976, 0d3FE0000000000000;
	mul.f64 	%fd6978, %fd6977, %fd6977;
	sub.f64 	%fd6979, %fd6974, %fd6978;
	mul.f64 	%fd6980, %fd6977, %fd6979;
	mul.f64 	%fd6981, %fd6980, 0d3FE0000000000000;
	mul.f64 	%fd6982, %fd6981, %fd6981;
	sub.f64 	%fd6983, %fd6974, %fd6982;
	mul.f64 	%fd6984, %fd6981, %fd6983;
	mul.f64 	%fd6985, %fd6984, 0d3FE0000000000000;
	mov.f64 	%fd6986, 0d3FF0000000000000;
	sub.f64 	%fd6987, %fd6986, %fd6985;
	mul.f64 	%fd6988, %fd6987, 0d3FE0000000000000;
	mul.f64 	%fd7297, %fd7297, %fd6988;
	sub.s32 	%r489, %r800, %r819;
	setp.lt.u32 	%p352, %r489, 7;
	@%p352 bra 	$L__BB0_282;
	ld.param.u32 	%r801, [_Z22GDFTgrid_weight_kernelPdS_S_S_Piii_param_6];
	ld.shared.f64 	%fd6989, [_ZZ22GDFTgrid_weight_kernelPdS_S_S_PiiiE6a_smem+1968];
	ld.shared.f64 	%fd6990, [_ZZ22GDFTgrid_weight_kernelPdS_S_S_PiiiE8dij_smem+1968];
	sub.f64 	%fd6991, %fd362, %fd7275;
	mul.f64 	%fd6992, %fd6990, %fd6991;
	fma.rn.f64 	%fd6993, %fd6992, %fd6992, 0dBFF0000000000000;
	fma.rn.f64 	%fd6994, %fd6989, %fd6993, %fd6992;
	mul.f64 	%fd6995, %fd6994, %fd6994;
	mov.f64 	%fd6996, 0d4008000000000000;
	sub.f64 	%fd6997, %fd6996, %fd6995;
	mul.f64 	%fd6998, %fd6994, %fd6997;
	mul.f64 	%fd6999, %fd6998, 0d3FE0000000000000;
	mul.f64 	%fd7000, %fd6999, %fd6999;
	sub.f64 	%fd7001, %fd6996, %fd7000;
	mul.f64 	%fd7002, %fd6999, %fd7001;
	mul.f64 	%fd7003, %fd7002, 0d3FE0000000000000;
	mul.f64 	%fd7004, %fd7003, %fd7003;
	sub.f64 	%fd7005, %fd6996, %fd7004;
	mul.f64 	%fd7006, %fd7003, %fd7005;
	mul.f64 	%fd7007, %fd7006, 0d3FE0000000000000;
	mov.f64 	%fd7008, 0d3FF0000000000000;
	sub.f64 	%fd7009, %fd7008, %fd7007;
	mul.f64 	%fd7010, %fd7009, 0d3FE0000000000000;
	mul.f64 	%fd7297, %fd7297, %fd7010;
	sub.s32 	%r490, %r801, %r819;
	setp.eq.s32 	%p353, %r490, 7;
	@%p353 bra 	$L__BB0_282;
	ld.param.u32 	%r802, [_Z22GDFTgrid_weight_kernelPdS_S_S_Piii_param_6];
	ld.shared.f64 	%fd7011, [_ZZ22GDFTgrid_weight_kernelPdS_S_S_PiiiE6a_smem+1976];
	ld.shared.f64 	%fd7012, [_ZZ22GDFTgrid_weight_kernelPdS_S_S_PiiiE8dij_smem+1976];
	sub.f64 	%fd7013, %fd362, %fd7274;
	mul.f64 	%fd7014, %fd7012, %fd7013;
	fma.rn.f64 	%fd7015, %fd7014, %fd7014, 0dBFF0000000000000;
	fma.rn.f64 	%fd7016, %fd7011, %fd7015, %fd7014;
	mul.f64 	%fd7017, %fd7016, %fd7016;
	mov.f64 	%fd7018, 0d4008000000000000;
	sub.f64 	%fd7019, %fd7018, %fd7017;
	mul.f64 	%fd7020, %fd7016, %fd7019;
	mul.f64 	%fd7021, %fd7020, 0d3FE0000000000000;
	mul.f64 	%fd7022, %fd7021, %fd7021;
	sub.f64 	%fd7023, %fd7018, %fd7022;
	mul.f64 	%fd7024, %fd7021, %fd7023;
	mul.f64 	%fd7025, %fd7024, 0d3FE0000000000000;
	mul.f64 	%fd7026, %fd7025, %fd7025;
	sub.f64 	%fd7027, %fd7018, %fd7026;
	mul.f64 	%fd7028, %fd7025, %fd7027;
	mul.f64 	%fd7029, %fd7028, 0d3FE0000000000000;
	mov.f64 	%fd7030, 0d3FF0000000000000;
	sub.f64 	%fd7031, %fd7030, %fd7029;
	mul.f64 	%fd7032, %fd7031, 0d3FE0000000000000;
	mul.f64 	%fd7297, %fd7297, %fd7032;
	sub.s32 	%r491, %r802, %r819;
	setp.lt.u32 	%p354, %r491, 9;
	@%p354 bra 	$L__BB0_282;
	ld.param.u32 	%r803, [_Z22GDFTgrid_weight_kernelPdS_S_S_Piii_param_6];
	ld.shared.f64 	%fd7033, [_ZZ22GDFTgrid_weight_kernelPdS_S_S_PiiiE6a_smem+1984];
	ld.shared.f64 	%fd7034, [_ZZ22GDFTgrid_weight_kernelPdS_S_S_PiiiE8dij_smem+1984];
	sub.f64 	%fd7035, %fd362, %fd7273;
	mul.f64 	%fd7036, %fd7034, %fd7035;
	fma.rn.f64 	%fd7037, %fd7036, %fd7036, 0dBFF0000000000000;
	fma.rn.f64 	%fd7038, %fd7033, %fd7037, %fd7036;
	mul.f64 	%fd7039, %fd7038, %fd7038;
	mov.f64 	%fd7040, 0d4008000000000000;
	sub.f64 	%fd7041, %fd7040, %fd7039;
	mul.f64 	%fd7042, %fd7038, %fd7041;
	mul.f64 	%fd7043, %fd7042, 0d3FE0000000000000;
	mul.f64 	%fd7044, %fd7043, %fd7043;
	sub.f64 	%fd7045, %fd7040, %fd7044;
	mul.f64 	%fd7046, %fd7043, %fd7045;
	mul.f64 	%fd7047, %fd7046, 0d3FE0000000000000;
	mul.f64 	%fd7048, %fd7047, %fd7047;
	sub.f64 	%fd7049, %fd7040, %fd7048;
	mul.f64 	%fd7050, %fd7047, %fd7049;
	mul.f64 	%fd7051, %fd7050, 0d3FE0000000000000;
	mov.f64 	%fd7052, 0d3FF0000000000000;
	sub.f64 	%fd7053, %fd7052, %fd7051;
	mul.f64 	%fd7054, %fd7053, 0d3FE0000000000000;
	mul.f64 	%fd7297, %fd7297, %fd7054;
	sub.s32 	%r492, %r803, %r819;
	setp.eq.s32 	%p355, %r492, 9;
	@%p355 bra 	$L__BB0_282;
	ld.param.u32 	%r804, [_Z22GDFTgrid_weight_kernelPdS_S_S_Piii_param_6];
	ld.shared.f64 	%fd7055, [_ZZ22GDFTgrid_weight_kernelPdS_S_S_PiiiE6a_smem+1992];
	ld.shared.f64 	%fd7056, [_ZZ22GDFTgrid_weight_kernelPdS_S_S_PiiiE8dij_smem+1992];
	sub.f64 	%fd7057, %fd362, %fd7272;
	mul.f64 	%fd7058, %fd7056, %fd7057;
	fma.rn.f64 	%fd7059, %fd7058, %fd7058, 0dBFF0000000000000;
	fma.rn.f64 	%fd7060, %fd7055, %fd7059, %fd7058;
	mul.f64 	%fd7061, %fd7060, %fd7060;
	mov.f64 	%fd7062, 0d4008000000000000;
	sub.f64 	%fd7063, %fd7062, %fd7061;
	mul.f64 	%fd7064, %fd7060, %fd7063;
	mul.f64 	%fd7065, %fd7064, 0d3FE0000000000000;
	mul.f64 	%fd7066, %fd7065, %fd7065;
	sub.f64 	%fd7067, %fd7062, %fd7066;
	mul.f64 	%fd7068, %fd7065, %fd7067;
	mul.f64 	%fd7069, %fd7068, 0d3FE0000000000000;
	mul.f64 	%fd7070, %fd7069, %fd7069;
	sub.f64 	%fd7071, %fd7062, %fd7070;
	mul.f64 	%fd7072, %fd7069, %fd7071;
	mul.f64 	%fd7073, %fd7072, 0d3FE0000000000000;
	mov.f64 	%fd7074, 0d3FF0000000000000;
	sub.f64 	%fd7075, %fd7074, %fd7073;
	mul.f64 	%fd7076, %fd7075, 0d3FE0000000000000;
	mul.f64 	%fd7297, %fd7297, %fd7076;
	sub.s32 	%r493, %r804, %r819;
	setp.lt.u32 	%p356, %r493, 11;
	@%p356 bra 	$L__BB0_282;
	ld.param.u32 	%r805, [_Z22GDFTgrid_weight_kernelPdS_S_S_Piii_param_6];
	ld.shared.f64 	%fd7077, [_ZZ22GDFTgrid_weight_kernelPdS_S_S_PiiiE6a_smem+2000];
	ld.shared.f64 	%fd7078, [_ZZ22GDFTgrid_weight_kernelPdS_S_S_PiiiE8dij_smem+2000];
	sub.f64 	%fd7079, %fd362, %fd7271;
	mul.f64 	%fd7080, %fd7078, %fd7079;
	fma.rn.f64 	%fd7081, %fd7080, %fd7080, 0dBFF0000000000000;
	fma.rn.f64 	%fd7082, %fd7077, %fd7081, %fd7080;
	mul.f64 	%fd7083, %fd7082, %fd7082;
	mov.f64 	%fd7084, 0d4008000000000000;
	sub.f64 	%fd7085, %fd7084, %fd7083;
	mul.f64 	%fd7086, %fd7082, %fd7085;
	mul.f64 	%fd7087, %fd7086, 0d3FE0000000000000;
	mul.f64 	%fd7088, %fd7087, %fd7087;
	sub.f64 	%fd7089, %fd7084, %fd7088;
	mul.f64 	%fd7090, %fd7087, %fd7089;
	mul.f64 	%fd7091, %fd7090, 0d3FE0000000000000;
	mul.f64 	%fd7092, %fd7091, %fd7091;
	sub.f64 	%fd7093, %fd7084, %fd7092;
	mul.f64 	%fd7094, %fd7091, %fd7093;
	mul.f64 	%fd7095, %fd7094, 0d3FE0000000000000;
	mov.f64 	%fd7096, 0d3FF0000000000000;
	sub.f64 	%fd7097, %fd7096, %fd7095;
	mul.f64 	%fd7098, %fd7097, 0d3FE0000000000000;
	mul.f64 	%fd7297, %fd7297, %fd7098;
	sub.s32 	%r494, %r805, %r819;
	setp.eq.s32 	%p357, %r494, 11;
	@%p357 bra 	$L__BB0_282;
	ld.param.u32 	%r806, [_Z22GDFTgrid_weight_kernelPdS_S_S_Piii_param_6];
	ld.shared.f64 	%fd7099, [_ZZ22GDFTgrid_weight_kernelPdS_S_S_PiiiE6a_smem+2008];
	ld.shared.f64 	%fd7100, [_ZZ22GDFTgrid_weight_kernelPdS_S_S_PiiiE8dij_smem+2008];
	sub.f64 	%fd7101, %fd362, %fd7270;
	mul.f64 	%fd7102, %fd7100, %fd7101;
	fma.rn.f64 	%fd7103, %fd7102, %fd7102, 0dBFF0000000000000;
	fma.rn.f64 	%fd7104, %fd7099, %fd7103, %fd7102;
	mul.f64 	%fd7105, %fd7104, %fd7104;
	mov.f64 	%fd7106, 0d4008000000000000;
	sub.f64 	%fd7107, %fd7106, %fd7105;
	mul.f64 	%fd7108, %fd7104, %fd7107;
	mul.f64 	%fd7109, %fd7108, 0d3FE0000000000000;
	mul.f64 	%fd7110, %fd7109, %fd7109;
	sub.f64 	%fd7111, %fd7106, %fd7110;
	mul.f64 	%fd7112, %fd7109, %fd7111;
	mul.f64 	%fd7113, %fd7112, 0d3FE0000000000000;
	mul.f64 	%fd7114, %fd7113, %fd7113;
	sub.f64 	%fd7115, %fd7106, %fd7114;
	mul.f64 	%fd7116, %fd7113, %fd7115;
	mul.f64 	%fd7117, %fd7116, 0d3FE0000000000000;
	mov.f64 	%fd7118, 0d3FF0000000000000;
	sub.f64 	%fd7119, %fd7118, %fd7117;
	mul.f64 	%fd7120, %fd7119, 0d3FE0000000000000;
	mul.f64 	%fd7297, %fd7297, %fd7120;
	sub.s32 	%r495, %r806, %r819;
	setp.lt.u32 	%p358, %r495, 13;
	@%p358 bra 	$L__BB0_282;
	ld.param.u32 	%r807, [_Z22GDFTgrid_weight_kernelPdS_S_S_Piii_param_6];
	ld.shared.f64 	%fd7121, [_ZZ22GDFTgrid_weight_kernelPdS_S_S_PiiiE6a_smem+2016];
	ld.shared.f64 	%fd7122, [_ZZ22GDFTgrid_weight_kernelPdS_S_S_PiiiE8dij_smem+2016];
	sub.f64 	%fd7123, %fd362, %fd7269;
	mul.f64 	%fd7124, %fd7122, %fd7123;
	fma.rn.f64 	%fd7125, %fd7124, %fd7124, 0dBFF0000000000000;
	fma.rn.f64 	%fd7126, %fd7121, %fd7125, %fd7124;
	mul.f64 	%fd7127, %fd7126, %fd7126;
	mov.f64 	%fd7128, 0d4008000000000000;
	sub.f64 	%fd7129, %fd7128, %fd7127;
	mul.f64 	%fd7130, %fd7126, %fd7129;
	mul.f64 	%fd7131, %fd7130, 0d3FE0000000000000;
	mul.f64 	%fd7132, %fd7131, %fd7131;
	sub.f64 	%fd7133, %fd7128, %fd7132;
	mul.f64 	%fd7134, %fd7131, %fd7133;
	mul.f64 	%fd7135, %fd7134, 0d3FE0000000000000;
	mul.f64 	%fd7136, %fd7135, %fd7135;
	sub.f64 	%fd7137, %fd7128, %fd7136;
	mul.f64 	%fd7138, %fd7135, %fd7137;
	mul.f64 	%fd7139, %fd7138, 0d3FE0000000000000;
	mov.f64 	%fd7140, 0d3FF0000000000000;
	sub.f64 	%fd7141, %fd7140, %fd7139;
	mul.f64 	%fd7142, %fd7141, 0d3FE0000000000000;
	mul.f64 	%fd7297, %fd7297, %fd7142;
	sub.s32 	%r496, %r807, %r819;
	setp.eq.s32 	%p359, %r496, 13;
	@%p359 bra 	$L__BB0_282;
	ld.param.u32 	%r808, [_Z22GDFTgrid_weight_kernelPdS_S_S_Piii_param_6];
	ld.shared.f64 	%fd7143, [_ZZ22GDFTgrid_weight_kernelPdS_S_S_PiiiE6a_smem+2024];
	ld.shared.f64 	%fd7144, [_ZZ22GDFTgrid_weight_kernelPdS_S_S_PiiiE8dij_smem+2024];
	sub.f64 	%fd7145, %fd362, %fd7268;
	mul.f64 	%fd7146, %fd7144, %fd7145;
	fma.rn.f64 	%fd7147, %fd7146, %fd7146, 0dBFF0000000000000;
	fma.rn.f64 	%fd7148, %fd7143, %fd7147, %fd7146;
	mul.f64 	%fd7149, %fd7148, %fd7148;
	mov.f64 	%fd7150, 0d4008000000000000;
	sub.f64 	%fd7151, %fd7150, %fd7149;
	mul.f64 	%fd7152, %fd7148, %fd7151;
	mul.f64 	%fd7153, %fd7152, 0d3FE0000000000000;
	mul.f64 	%fd7154, %fd7153, %fd7153;
	sub.f64 	%fd7155, %fd7150, %fd7154;
	mul.f64 	%fd7156, %fd7153, %fd7155;
	mul.f64 	%fd7157, %fd7156, 0d3FE0000000000000;
	mul.f64 	%fd7158, %fd7157, %fd7157;
	sub.f64 	%fd7159, %fd7150, %fd7158;
	mul.f64 	%fd7160, %fd7157, %fd7159;
	mul.f64 	%fd7161, %fd7160, 0d3FE0000000000000;
	mov.f64 	%fd7162, 0d3FF0000000000000;
	sub.f64 	%fd7163, %fd7162, %fd7161;
	mul.f64 	%fd7164, %fd7163, 0d3FE0000000000000;
	mul.f64 	%fd7297, %fd7297, %fd7164;
	sub.s32 	%r497, %r808, %r819;
	setp.lt.u32 	%p360, %r497, 15;
	@%p360 bra 	$L__BB0_282;
	ld.param.u32 	%r809, [_Z22GDFTgrid_weight_kernelPdS_S_S_Piii_param_6];
	ld.shared.f64 	%fd7165, [_ZZ22GDFTgrid_weight_kernelPdS_S_S_PiiiE6a_smem+2032];
	ld.shared.f64 	%fd7166, [_ZZ22GDFTgrid_weight_kernelPdS_S_S_PiiiE8dij_smem+2032];
	sub.f64 	%fd7167, %fd362, %fd7267;
	mul.f64 	%fd7168, %fd7166, %fd7167;
	fma.rn.f64 	%fd7169, %fd7168, %fd7168, 0dBFF0000000000000;
	fma.rn.f64 	%fd7170, %fd7165, %fd7169, %fd7168;
	mul.f64 	%fd7171, %fd7170, %fd7170;
	mov.f64 	%fd7172, 0d4008000000000000;
	sub.f64 	%fd7173, %fd7172, %fd7171;
	mul.f64 	%fd7174, %fd7170, %fd7173;
	mul.f64 	%fd7175, %fd7174, 0d3FE0000000000000;
	mul.f64 	%fd7176, %fd7175, %fd7175;
	sub.f64 	%fd7177, %fd7172, %fd7176;
	mul.f64 	%fd7178, %fd7175, %fd7177;
	mul.f64 	%fd7179, %fd7178, 0d3FE0000000000000;
	mul.f64 	%fd7180, %fd7179, %fd7179;
	sub.f64 	%fd7181, %fd7172, %fd7180;
	mul.f64 	%fd7182, %fd7179, %fd7181;
	mul.f64 	%fd7183, %fd7182, 0d3FE0000000000000;
	mov.f64 	%fd7184, 0d3FF0000000000000;
	sub.f64 	%fd7185, %fd7184, %fd7183;
	mul.f64 	%fd7186, %fd7185, 0d3FE0000000000000;
	mul.f64 	%fd7297, %fd7297, %fd7186;
	sub.s32 	%r498, %r809, %r819;
	setp.eq.s32 	%p361, %r498, 15;
	@%p361 bra 	$L__BB0_282;
	ld.shared.f64 	%fd7187, [_ZZ22GDFTgrid_weight_kernelPdS_S_S_PiiiE6a_smem+2040];
	ld.shared.f64 	%fd7188, [_ZZ22GDFTgrid_weight_kernelPdS_S_S_PiiiE8dij_smem+2040];
	sub.f64 	%fd7189, %fd362, %fd7266;
	mul.f64 	%fd7190, %fd7188, %fd7189;
	selp.f64 	%fd7191, 0d0000000000000000, %fd7190, %p62;
	fma.rn.f64 	%fd7192, %fd7191, %fd7191, 0dBFF0000000000000;
	fma.rn.f64 	%fd7193, %fd7187, %fd7192, %fd7191;
	mul.f64 	%fd7194, %fd7193, %fd7193;
	mov.f64 	%fd7195, 0d4008000000000000;
	sub.f64 	%fd7196, %fd7195, %fd7194;
	mul.f64 	%fd7197, %fd7193, %fd7196;
	mul.f64 	%fd7198, %fd7197, 0d3FE0000000000000;
	mul.f64 	%fd7199, %fd7198, %fd7198;
	sub.f64 	%fd7200, %fd7195, %fd7199;
	mul.f64 	%fd7201, %fd7198, %fd7200;
	mul.f64 	%fd7202, %fd7201, 0d3FE0000000000000;
	mul.f64 	%fd7203, %fd7202, %fd7202;
	sub.f64 	%fd7204, %fd7195, %fd7203;
	mul.f64 	%fd7205, %fd7202, %fd7204;
	mul.f64 	%fd7206, %fd7205, 0d3FE0000000000000;
	mov.f64 	%fd7207, 0d3FF0000000000000;
	sub.f64 	%fd7208, %fd7207, %fd7206;
	mul.f64 	%fd7209, %fd7208, 0d3FE0000000000000;
	mul.f64 	%fd7297, %fd7297, %fd7209;
$L__BB0_282:
	ld.param.u32 	%r810, [_Z22GDFTgrid_weight_kernelPdS_S_S_Piii_param_6];
	add.s32 	%r819, %r819, 16;
	setp.lt.s32 	%p363, %r819, %r810;
	@%p363 bra 	$L__BB0_7;
	ld.param.u32 	%r811, [_Z22GDFTgrid_weight_kernelPdS_S_S_Piii_param_6];
	ld.param.u32 	%r532, [_Z22GDFTgrid_weight_kernelPdS_S_S_Piii_param_5];
	sub.s32 	%r499, %r811, %r818;
	setp.lt.s32 	%p364, %r499, 1;
	mov.u32 	%r500, %tid.y;
	shl.b32 	%r501, %r500, 4;
	mov.u32 	%r502, %tid.x;
	add.s32 	%r503, %r501, %r502;
	mov.u32 	%r504, %ctaid.x;
	shl.b32 	%r505, %r504, 8;
	add.s32 	%r506, %r503, %r505;
	setp.ge.s32 	%p365, %r506, %r532;
	or.pred  	%p366, %p365, %p364;
	@%p366 bra 	$L__BB0_300;
	ld.param.u32 	%r812, [_Z22GDFTgrid_weight_kernelPdS_S_S_Piii_param_6];
	add.f64 	%fd7314, %fd7314, %fd7312;
	setp.eq.s32 	%p367, %r818, %r817;
	selp.f64 	%fd7313, %fd7312, %fd7313, %p367;
	sub.s32 	%r507, %r812, %r818;
	setp.lt.s32 	%p368, %r507, 2;
	@%p368 bra 	$L__BB0_300;
	ld.param.u32 	%r813, [_Z22GDFTgrid_weight_kernelPdS_S_S_Piii_param_6];
	add.f64 	%fd7314, %fd7314, %fd7311;
	add.s32 	%r508, %r818, 1;
	setp.eq.s32 	%p369, %r508, %r817;
	selp.f64 	%fd7313, %fd7311, %fd7313, %p369;
	sub.s32 	%r509, %r813, %r818;
	setp.eq.s32 	%p370, %r509, 2;
	@%p370 bra 	$L__BB0_300;
	ld.param.u32 	%r814, [_Z22GDFTgrid_weight_kernelPdS_S_S_Piii_param_6];
	add.f64 	%fd7314, %fd7314, %fd7310;
	add.s32 	%r510, %r818, 2;
	setp.eq.s32 	%p371, %r510, %r817;
	selp.f64 	%fd7313, %fd7310, %fd7313, %p371;
	sub.s32 	%r511, %r814, %r818;
	setp.lt.u32 	%p372, %r511, 4;
	@%p372 bra 	$L__BB0_300;
	ld.param.u32 	%r815, [_Z22GDFTgrid_weight_kernelPdS_S_S_Piii_param_6];
	add.f64 	%fd7314, %fd7314, %fd7309;
	add.s32 	%r512, %r818, 3;
	setp.eq.s32 	%p373, %r512, %r817;
	selp.f64 	%fd7313, %fd7309, %fd7313, %p373;
	sub.s32 	%r10, %r815, %r818;
	setp.eq.s32 	%p374, %r10, 4;
	@%p374 bra 	$L__BB0_300;
	add.f64 	%fd7314, %fd7314, %fd7308;
	add.s32 	%r513, %r818, 4;
	setp.eq.s32 	%p375, %r513, %r817;
	selp.f64 	%fd7313, %fd7308, %fd7313, %p375;
	setp.lt.u32 	%p376, %r10, 6;
	@%p376 bra 	$L__BB0_300;
	add.f64 	%fd7314, %fd7314, %fd7307;
	add.s32 	%r514, %r818, 5;
	setp.eq.s32 	%p377, %r514, %r817;
	selp.f64 	%fd7313, %fd7307, %fd7313, %p377;
	setp.eq.s32 	%p378, %r10, 6;
	@%p378 bra 	$L__BB0_300;
	add.f64 	%fd7314, %fd7314, %fd7306;
	add.s32 	%r515, %r818, 6;
	setp.eq.s32 	%p379, %r515, %r817;
	selp.f64 	%fd7313, %fd7306, %fd7313, %p379;
	setp.lt.u32 	%p380, %r10, 8;
	@%p380 bra 	$L__BB0_300;
	add.f64 	%fd7314, %fd7314, %fd7305;
	add.s32 	%r516, %r818, 7;
	setp.eq.s32 	%p381, %r516, %r817;
	selp.f64 	%fd7313, %fd7305, %fd7313, %p381;
	setp.eq.s32 	%p382, %r10, 8;
	@%p382 bra 	$L__BB0_300;
	add.f64 	%fd7314, %fd7314, %fd7304;
	add.s32 	%r517, %r818, 8;
	setp.eq.s32 	%p383, %r517, %r817;
	selp.f64 	%fd7313, %fd7304, %fd7313, %p383;
	setp.lt.u32 	%p384, %r10, 10;
	@%p384 bra 	$L__BB0_300;
	add.f64 	%fd7314, %fd7314, %fd7303;
	add.s32 	%r518, %r818, 9;
	setp.eq.s32 	%p385, %r518, %r817;
	selp.f64 	%fd7313, %fd7303, %fd7313, %p385;
	setp.eq.s32 	%p386, %r10, 10;
	@%p386 bra 	$L__BB0_300;
	add.f64 	%fd7314, %fd7314, %fd7302;
	add.s32 	%r519, %r818, 10;
	setp.eq.s32 	%p387, %r519, %r817;
	selp.f64 	%fd7313, %fd7302, %fd7313, %p387;
	setp.lt.u32 	%p388, %r10, 12;
	@%p388 bra 	$L__BB0_300;
	add.f64 	%fd7314, %fd7314, %fd7301;
	add.s32 	%r520, %r818, 11;
	setp.eq.s32 	%p389, %r520, %r817;
	selp.f64 	%fd7313, %fd7301, %fd7313, %p389;
	setp.eq.s32 	%p390, %r10, 12;
	@%p390 bra 	$L__BB0_300;
	add.f64 	%fd7314, %fd7314, %fd7300;
	add.s32 	%r521, %r818, 12;
	setp.eq.s32 	%p391, %r521, %r817;
	selp.f64 	%fd7313, %fd7300, %fd7313, %p391;
	setp.lt.u32 	%p392, %r10, 14;
	@%p392 bra 	$L__BB0_300;
	add.f64 	%fd7314, %fd7314, %fd7299;
	add.s32 	%r522, %r818, 13;
	setp.eq.s32 	%p393, %r522, %r817;
	selp.f64 	%fd7313, %fd7299, %fd7313, %p393;
	setp.eq.s32 	%p394, %r10, 14;
	@%p394 bra 	$L__BB0_300;
	add.f64 	%fd7314, %fd7314, %fd7298;
	add.s32 	%r523, %r818, 14;
	setp.eq.s32 	%p395, %r523, %r817;
	selp.f64 	%fd7313, %fd7298, %fd7313, %p395;
	setp.lt.u32 	%p396, %r10, 16;
	@%p396 bra 	$L__BB0_300;
	add.f64 	%fd7314, %fd7314, %fd7297;
	add.s32 	%r524, %r818, 15;
	setp.eq.s32 	%p397, %r524, %r817;
	selp.f64 	%fd7313, %fd7297, %fd7313, %p397;
$L__BB0_300:
	ld.param.u32 	%r816, [_Z22GDFTgrid_weight_kernelPdS_S_S_Piii_param_6];
	add.s32 	%r818, %r818, 16;
	setp.lt.s32 	%p398, %r818, %r816;
	@%p398 bra 	$L__BB0_4;
$L__BB0_301:
	ld.param.u32 	%r533, [_Z22GDFTgrid_weight_kernelPdS_S_S_Piii_param_5];
	mov.u32 	%r525, %tid.y;
	shl.b32 	%r526, %r525, 4;
	mov.u32 	%r527, %tid.x;
	add.s32 	%r528, %r526, %r527;
	mov.u32 	%r529, %ctaid.x;
	shl.b32 	%r530, %r529, 8;
	add.s32 	%r12, %r528, %r530;
	setp.ge.s32 	%p399, %r12, %r533;
	@%p399 bra 	$L__BB0_303;
	ld.param.u64 	%rd33, [_Z22GDFTgrid_weight_kernelPdS_S_S_Piii_param_0];
	div.rn.f64 	%fd7210, %fd7313, %fd7314;
	cvta.to.global.u64 	%rd30, %rd33;
	mul.wide.s32 	%rd31, %r12, 8;
	add.s64 	%rd32, %rd30, %rd31;
	ld.global.f64 	%fd7211, [%rd32];
	mul.f64 	%fd7212, %fd7210, %fd7211;
	st.global.f64 	[%rd32], %fd7212;
$L__BB0_303:
	ret;
$L__BB0_304:
	ld.param.u32 	%r539, [_Z22GDFTgrid_weight_kernelPdS_S_S_Piii_param_6];
	ld.shared.f64 	%fd474, [_ZZ22GDFTgrid_weight_kernelPdS_S_S_PiiiE7atom_xj];
	sub.f64 	%fd475, %fd7215, %fd474;
	ld.shared.f64 	%fd476, [_ZZ22GDFTgrid_weight_kernelPdS_S_S_PiiiE7atom_yj];
	sub.f64 	%fd477, %fd7214, %fd476;
	ld.shared.f64 	%fd478, [_ZZ22GDFTgrid_weight_kernelPdS_S_S_PiiiE7atom_zj];
	sub.f64 	%fd479, %fd7213, %fd478;
	abs.f64 	%fd480, %fd475;
	abs.f64 	%fd481, %fd477;
	abs.f64 	%fd482, %fd479;
	add.f64 	%fd483, %fd480, %fd481;
	add.f64 	%fd484, %fd483, %fd482;
	min.f64 	%fd485, %fd480, %fd481;
	max.f64 	%fd486, %fd480, %fd481;
	min.f64 	%fd487, %fd486, %fd482;
	max.f64 	%fd488, %fd486, %fd482;
	{
	.reg .b32 %temp; 
	mov.b64 	{%temp, %r66}, %fd488;
	}
	and.b32  	%r67, %r66, -4194304;
	xor.b32  	%r68, %r67, 2144337920;
	mov.b32 	%r69, 0;
	mov.b64 	%fd489, {%r69, %r68};
	mul.f64 	%fd490, %fd487, %fd489;
	mul.f64 	%fd491, %fd485, %fd489;
	mul.f64 	%fd492, %fd488, %fd489;
	mul.f64 	%fd493, %fd490, %fd490;
	fma.rn.f64 	%fd494, %fd491, %fd491, %fd493;
	fma.rn.f64 	%fd495, %fd492, %fd492, %fd494;
	min.f64 	%fd496, %fd495, 0d7FEFFFFFFFFFFFFF;
	rsqrt.approx.ftz.f64 	%fd497, %fd496;
	mul.rn.f64 	%fd498, %fd497, %fd497;
	neg.f64 	%fd499, %fd498;
	fma.rn.f64 	%fd500, %fd496, %fd499, 0d3FF0000000000000;
	fma.rn.f64 	%fd501, %fd500, 0d3FD8000000000000, 0d3FE0000000000000;
	mul.rn.f64 	%fd502, %fd500, %fd497;
	fma.rn.f64 	%fd503, %fd501, %fd502, %fd497;
	mul.f64 	%fd504, %fd495, %fd503;
	or.b32  	%r70, %r67, 1048576;
	mov.b64 	%fd505, {%r69, %r70};
	mul.f64 	%fd506, %fd505, %fd504;
	setp.gt.f64 	%p12, %fd484, %fd488;
	selp.f64 	%fd507, %fd506, %fd484, %p12;
	setp.lt.u32 	%p13, %r66, %r4;
	selp.f64 	%fd7281, %fd507, %fd488, %p13;
	sub.s32 	%r71, %r539, %r819;
	setp.eq.s32 	%p14, %r71, 1;
	@%p14 bra 	$L__BB0_10;
	ld.param.u32 	%r540, [_Z22GDFTgrid_weight_kernelPdS_S_S_Piii_param_6];
	ld.shared.f64 	%fd508, [_ZZ22GDFTgrid_weight_kernelPdS_S_S_PiiiE7atom_xj+8];
	sub.f64 	%fd509, %fd7215, %fd508;
	ld.shared.f64 	%fd510, [_ZZ22GDFTgrid_weight_kernelPdS_S_S_PiiiE7atom_yj+8];
	sub.f64 	%fd511, %fd7214, %fd510;
	ld.shared.f64 	%fd512, [_ZZ22GDFTgrid_weight_kernelPdS_S_S_PiiiE7atom_zj+8];
	sub.f64 	%fd513, %fd7213, %fd512;
	abs.f64 	%fd514, %fd509;
	abs.f64 	%fd515, %fd511;
	abs.f64 	%fd516, %fd513;
	add.f64 	%fd517, %fd514, %fd515;
	add.f64 	%fd518, %fd517, %fd516;
	min.f64 	%fd519, %fd514, %fd515;
	max.f64 	%fd520, %fd514, %fd515;
	min.f64 	%fd521, %fd520, %fd516;
	max.f64 	%fd522, %fd520, %fd516;
	{
	.reg .b32 %temp; 
	mov.b64 	{%temp, %r72}, %fd522;
	}
	and.b32  	%r73, %r72, -4194304;
	xor.b32  	%r74, %r73, 2144337920;
	mov.b32 	%r75, 0;
	mov.b64 	%fd523, {%r75, %r74};
	mul.f64 	%fd524, %fd521, %fd523;
	mul.f64 	%fd525, %fd519, %fd523;
	mul.f64 	%fd526, %fd522, %fd523;
	mul.f64 	%fd527, %fd524, %fd524;
	fma.rn.f64 	%fd528, %fd525, %fd525, %fd527;
	fma.rn.f64 	%fd529, %fd526, %fd526, %fd528;
	min.f64 	%fd530, %fd529, 0d7FEFFFFFFFFFFFFF;
	rsqrt.approx.ftz.f64 	%fd531, %fd530;
	mul.rn.f64 	%fd532, %fd531, %fd531;
	neg.f64 	%fd533, %fd532;
	fma.rn.f64 	%fd534, %fd530, %fd533, 0d3FF0000000000000;
	fma.rn.f64 	%fd535, %fd534, 0d3FD8000000000000, 0d3FE0000000000000;
	mul.rn.f64 	%fd536, %fd534, %fd531;
	fma.rn.f64 	%fd537, %fd535, %fd536, %fd531;
	mul.f64 	%fd538, %fd529, %fd537;
	or.b32  	%r76, %r73, 1048576;
	mov.b64 	%fd539, {%r75, %r76};
	mul.f64 	%fd540, %fd539, %fd538;
	setp.gt.f64 	%p15, %fd518, %fd522;
	selp.f64 	%fd541, %fd540, %fd518, %p15;
	setp.lt.u32 	%p16, %r72, %r4;
	selp.f64 	%fd7280, %fd541, %fd522, %p16;
	sub.s32 	%r77, %r540, %r819;
	setp.lt.u32 	%p17, %r77, 3;
	@%p17 bra 	$L__BB0_10;
	ld.param.u32 	%r541, [_Z22GDFTgrid_weight_kernelPdS_S_S_Piii_param_6];
	ld.shared.f64 	%fd542, [_ZZ22GDFTgrid_weight_kernelPdS_S_S_PiiiE7atom_xj+16];
	sub.f64 	%fd543, %fd7215, %fd542;
	ld.shared.f64 	%fd544, [_ZZ22GDFTgrid_weight_kernelPdS_S_S_PiiiE7atom_yj+16];
	sub.f64 	%fd545, %fd7214, %fd544;
	ld.shared.f64 	%fd546, [_ZZ22GDFTgrid_weight_kernelPdS_S_S_PiiiE7atom_zj+16];
	sub.f64 	%fd547, %fd7213, %fd546;
	abs.f64 	%fd548, %fd543;
	abs.f64 	%fd549, %fd545;
	abs.f64 	%fd550, %fd547;
	add.f64 	%fd551, %fd548, %fd549;
	add.f64 	%fd552, %fd551, %fd550;
	min.f64 	%fd553, %fd548, %fd549;
	max.f64 	%fd554, %fd548, %fd549;
	min.f64 	%fd555, %fd554, %fd550;
	max.f64 	%fd556, %fd554, %fd550;
	{
	.reg .b32 %temp; 
	mov.b64 	{%temp, %r78}, %fd556;
	}
	and.b32  	%r79, %r78, -4194304;
	xor.b32  	%r80, %r79, 2144337920;
	mov.b32 	%r81, 0;
	mov.b64 	%fd557, {%r81, %r80};
	mul.f64 	%fd558, %fd555, %fd557;
	mul.f64 	%fd559, %fd553, %fd557;
	mul.f64 	%fd560, %fd556, %fd557;
	mul.f64 	%fd561, %fd558, %fd558;
	fma.rn.f64 	%fd562, %fd559, %fd559, %fd561;
	fma.rn.f64 	%fd563, %fd560, %fd560, %fd562;
	min.f64 	%fd564, %fd563, 0d7FEFFFFFFFFFFFFF;
	rsqrt.approx.ftz.f64 	%fd565, %fd564;
	mul.rn.f64 	%fd566, %fd565, %fd565;
	neg.f64 	%fd567, %fd566;
	fma.rn.f64 	%fd568, %fd564, %fd567, 0d3FF0000000000000;
	fma.rn.f64 	%fd569, %fd568, 0d3FD8000000000000, 0d3FE0000000000000;
	mul.rn.f64 	%fd570, %fd568, %fd565;
	fma.rn.f64 	%fd571, %fd569, %fd570, %fd565;
	mul.f64 	%fd572, %fd563, %fd571;
	or.b32  	%r82, %r79, 1048576;
	mov.b64 	%fd573, {%r81, %r82};
	mul.f64 	%fd574, %fd573, %fd572;
	setp.gt.f64 	%p18, %fd552, %fd556;
	selp.f64 	%fd575, %fd574, %fd552, %p18;
	setp.lt.u32 	%p19, %r78, %r4;
	selp.f64 	%fd7279, %fd575, %fd556, %p19;
	sub.s32 	%r83, %r541, %r819;
	setp.eq.s32 	%p20, %r83, 3;
	@%p20 bra 	$L__BB0_10;
	ld.param.u32 	%r542, [_Z22GDFTgrid_weight_kernelPdS_S_S_Piii_param_6];
	ld.shared.f64 	%fd576, [_ZZ22GDFTgrid_weight_kernelPdS_S_S_PiiiE7atom_xj+24];
	sub.f64 	%fd577, %fd7215, %fd576;
	ld.shared.f64 	%fd578, [_ZZ22GDFTgrid_weight_kernelPdS_S_S_PiiiE7atom_yj+24];
	sub.f64 	%fd579, %fd7214, %fd578;
	ld.shared.f64 	%fd580, [_ZZ22GDFTgrid_weight_kernelPdS_S_S_PiiiE7atom_zj+24];
	sub.f64 	%fd581, %fd7213, %fd580;
	abs.f64 	%fd582, %fd577;
	abs.f64 	%fd583, %fd579;
	abs.f64 	%fd584, %fd581;
	add.f64 	%fd585, %fd582, %fd583;
	add.f64 	%fd586, %fd585, %fd584;
	min.f64 	%fd587, %fd582, %fd583;
	max.f64 	%fd588, %fd582, %fd583;
	min.f64 	%fd589, %fd588, %fd584;
	max.f64 	%fd590, %fd588, %fd584;
	{
	.reg .b32 %temp; 
	mov.b64 	{%temp, %r84}, %fd590;
	}
	and.b32  	%r85, %r84, -4194304;
	xor.b32  	%r86, %r85, 2144337920;
	mov.b32 	%r87, 0;
	mov.b64 	%fd591, {%r87, %r86};
	mul.f64 	%fd592, %fd589, %fd591;
	mul.f64 	%fd593, %fd587, %fd591;
	mul.f64 	%fd594, %fd590, %fd591;
	mul.f64 	%fd595, %fd592, %fd592;
	fma.rn.f64 	%fd596, %fd593, %fd593, %fd595;
	fma.rn.f64 	%fd597, %fd594, %fd594, %fd596;
	min.f64 	%fd598, %fd597, 0d7FEFFFFFFFFFFFFF;
	rsqrt.approx.ftz.f64 	%fd599, %fd598;
	mul.rn.f64 	%fd600, %fd599, %fd599;
	neg.f64 	%fd601, %fd600;
	fma.rn.f64 	%fd602, %fd598, %fd601, 0d3FF0000000000000;
	fma.rn.f64 	%fd603, %fd602, 0d3FD8000000000000, 0d3FE0000000000000;
	mul.rn.f64 	%fd604, %fd602, %fd599;
	fma.rn.f64 	%fd605, %fd603, %fd604, %fd599;
	mul.f64 	%fd606, %fd597, %fd605;
	or.b32  	%r88, %r85, 1048576;
	mov.b64 	%fd607, {%r87, %r88};
	mul.f64 	%fd608, %fd607, %fd606;
	setp.gt.f64 	%p21, %fd586, %fd590;
	selp.f64 	%fd609, %fd608, %fd586, %p21;
	setp.lt.u32 	%p22, %r84, %r4;
	selp.f64 	%fd7278, %fd609, %fd590, %p22;
	sub.s32 	%r89, %r542, %r819;
	setp.lt.u32 	%p23, %r89, 5;
	@%p23 bra 	$L__BB0_10;
	ld.param.u32 	%r543, [_Z22GDFTgrid_weight_kernelPdS_S_S_Piii_param_6];
	ld.shared.f64 	%fd610, [_ZZ22GDFTgrid_weight_kernelPdS_S_S_PiiiE7atom_xj+32];
	sub.f64 	%fd611, %fd7215, %fd610;
	ld.shared.f64 	%fd612, [_ZZ22GDFTgrid_weight_kernelPdS_S_S_PiiiE7atom_yj+32];
	sub.f64 	%fd613, %fd7214, %fd612;
	ld.shared.f64 	%fd614, [_ZZ22GDFTgrid_weight_kernelPdS_S_S_PiiiE7atom_zj+32];
	sub.f64 	%fd615, %fd7213, %fd614;
	abs.f64 	%fd616, %fd611;
	abs.f64 	%fd617, %fd613;
	abs.f64 	%fd618, %fd615;
	add.f64 	%fd619, %fd616, %fd617;
	add.f64 	%fd620, %fd619, %fd618;
	min.f64 	%fd621, %fd616, %fd617;
	max.f64 	%fd622, %fd616, %fd617;
	min.f64 	%fd623, %fd622, %fd618;
	max.f64 	%fd624, %fd622, %fd618;
	{
	.reg .b32 %temp; 
	mov.b64 	{%temp, %r90}, %fd624;
	}
	and.b32  	%r91, %r90, -4194304;
	xor.b32  	%r92, %r91, 2144337920;
	mov.b32 	%r93, 0;
	mov.b64 	%fd625, {%r93, %r92};
	mul.f64 	%fd626, %fd623, %fd625;
	mul.f64 	%fd627, %fd621, %fd625;
	mul.f64 	%fd628, %fd624, %fd625;
	mul.f64 	%fd629, %fd626, %fd626;
	fma.rn.f64 	%fd630, %fd627, %fd627, %fd629;
	fma.rn.f64 	%fd631, %fd628, %fd628, %fd630;
	min.f64 	%fd632, %fd631, 0d7FEFFFFFFFFFFFFF;
	rsqrt.approx.ftz.f64 	%fd633, %fd632;
	mul.rn.f64 	%fd634, %fd633, %fd633;
	neg.f64 	%fd635, %fd634;
	fma.rn.f64 	%fd636, %fd632, %fd635, 0d3FF0000000000000;
	fma.rn.f64 	%fd637, %fd636, 0d3FD8000000000000, 0d3FE0000000000000;
	mul.rn.f64 	%fd638, %fd636, %fd633;
	fma.rn.f64 	%fd639, %fd637, %fd638, %fd633;
	mul.f64 	%fd640, %fd631, %fd639;
	or.b32  	%r94, %r91, 1048576;
	mov.b64 	%fd641, {%r93, %r94};
	mul.f64 	%fd642, %fd641, %fd640;
	setp.gt.f64 	%p24, %fd620, %fd624;
	selp.f64 	%fd643, %fd642, %fd620, %p24;
	setp.lt.u32 	%p25, %r90, %r4;
	selp.f64 	%fd7277, %fd643, %fd624, %p25;
	sub.s32 	%r95, %r543, %r819;
	setp.eq.s32 	%p26, %r95, 5;
	@%p26 bra 	$L__BB0_10;
	ld.param.u32 	%r544, [_Z22GDFTgrid_weight_kernelPdS_S_S_Piii_param_6];
	ld.shared.f64 	%fd644, [_ZZ22GDFTgrid_weight_kernelPdS_S_S_PiiiE7atom_xj+40];
	sub.f64 	%fd645, %fd7215, %fd644;
	ld.shared.f64 	%fd646, [_ZZ22GDFTgrid_weight_kernelPdS_S_S_PiiiE7atom_yj+40];
	sub.f64 	%fd647, %fd7214, %fd646;
	ld.shared.f64 	%fd648, [_ZZ22GDFTgrid_weight_kernelPdS_S_S_PiiiE7atom_zj+40];
	sub.f64 	%fd649, %fd7213, %fd648;
	abs.f64 	%fd650, %fd645;
	abs.f64 	%fd651, %fd647;
	abs.f64 	%fd652, %fd649;
	add.f64 	%fd653, %fd650, %fd651;
	add.f64 	%fd654, %fd653, %fd652;
	min.f64 	%fd655, %fd650, %fd651;
	max.f64 	%fd656, %fd650, %fd651;
	min.f64 	%fd657, %fd656, %fd652;
	max.f64 	%fd658, %fd656, %fd652;
	{
	.reg .b32 %temp; 
	mov.b64 	{%temp, %r96}, %fd658;
	}
	and.b32  	%r97, %r96, -4194304;
	xor.b32  	%r98, %r97, 2144337920;
	mov.b32 	%r99, 0;
	mov.b64 	%fd659, {%r99, %r98};
	mul.f64 	%fd660, %fd657, %fd659;
	mul.f64 	%fd661, %fd655, %fd659;
	mul.f64 	%fd662, %fd658, %fd659;
	mul.f64 	%fd663, %fd660, %fd660;
	fma.rn.f64 	%fd664, %fd661, %fd661, %fd663;
	fma.rn.f64 	%fd665, %fd662, %fd662, %fd664;
	min.f64 	%fd666, %fd665, 0d7FEFFFFFFFFFFFFF;
	rsqrt.approx.ftz.f64 	%fd667, %fd666;
	mul.rn.f64 	%fd668, %fd667, %fd667;
	neg.f64 	%fd669, %fd668;
	fma.rn.f64 	%fd670, %fd666, %fd669, 0d3FF0000000000000;
	fma.rn.f64 	%fd671, %fd670, 0d3FD8000000000000, 0d3FE0000000000000;
	mul.rn.f64 	%fd672, %fd670, %fd667;
	fma.rn.f64 	%fd673, %fd671, %fd672, %fd667;
	mul.f64 	%fd674, %fd665, %fd673;
	or.b32  	%r100, %r97, 1048576;
	mov.b64 	%fd675, {%r99, %r100};
	mul.f64 	%fd676, %fd675, %fd674;
	setp.gt.f64 	%p27, %fd654, %fd658;
	selp.f64 	%fd677, %fd676, %fd654, %p27;
	setp.lt.u32 	%p28, %r96, %r4;
	selp.f64 	%fd7276, %fd677, %fd658, %p28;
	sub.s32 	%r101, %r544, %r819;
	setp.lt.u32 	%p29, %r101, 7;
	@%p29 bra 	$L__BB0_10;
	ld.param.u32 	%r545, [_Z22GDFTgrid_weight_kernelPdS_S_S_Piii_param_6];
	ld.shared.f64 	%fd678, [_ZZ22GDFTgrid_weight_kernelPdS_S_S_PiiiE7atom_xj+48];
	sub.f64 	%fd679, %fd7215, %fd678;
	ld.shared.f64 	%fd680, [_ZZ22GDFTgrid_weight_kernelPdS_S_S_PiiiE7atom_yj+48];
	sub.f64 	%fd681, %fd7214, %fd680;
	ld.shared.f64 	%fd682, [_ZZ22GDFTgrid_weight_kernelPdS_S_S_PiiiE7atom_zj+48];
	sub.f64 	%fd683, %fd7213, %fd682;
	abs.f64 	%fd684, %fd679;
	abs.f64 	%fd685, %fd681;
	abs.f64 	%fd686, %fd683;
	add.f64 	%fd687, %fd684, %fd685;
	add.f64 	%fd688, %fd687, %fd686;
	min.f64 	%fd689, %fd684, %fd685;
	max.f64 	%fd690, %fd684, %fd685;
	min.f64 	%fd691, %fd690, %fd686;
	max.f64 	%fd692, %fd690, %fd686;
	{
	.reg .b32 %temp; 
	mov.b64 	{%temp, %r102}, %fd692;
	}
	and.b32  	%r103, %r102, -4194304;
	xor.b32  	%r104, %r103, 2144337920;
	mov.b32 	%r105, 0;
	mov.b64 	%fd693, {%r105, %r104};
	mul.f64 	%fd694, %fd691, %fd693;
	mul.f64 	%fd695, %fd689, %fd693;
	mul.f64 	%fd696, %fd692, %fd693;
	mul.f64 	%fd697, %fd694, %fd694;
	fma.rn.f64 	%fd698, %fd695, %fd695, %fd697;
	fma.rn.f64 	%fd699, %fd696, %fd696, %fd698;
	min.f64 	%fd700, %fd699, 0d7FEFFFFFFFFFFFFF;
	rsqrt.approx.ftz.f64 	%fd701, %fd700;
	mul.rn.f64 	%fd702, %fd701, %fd701;
	neg.f64 	%fd703, %fd702;
	fma.rn.f64 	%fd704, %fd700, %fd703, 0d3FF0000000000000;
	fma.rn.f64 	%fd705, %fd704, 0d3FD8000000000000, 0d3FE0000000000000;
	mul.rn.f64 	%fd706, %fd704, %fd701;
	fma.rn.f64 	%fd707, %fd705, %fd706, %fd701;
	mul.f64 	%fd708, %fd699, %fd707;
	or.b32  	%r106, %r103, 1048576;
	mov.b64 	%fd709, {%r105, %r106};
	mul.f64 	%fd710, %fd709, %fd708;
	setp.gt.f64 	%p30, %fd688, %fd692;
	selp.f64 	%fd711, %fd710, %fd688, %p30;
	setp.lt.u32 	%p31, %r102, %r4;
	selp.f64 	%fd7275, %fd711, %fd692, %p31;
	sub.s32 	%r107, %r545, %r819;
	setp.eq.s32 	%p32, %r107, 7;
	@%p32 bra 	$L__BB0_10;
	ld.param.u32 	%r546, [_Z22GDFTgrid_weight_kernelPdS_S_S_Piii_param_6];
	ld.shared.f64 	%fd712, [_ZZ22GDFTgrid_weight_kernelPdS_S_S_PiiiE7atom_xj+56];
	sub.f64 	%fd713, %fd7215, %fd712;
	ld.shared.f64 	%fd714, [_ZZ22GDFTgrid_weight_kernelPdS_S_S_PiiiE7atom_yj+56];
	sub.f64 	%fd715, %fd7214, %fd714;
	ld.shared.f64 	%fd716, [_ZZ22GDFTgrid_weight_kernelPdS_S_S_PiiiE7atom_zj+56];
	sub.f64 	%fd717, %fd7213, %fd716;
	abs.f64 	%fd718, %fd713;
	abs.f64 	%fd719, %fd715;
	abs.f64 	%fd720, %fd717;
	add.f64 	%fd721, %fd718, %fd719;
	add.f64 	%fd722, %fd721, %fd720;
	min.f64 	%fd723, %fd718, %fd719;
	max.f64 	%fd724, %fd718, %fd719;
	min.f64 	%fd725, %fd724, %fd720;
	max.f64 	%fd726, %fd724, %fd720;
	{
	.reg .b32 %temp; 
	mov.b64 	{%temp, %r108}, %fd726;
	}
	and.b32  	%r109, %r108, -4194304;
	xor.b32  	%r110, %r109, 2144337920;
	mov.b32 	%r111, 0;
	mov.b64 	%fd727, {%r111, %r110};
	mul.f64 	%fd728, %fd725, %fd727;
	mul.f64 	%fd729, %fd723, %fd727;
	mul.f64 	%fd730, %fd726, %fd727;
	mul.f64 	%fd731, %fd728, %fd728;
	fma.rn.f64 	%fd732, %fd729, %fd729, %fd731;
	fma.rn.f64 	%fd733, %fd730, %fd730, %fd732;
	min.f64 	%fd734, %fd733, 0d7FEFFFFFFFFFFFFF;
	rsqrt.approx.ftz.f64 	%fd735, %fd734;
	mul.rn.f64 	%fd736, %fd735, %fd735;
	neg.f64 	%fd737, %fd736;
	fma.rn.f64 	%fd738, %fd734, %fd737, 0d3FF0000000000000;
	fma.rn.f64 	%fd739, %fd738, 0d3FD8000000000000, 0d3FE0000000000000;
	mul.rn.f64 	%fd740, %fd738, %fd735;
	fma.rn.f64 	%fd741, %fd739, %fd740, %fd735;
	mul.f64 	%fd742, %fd733, %fd741;
	or.b32  	%r112, %r109, 1048576;
	mov.b64 	%fd743, {%r111, %r112};
	mul.f64 	%fd744, %fd743, %fd742;
	setp.gt.f64 	%p33, %fd722, %fd726;
	selp.f64 	%fd745, %fd744, %fd722, %p33;
	setp.lt.u32 	%p34, %r108, %r4;
	selp.f64 	%fd7274, %fd745, %fd726, %p34;
	sub.s32 	%r113, %r546, %r819;
	setp.lt.u32 	%p35, %r113, 9;
	@%p35 bra 	$L__BB0_10;
	ld.param.u32 	%r547, [_Z22GDFTgrid_weight_kernelPdS_S_S_Piii_param_6];
	ld.shared.f64 	%fd746, [_ZZ22GDFTgrid_weight_kernelPdS_S_S_PiiiE7atom_xj+64];
	sub.f64 	%fd747, %fd7215, %fd746;
	ld.shared.f64 	%fd748, [_ZZ22GDFTgrid_weight_kernelPdS_S_S_PiiiE7atom_yj+64];
	sub.f64 	%fd749, %fd7214, %fd748;
	ld.shared.f64 	%fd750, [_ZZ22GDFTgrid_weight_kernelPdS_S_S_PiiiE7atom_zj+64];
	sub.f64 	%fd751, %fd7213, %fd750;
	abs.f64 	%fd752, %fd747;
	abs.f64 	%fd753, %fd749;
	abs.f64 	%fd754, %fd751;
	add.f64 	%fd755, %fd752, %fd753;
	add.f64 	%fd756, %fd755, %fd754;
	min.f64 	%fd757, %fd752, %fd753;
	max.f64 	%fd758, %fd752, %fd753;
	min.f64 	%fd759, %fd758, %fd754;
	max.f64 	%fd760, %fd758, %fd754;
	{
	.reg .b32 %temp; 
	mov.b64 	{%temp, %r114}, %fd760;
	}
	and.b32  	%r115, %r114, -4194304;
	xor.b32  	%r116, %r115, 2144337920;
	mov.b32 	%r117, 0;
	mov.b64 	%fd761, {%r117, %r116};
	mul.f64 	%fd762, %fd759, %fd761;
	mul.f64 	%fd763, %fd757, %fd761;
	mul.f64 	%fd764, %fd760, %fd761;
	mul.f64 	%fd765, %fd762, %fd762;
	fma.rn.f64 	%fd766, %fd763, %fd763, %fd765;
	fma.rn.f64 	%fd767, %fd764, %fd764, %fd766;
	min.f64 	%fd768, %fd767, 0d7FEFFFFFFFFFFFFF;
	rsqrt.approx.ftz.f64 	%fd769, %fd768;
	mul.rn.f64 	%fd770, %fd769, %fd769;
	neg.f64 	%fd771, %fd770;
	fma.rn.f64 	%fd772, %fd768, %fd771, 0d3FF0000000000000;
	fma.rn.f64 	%fd773, %fd772, 0d3FD8000000000000, 0d3FE0000000000000;
	mul.rn.f64 	%fd774, %fd772, %fd769;
	fma.rn.f64 	%fd775, %fd773, %fd774, %fd769;
	mul.f64 	%fd776, %fd767, %fd775;
	or.b32  	%r118, %r115, 1048576;
	mov.b64 	%fd777, {%r117, %r118};
	mul.f64 	%fd778, %fd777, %fd776;
	setp.gt.f64 	%p36, %fd756, %fd760;
	selp.f64 	%fd779, %fd778, %fd756, %p36;
	setp.lt.u32 	%p37, %r114, %r4;
	selp.f64 	%fd7273, %fd779, %fd760, %p37;
	sub.s32 	%r119, %r547, %r819;
	setp.eq.s32 	%p38, %r119, 9;
	@%p38 bra 	$L__BB0_10;
	ld.param.u32 	%r548, [_Z22GDFTgrid_weight_kernelPdS_S_S_Piii_param_6];
	ld.shared.f64 	%fd780, [_ZZ22GDFTgrid_weight_kernelPdS_S_S_PiiiE7atom_xj+72];
	sub.f64 	%fd781, %fd7215, %fd780;
	ld.shared.f64 	%fd782, [_ZZ22GDFTgrid_weight_kernelPdS_S_S_PiiiE7atom_yj+72];
	sub.f64 	%fd783, %fd7214, %fd782;
	ld.shared.f64 	%fd784, [_ZZ22GDFTgrid_weight_kernelPdS_S_S_PiiiE7atom_zj+72];
	sub.f64 	%fd785, %fd7213, %fd784;
	abs.f64 	%fd786, %fd781;
	abs.f64 	%fd787, %fd783;
	abs.f64 	%fd788, %fd785;
	add.f64 	%fd789, %fd786, %fd787;
	add.f64 	%fd790, %fd789, %fd788;
	min.f64 	%fd791, %fd786, %fd787;
	max.f64 	%fd792, %fd786, %fd787;
	min.f64 	%fd793, %fd792, %fd788;
	max.f64 	%fd794, %fd792, %fd788;
	{
	.reg .b32 %temp; 
	mov.b64 	{%temp, %r120}, %fd794;
	}
	and.b32  	%r121, %r120, -4194304;
	xor.b32  	%r122, %r121, 2144337920;
	mov.b32 	%r123, 0;
	mov.b64 	%fd795, {%r123, %r122};
	mul.f64 	%fd796, %fd793, %fd795;
	mul.f64 	%fd797, %fd791, %fd795;
	mul.f64 	%fd798, %fd794, %fd795;
	mul.f64 	%fd799, %fd796, %fd796;
	fma.rn.f64 	%fd800, %fd797, %fd797, %fd799;
	fma.rn.f64 	%fd801, %fd798, %fd798, %fd800;
	min.f64 	%fd802, %fd801, 0d7FEFFFFFFFFFFFFF;
	rsqrt.approx.ftz.f64 	%fd803, %fd802;
	mul.rn.f64 	%fd804, %fd803, %fd803;
	neg.f64 	%fd805, %fd804;
	fma.rn.f64 	%fd806, %fd802, %fd805, 0d3FF0000000000000;
	fma.rn.f64 	%fd807, %fd806, 0d3FD8000000000000, 0d3FE0000000000000;
	mul.rn.f64 	%fd808, %fd806, %fd803;
	fma.rn.f64 	%fd809, %fd807, %fd808, %fd803;
	mul.f64 	%fd810, %fd801, %fd809;
	or.b32  	%r124, %r121, 1048576;
	mov.b64 	%fd811, {%r123, %r124};
	mul.f64 	%fd812, %fd811, %fd810;
	setp.gt.f64 	%p39, %fd790, %fd794;
	selp.f64 	%fd813, %fd812, %fd790, %p39;
	setp.lt.u32 	%p40, %r120, %r4;
	selp.f64 	%fd7272, %fd813, %fd794, %p40;
	sub.s32 	%r125, %r548, %r819;
	setp.lt.u32 	%p41, %r125, 11;
	@%p41 bra 	$L__BB0_10;
	ld.param.u32 	%r549, [_Z22GDFTgrid_weight_kernelPdS_S_S_Piii_param_6];
	ld.shared.f64 	%fd814, [_ZZ22GDFTgrid_weight_kernelPdS_S_S_PiiiE7atom_xj+80];
	sub.f64 	%fd815, %fd7215, %fd814;
	ld.shared.f64 	%fd816, [_ZZ22GDFTgrid_weight_kernelPdS_S_S_PiiiE7atom_yj+80];
	sub.f64 	%fd817, %fd7214, %fd816;
	ld.shared.f64 	%fd818, [_ZZ22GDFTgrid_weight_kernelPdS_S_S_PiiiE7atom_zj+80];
	sub.f64 	%fd819, %fd7213, %fd818;
	abs.f64 	%fd820, %fd815;
	abs.f64 	%fd821, %fd817;
	abs.f64 	%fd822, %fd819;
	add.f64 	%fd823, %fd820, %fd821;
	add.f64 	%fd824, %fd823, %fd822;
	min.f64 	%fd825, %fd820, %fd821;
	max.f64 	%fd826, %fd820, %fd821;
	min.f64 	%fd827, %fd826, %fd822;
	max.f64 	%fd828, %fd826, %fd822;
	{
	.reg .b32 %temp; 
	mov.b64 	{%temp, %r126}, %fd828;
	}
	and.b32  	%r127, %r126, -4194304;
	xor.b32  	%r128, %r127, 2144337920;
	mov.b32 	%r129, 0;
	mov.b64 	%fd829, {%r129, %r128};
	mul.f64 	%fd830, %fd827, %fd829;
	mul.f64 	%fd831, %fd825, %fd829;
	mul.f64 	%fd832, %fd828, %fd829;
	mul.f64 	%fd833, %fd830, %fd830;
	fma.rn.f64 	%fd834, %fd831, %fd831, %fd833;
	fma.rn.f64 	%fd835, %fd832, %fd832, %fd834;
	min.f64 	%fd836, %fd835, 0d7FEFFFFFFFFFFFFF;
	rsqrt.approx.ftz.f64 	%fd837, %fd836;
	mul.rn.f64 	%fd838, %fd837, %fd837;
	neg.f64 	%fd839, %fd838;
	fma.rn.f64 	%fd840, %fd836, %fd839, 0d3FF0000000000000;
	fma.rn.f64 	%fd841, %fd840, 0d3FD8000000000000, 0d3FE0000000000000;
	mul.rn.f64 	%fd842, %fd840, %fd837;
	fma.rn.f64 	%fd843, %fd841, %fd842, %fd837;
	mul.f64 	%fd844, %fd835, %fd843;
	or.b32  	%r130, %r127, 1048576;
	mov.b64 	%fd845, {%r129, %r130};
	mul.f64 	%fd846, %fd845, %fd844;
	setp.gt.f64 	%p42, %fd824, %fd828;
	selp.f64 	%fd847, %fd846, %fd824, %p42;
	setp.lt.u32 	%p43, %r126, %r4;
	selp.f64 	%fd7271, %fd847, %fd828, %p43;
	sub.s32 	%r131, %r549, %r819;
	setp.eq.s32 	%p44, %r131, 11;
	@%p44 bra 	$L__BB0_10;
	ld.param.u32 	%r550, [_Z22GDFTgrid_weight_kernelPdS_S_S_Piii_param_6];
	ld.shared.f64 	%fd848, [_ZZ22GDFTgrid_weight_kernelPdS_S_S_PiiiE7atom_xj+88];
	sub.f64 	%fd849, %fd7215, %fd848;
	ld.shared.f64 	%fd850, [_ZZ22GDFTgrid_weight_kernelPdS_S_S_PiiiE7atom_yj+88];
	sub.f64 	%fd851, %fd7214, %fd850;
	ld.shared.f64 	%fd852, [_ZZ22GDFTgrid_weight_kernelPdS_S_S_PiiiE7atom_zj+88];
	sub.f64 	%fd853, %fd7213, %fd852;
	abs.f64 	%fd854, %fd849;
	abs.f64 	%fd855, %fd851;
	abs.f64 	%fd856, %fd853;
	add.f64 	%fd857, %fd854, %fd855;
	add.f64 	%fd858, %fd857, %fd856;
	min.f64 	%fd859, %fd854, %fd855;
	max.f64 	%fd860, %fd854, %fd855;
	min.f64 	%fd861, %fd860, %fd856;
	max.f64 	%fd862, %fd860, %fd856;
	{
	.reg .b32 %temp; 
	mov.b64 	{%temp, %r132}, %fd862;
	}
	and.b32  	%r133, %r132, -4194304;
	xor.b32  	%r134, %r133, 2144337920;
	mov.b32 	%r135, 0;
	mov.b64 	%fd863, {%r135, %r134};
	mul.f64 	%fd864, %fd861, %fd863;
	mul.f64 	%fd865, %fd859, %fd863;
	mul.f64 	%fd866, %fd862, %fd863;
	mul.f64 	%fd867, %fd864, %fd864;
	fma.rn.f64 	%fd868, %fd865, %fd865, %fd867;
	fma.rn.f64 	%fd869, %fd866, %fd866, %fd868;
	min.f64 	%fd870, %fd869, 0d7FEFFFFFFFFFFFFF;
	rsqrt.approx.ftz.f64 	%fd871, %fd870;
	mul.rn.f64 	%fd872, %fd871, %fd871;
	neg.f64 	%fd873, %fd872;
	fma.rn.f64 	%fd874, %fd870, %fd873, 0d3FF0000000000000;
	fma.rn.f64 	%fd875, %fd874, 0d3FD8000000000000, 0d3FE0000000000000;
	mul.rn.f64 	%fd876, %fd874, %fd871;
	fma.rn.f64 	%fd877, %fd875, %fd876, %fd871;
	mul.f64 	%fd878, %fd869, %fd877;
	or.b32  	%r136, %r133, 1048576;
	mov.b64 	%fd879, {%r135, %r136};
	mul.f64 	%fd880, %fd879, %fd878;
	setp.gt.f64 	%p45, %fd858, %fd862;
	selp.f64 	%fd881, %fd880, %fd858, %p45;
	setp.lt.u32 	%p46, %r132, %r4;
	selp.f64 	%fd7270, %fd881, %fd862, %p46;
	sub.s32 	%r137, %r550, %r819;
	setp.lt.u32 	%p47, %r137, 13;
	@%p47 bra 	$L__BB0_10;
	ld.param.u32 	%r551, [_Z22GDFTgrid_weight_kernelPdS_S_S_Piii_param_6];
	ld.shared.f64 	%fd882, [_ZZ22GDFTgrid_weight_kernelPdS_S_S_PiiiE7atom_xj+96];
	sub.f64 	%fd883, %fd7215, %fd882;
	ld.shared.f64 	%fd884, [_ZZ22GDFTgrid_weight_kernelPdS_S_S_PiiiE7atom_yj+96];
	sub.f64 	%fd885, %fd7214, %fd884;
	ld.shared.f64 	%fd886, [_ZZ22GDFTgrid_weight_kernelPdS_S_S_PiiiE7atom_zj+96];
	sub.f64 	%fd887, %fd7213, %fd886;
	abs.f64 	%fd888, %fd883;
	abs.f64 	%fd889, %fd885;
	abs.f64 	%fd890, %fd887;
	add.f64 	%fd891, %fd888, %fd889;
	add.f64 	%fd892, %fd891, %fd890;
	min.f64 	%fd893, %fd888, %fd889;
	max.f64 	%fd894, %fd888, %fd889;
	min.f64 	%fd895, %fd894, %fd890;
	max.f64 	%fd896, %fd894, %fd890;
	{
	.reg .b32 %temp; 
	mov.b64 	{%temp, %r138}, %fd896;
	}
	and.b32  	%r139, %r138, -4194304;
	xor.b32  	%r140, %r139, 2144337920;
	mov.b32 	%r141, 0;
	mov.b64 	%fd897, {%r141, %r140};
	mul.f64 	%fd898, %fd895, %fd897;
	mul.f64 	%fd899, %fd893, %fd897;
	mul.f64 	%fd900, %fd896, %fd897;
	mul.f64 	%fd901, %fd898, %fd898;
	fma.rn.f64 	%fd902, %fd899, %fd899, %fd901;
	fma.rn.f64 	%fd903, %fd900, %fd900, %fd902;
	min.f64 	%fd904, %fd903, 0d7FEFFFFFFFFFFFFF;
	rsqrt.approx.ftz.f64 	%fd905, %fd904;
	mul.rn.f64 	%fd906, %fd905, %fd905;
	neg.f64 	%fd907, %fd906;
	fma.rn.f64 	%fd908, %fd904, %fd907, 0d3FF0000000000000;
	fma.rn.f64 	%fd909, %fd908, 0d3FD8000000000000, 0d3FE0000000000000;
	mul.rn.f64 	%fd910, %fd908, %fd905;
	fma.rn.f64 	%fd911, %fd909, %fd910, %fd905;
	mul.f64 	%fd912, %fd903, %fd911;
	or.b32  	%r142, %r139, 1048576;
	mov.b64 	%fd913, {%r141, %r142};
	mul.f64 	%fd914, %fd913, %fd912;
	setp.gt.f64 	%p48, %fd892, %fd896;
	selp.f64 	%fd915, %fd914, %fd892, %p48;
	setp.lt.u32 	%p49, %r138, %r4;
	selp.f64 	%fd7269, %fd915, %fd896, %p49;
	sub.s32 	%r143, %r551, %r819;
	setp.eq.s32 	%p50, %r143, 13;
	@%p50 bra 	$L__BB0_10;
	ld.param.u32 	%r552, [_Z22GDFTgrid_weight_kernelPdS_S_S_Piii_param_6];
	ld.shared.f64 	%fd916, [_ZZ22GDFTgrid_weight_kernelPdS_S_S_PiiiE7atom_xj+104];
	sub.f64 	%fd917, %fd7215, %fd916;
	ld.shared.f64 	%fd918, [_ZZ22GDFTgrid_weight_kernelPdS_S_S_PiiiE7atom_yj+104];
	sub.f64 	%fd919, %fd7214, %fd918;
	ld.shared.f64 	%fd920, [_ZZ22GDFTgrid_weight_kernelPdS_S_S_PiiiE7atom_zj+104];
	sub.f64 	%fd921, %fd7213, %fd920;
	abs.f64 	%fd922, %fd917;
	abs.f64 	%fd923, %fd919;
	abs.f64 	%fd924, %fd921;
	add.f64 	%fd925, %fd922, %fd923;
	add.f64 	%fd926, %fd925, %fd924;
	min.f64 	%fd927, %fd922, %fd923;
	max.f64 	%fd928, %fd922, %fd923;
	min.f64 	%fd929, %fd928, %fd924;
	max.f64 	%fd930, %fd928, %fd924;
	{
	.reg .b32 %temp; 
	mov.b64 	{%temp, %r144}, %fd930;
	}
	and.b32  	%r145, %r144, -4194304;
	xor.b32  	%r146, %r145, 2144337920;
	mov.b32 	%r147, 0;
	mov.b64 	%fd931, {%r147, %r146};
	mul.f64 	%fd932, %fd929, %fd931;
	mul.f64 	%fd933, %fd927, %fd931;
	mul.f64 	%fd934, %fd930, %fd931;
	mul.f64 	%fd935, %fd932, %fd932;
	fma.rn.f64 	%fd936, %fd933, %fd933, %fd935;
	fma.rn.f64 	%fd937, %fd934, %fd934, %fd936;
	min.f64 	%fd938, %fd937, 0d7FEFFFFFFFFFFFFF;
	rsqrt.approx.ftz.f64 	%fd939, %fd938;
	mul.rn.f64 	%fd940, %fd939, %fd939;
	neg.f64 	%fd941, %fd940;
	fma.rn.f64 	%fd942, %fd938, %fd941, 0d3FF0000000000000;
	fma.rn.f64 	%fd943, %fd942, 0d3FD8000000000000, 0d3FE0000000000000;
	mul.rn.f64 	%fd944, %fd942, %fd939;
	fma.rn.f64 	%fd945, %fd943, %fd944, %fd939;
	mul.f64 	%fd946, %fd937, %fd945;
	or.b32  	%r148, %r145, 1048576;
	mov.b64 	%fd947, {%r147, %r148};
	mul.f64 	%fd948, %fd947, %fd946;
	setp.gt.f64 	%p51, %fd926, %fd930;
	selp.f64 	%fd949, %fd948, %fd926, %p51;
	setp.lt.u32 	%p52, %r144, %r4;
	selp.f64 	%fd7268, %fd949, %fd930, %p52;
	sub.s32 	%r149, %r552, %r819;
	setp.lt.u32 	%p53, %r149, 15;
	@%p53 bra 	$L__BB0_10;
	ld.param.u32 	%r553, [_Z22GDFTgrid_weight_kernelPdS_S_S_Piii_param_6];
	ld.shared.f64 	%fd950, [_ZZ22GDFTgrid_weight_kernelPdS_S_S_PiiiE7atom_xj+112];
	sub.f64 	%fd951, %fd7215, %fd950;
	ld.shared.f64 	%fd952, [_ZZ22GDFTgrid_weight_kernelPdS_S_S_PiiiE7atom_yj+112];
	sub.f64 	%fd953, %fd7214, %fd952;
	ld.shared.f64 	%fd954, [_ZZ22GDFTgrid_weight_kernelPdS_S_S_PiiiE7atom_zj+112];
	sub.f64 	%fd955, %fd7213, %fd954;
	abs.f64 	%fd956, %fd951;
	abs.f64 	%fd957, %fd953;
	abs.f64 	%fd958, %fd955;
	add.f64 	%fd959, %fd956, %fd957;
	add.f64 	%fd960, %fd959, %fd958;
	min.f64 	%fd961, %fd956, %fd957;
	max.f64 	%fd962, %fd956, %fd957;
	min.f64 	%fd963, %fd962, %fd958;
	max.f64 	%fd964, %fd962, %fd958;
	{
	.reg .b32 %temp; 
	mov.b64 	{%temp, %r150}, %fd964;
	}
	and.b32  	%r151, %r150, -4194304;
	xor.b32  	%r152, %r151, 2144337920;
	mov.b32 	%r153, 0;
	mov.b64 	%fd965, {%r153, %r152};
	mul.f64 	%fd966, %fd963, %fd965;
	mul.f64 	%fd967, %fd961, %fd965;
	mul.f64 	%fd968, %fd964, %fd965;
	mul.f64 	%fd969, %fd966, %fd966;
	fma.rn.f64 	%fd970, %fd967, %fd967, %fd969;
	fma.rn.f64 	%fd971, %fd968, %fd968, %fd970;
	min.f64 	%fd972, %fd971, 0d7FEFFFFFFFFFFFFF;
	rsqrt.approx.ftz.f64 	%fd973, %fd972;
	mul.rn.f64 	%fd974, %fd973, %fd973;
	neg.f64 	%fd975, %fd974;
	fma.rn.f64 	%fd976, %fd972, %fd975, 0d3FF0000000000000;
	fma.rn.f64 	%fd977, %fd976, 0d3FD8000000000000, 0d3FE0000000000000;
	mul.rn.f64 	%fd978, %fd976, %fd973;
	fma.rn.f64 	%fd979, %fd977, %fd978, %fd973;
	mul.f64 	%fd980, %fd971, %fd979;
	or.b32  	%r154, %r151, 1048576;
	mov.b64 	%fd981, {%r153, %r154};
	mul.f64 	%fd982, %fd981, %fd980;
	setp.gt.f64 	%p54, %fd960, %fd964;
	selp.f64 	%fd983, %fd982, %fd960, %p54;
	setp.lt.u32 	%p55, %r150, %r4;
	selp.f64 	%fd7267, %fd983, %fd964, %p55;
	sub.s32 	%r155, %r553, %r819;
	setp.eq.s32 	%p56, %r155, 15;
	@%p56 bra 	$L__BB0_10;
	ld.shared.f64 	%fd984, [_ZZ22GDFTgrid_weight_kernelPdS_S_S_PiiiE7atom_xj+120];
	sub.f64 	%fd985, %fd7215, %fd984;
	ld.shared.f64 	%fd986, [_ZZ22GDFTgrid_weight_kernelPdS_S_S_PiiiE7atom_yj+120];
	sub.f64 	%fd987, %fd7214, %fd986;
	ld.shared.f64 	%fd988, [_ZZ22GDFTgrid_weight_kernelPdS_S_S_PiiiE7atom_zj+120];
	sub.f64 	%fd989, %fd7213, %fd988;
	abs.f64 	%fd990, %fd985;
	abs.f64 	%fd991, %fd987;
	abs.f64 	%fd992, %fd989;
	add.f64 	%fd993, %fd990, %fd991;
	add.f64 	%fd994, %fd993, %fd992;
	min.f64 	%fd995, %fd990, %fd991;
	max.f64 	%fd996, %fd990, %fd991;
	min.f64 	%fd997, %fd996, %fd992;
	max.f64 	%fd998, %fd996, %fd992;
	{
	.reg .b32 %temp; 
	mov.b64 	{%temp, %r156}, %fd998;
	}
	and.b32  	%r157, %r156, -4194304;
	xor.b32  	%r158, %r157, 2144337920;
	mov.b32 	%r159, 0;
	mov.b64 	%fd999, {%r159, %r158};
	mul.f64 	%fd1000, %fd997, %fd999;
	mul.f64 	%fd1001, %fd995, %fd999;
	mul.f64 	%fd1002, %fd998, %fd999;
	mul.f64 	%fd1003, %fd1000, %fd1000;
	fma.rn.f64 	%fd1004, %fd1001, %fd1001, %fd1003;
	fma.rn.f64 	%fd1005, %fd1002, %fd1002, %fd1004;
	min.f64 	%fd1006, %fd1005, 0d7FEFFFFFFFFFFFFF;
	rsqrt.approx.ftz.f64 	%fd1007, %fd1006;
	mul.rn.f64 	%fd1008, %fd1007, %fd1007;
	neg.f64 	%fd1009, %fd1008;
	fma.rn.f64 	%fd1010, %fd1006, %fd1009, 0d3FF0000000000000;
	fma.rn.f64 	%fd1011, %fd1010, 0d3FD8000000000000, 0d3FE0000000000000;
	mul.rn.f64 	%fd1012, %fd1010, %fd1007;
	fma.rn.f64 	%fd1013, %fd1011, %fd1012, %fd1007;
	mul.f64 	%fd1014, %fd1005, %fd1013;
	or.b32  	%r160, %r157, 1048576;
	mov.b64 	%fd1015, {%r159, %r160};
	mul.f64 	%fd1016, %fd1015, %fd1014;
	setp.gt.f64 	%p57, %fd994, %fd998;
	selp.f64 	%fd1017, %fd1016, %fd994, %p57;
	setp.lt.u32 	%p58, %r156, %r4;
	selp.f64 	%fd7266, %fd1017, %fd998, %p58;
	bra.uni 	$L__BB0_10;

}
	// .globl	_Z33GDFTgrid_weight_derivative_kernelPdPKdS1_S1_S1_PKiii
.visible .entry _Z33GDFTgrid_weight_derivative_kernelPdPKdS1_S1_S1_PKiii(
	.param .u64 .ptr .align 1 _Z33GDFTgrid_weight_derivative_kernelPdPKdS1_S1_S1_PKiii_param_0,
	.param .u64 .ptr .align 1 _Z33GDFTgrid_weight_derivative_kernelPdPKdS1_S1_S1_PKiii_param_1,
	.param .u64 .ptr .align 1 _Z33GDFTgrid_weight_derivative_kernelPdPKdS1_S1_S1_PKiii_param_2,
	.param .u64 .ptr .align 1 _Z33GDFTgrid_weight_derivative_kernelPdPKdS1_S1_S1_PKiii_param_3,
	.param .u64 .ptr .align 1 _Z33GDFTgrid_weight_derivative_kernelPdPKdS1_S1_S1_PKiii_param_4,
	.param .u64 .ptr .align 1 _Z33GDFTgrid_weight_derivative_kernelPdPKdS1_S1_S1_PKiii_param_5,
	.param .u32 _Z33GDFTgrid_weight_derivative_kernelPdPKdS1_S1_S1_PKiii_param_6,
	.param .u32 _Z33GDFTgrid_weight_derivative_kernelPdPKdS1_S1_S1_PKiii_param_7
)
{
	.reg .pred 	%p<24>;
	.reg .b32 	%r<46>;
	.reg .b64 	%rd<67>;
	.reg .b64 	%fd<406>;

	ld.param.u64 	%rd12, [_Z33GDFTgrid_weight_derivative_kernelPdPKdS1_S1_S1_PKiii_param_1];
	ld.param.u64 	%rd14, [_Z33GDFTgrid_weight_derivative_kernelPdPKdS1_S1_S1_PKiii_param_3];
	ld.param.u64 	%rd16, [_Z33GDFTgrid_weight_derivative_kernelPdPKdS1_S1_S1_PKiii_param_5];
	ld.param.u32 	%r15, [_Z33GDFTgrid_weight_derivative_kernelPdPKdS1_S1_S1_PKiii_param_6];
	ld.param.u32 	%r17, [_Z33GDFTgrid_weight_derivative_kernelPdPKdS1_S1_S1_PKiii_param_7];
	cvta.to.global.u64 	%rd1, %rd14;
	mov.u32 	%r18, %ctaid.x;
	mov.u32 	%r19, %ntid.x;
	mov.u32 	%r20, %tid.x;
	mad.lo.s32 	%r1, %r18, %r19, %r20;
	mov.u32 	%r21, %ctaid.y;
	mov.u32 	%r22, %ntid.y;
	mov.u32 	%r23, %tid.y;
	mad.lo.s32 	%r24, %r21, %r22, %r23;
	setp.ge.s32 	%p1, %r1, %r15;
	setp.ge.s32 	%p2, %r24, %r17;
	or.pred  	%p3, %p1, %p2;
	@%p3 bra 	$L__BB1_10;
	cvta.to.global.u64 	%rd17, %rd16;
	mul.wide.s32 	%rd18, %r1, 4;
	add.s64 	%rd19, %rd17, %rd18;
	ld.global.nc.u32 	%r3, [%rd19];
	setp.lt.s32 	%p4, %r3, 0;
	setp.eq.s32 	%p5, %r3, %r24;
	or.pred  	%p6, %p4, %p5;
	@%p6 bra 	$L__BB1_10;
	mul.lo.s32 	%r26, %r1, 3;
	cvta.to.global.u64 	%rd20, %rd12;
	mul.wide.s32 	%rd21, %r26, 8;
	add.s64 	%rd22, %rd20, %rd21;
	ld.global.nc.f64 	%fd1, [%rd22];
	ld.global.nc.f64 	%fd2, [%rd22+8];
	ld.global.nc.f64 	%fd3, [%rd22+16];
	mul.lo.s32 	%r27, %r3, 3;
	mul.wide.u32 	%rd23, %r27, 8;
	add.s64 	%rd24, %rd1, %rd23;
	ld.global.nc.f64 	%fd4, [%rd24];
	ld.global.nc.f64 	%fd5, [%rd24+8];
	ld.global.nc.f64 	%fd6, [%rd24+16];
	mul.lo.s32 	%r28, %r24, 3;
	mul.wide.u32 	%rd25, %r28, 8;
	add.s64 	%rd26, %rd1, %rd25;
	ld.global.nc.f64 	%fd7, [%rd26];
	ld.global.nc.f64 	%fd8, [%rd26+8];
	ld.global.nc.f64 	%fd9, [%rd26+16];
	sub.f64 	%fd45, %fd4, %fd1;
	sub.f64 	%fd46, %fd5, %fd2;
	sub.f64 	%fd47, %fd6, %fd3;
	sub.f64 	%fd48, %fd7, %fd1;
	sub.f64 	%fd49, %fd8, %fd2;
	sub.f64 	%fd50, %fd9, %fd3;
	mul.f64 	%fd51, %fd46, %fd46;
	fma.rn.f64 	%fd52, %fd45, %fd45, %fd51;
	fma.rn.f64 	%fd53, %fd47, %fd47, %fd52;
	sqrt.rn.f64 	%fd10, %fd53;
	mul.f64 	%fd54, %fd49, %fd49;
	fma.rn.f64 	%fd55, %fd48, %fd48, %fd54;
	fma.rn.f64 	%fd56, %fd50, %fd50, %fd55;
	sqrt.rn.f64 	%fd11, %fd56;
	setp.gt.f64 	%p7, %fd11, 0d3D06849B86A12B9B;
	rcp.rn.f64 	%fd57, %fd11;
	selp.f64 	%fd58, %fd57, 0d0000000000000000, %p7;
	mul.lo.s32 	%r4, %r3, %r17;
	mul.f64 	%fd12, %fd48, %fd58;
	mul.f64 	%fd13, %fd49, %fd58;
	mul.f64 	%fd14, %fd50, %fd58;
	mov.f64 	%fd394, 0d0000000000000000;
	mov.f64 	%fd393, 0d3FF0000000000000;
	mov.b32 	%r42, 0;
	mov.f64 	%fd395, %fd393;
	mov.f64 	%fd396, %fd394;
	mov.f64 	%fd397, %fd394;
	mov.f64 	%fd398, %fd394;
	mov.f64 	%fd399, %fd394;
	mov.f64 	%fd400, %fd394;
	mov.f64 	%fd401, %fd394;
$L__BB1_3:
	ld.param.u64 	%rd61, [_Z33GDFTgrid_weight_derivative_kernelPdPKdS1_S1_S1_PKiii_param_4];
	ld.param.u64 	%rd59, [_Z33GDFTgrid_weight_derivative_kernelPdPKdS1_S1_S1_PKiii_param_3];
	setp.eq.s32 	%p8, %r17, 1;
	mul.lo.s32 	%r30, %r42, 3;
	cvta.to.global.u64 	%rd2, %rd59;
	mul.wide.u32 	%rd27, %r30, 8;
	add.s64 	%rd28, %rd2, %rd27;
	ld.global.nc.f64 	%fd24, [%rd28];
	ld.global.nc.f64 	%fd25, [%rd28+8];
	ld.global.nc.f64 	%fd26, [%rd28+16];
	sub.f64 	%fd61, %fd24, %fd1;
	sub.f64 	%fd62, %fd25, %fd2;
	sub.f64 	%fd63, %fd26, %fd3;
	mul.f64 	%fd64, %fd62, %fd62;
	fma.rn.f64 	%fd65, %fd61, %fd61, %fd64;
	fma.rn.f64 	%fd66, %fd63, %fd63, %fd65;
	sqrt.rn.f64 	%fd27, %fd66;
	sub.f64 	%fd67, %fd4, %fd24;
	sub.f64 	%fd68, %fd5, %fd25;
	sub.f64 	%fd69, %fd6, %fd26;
	mul.f64 	%fd70, %fd68, %fd68;
	fma.rn.f64 	%fd71, %fd67, %fd67, %fd70;
	fma.rn.f64 	%fd72, %fd69, %fd69, %fd71;
	sqrt.rn.f64 	%fd73, %fd72;
	setp.gt.f64 	%p9, %fd73, 0d3D06849B86A12B9B;
	rcp.rn.f64 	%fd74, %fd73;
	selp.f64 	%fd75, %fd74, 0d0000000000000000, %p9;
	sub.f64 	%fd76, %fd10, %fd27;
	mul.f64 	%fd77, %fd76, %fd75;
	add.s32 	%r31, %r42, %r4;
	cvta.to.global.u64 	%rd3, %rd61;
	mul.wide.u32 	%rd29, %r31, 8;
	add.s64 	%rd30, %rd3, %rd29;
	ld.global.nc.f64 	%fd78, [%rd30];
	mul.f64 	%fd79, %fd77, %fd77;
	mov.f64 	%fd403, 0d3FF0000000000000;
	sub.f64 	%fd80, %fd403, %fd79;
	fma.rn.f64 	%fd81, %fd78, %fd80, %fd77;
	mul.f64 	%fd82, %fd81, %fd81;
	mov.f64 	%fd83, 0d4008000000000000;
	sub.f64 	%fd84, %fd83, %fd82;
	mul.f64 	%fd85, %fd81, %fd84;
	mul.f64 	%fd86, %fd85, 0d3FE0000000000000;
	mul.f64 	%fd87, %fd86, %fd86;
	sub.f64 	%fd88, %fd83, %fd87;
	mul.f64 	%fd89, %fd86, %fd88;
	mul.f64 	%fd90, %fd89, 0d3FE0000000000000;
	mul.f64 	%fd91, %fd90, %fd90;
	sub.f64 	%fd92, %fd83, %fd91;
	mul.f64 	%fd93, %fd90, %fd92;
	mul.f64 	%fd94, %fd93, 0d3FE0000000000000;
	sub.f64 	%fd95, %fd403, %fd94;
	mul.f64 	%fd96, %fd95, 0d3FE0000000000000;
	mul.f64 	%fd395, %fd395, %fd96;
	mul.lo.s32 	%r43, %r42, %r17;
	mov.b32 	%r45, 0;
	@%p8 bra 	$L__BB1_6;
	and.b32  	%r32, %r17, 2147483646;
	neg.s32 	%r44, %r32;
	add.s64 	%rd65, %rd2, 24;
	mul.wide.u32 	%rd31, %r43, 8;
	add.s64 	%rd32, %rd3, %rd31;
	add.s64 	%rd66, %rd32, 8;
	mov.f64 	%fd403, 0d3FF0000000000000;
$L__BB1_5:
	ld.param.u64 	%rd62, [_Z33GDFTgrid_weight_derivative_kernelPdPKdS1_S1_S1_PKiii_param_4];
	and.b32  	%r45, %r17, 2147483646;
	ld.global.nc.f64 	%fd98, [%rd65+-24];
	ld.global.nc.f64 	%fd99, [%rd65+-16];
	ld.global.nc.f64 	%fd100, [%rd65+-8];
	sub.f64 	%fd101, %fd98, %fd1;
	sub.f64 	%fd102, %fd99, %fd2;
	sub.f64 	%fd103, %fd100, %fd3;
	sub.f64 	%fd104, %fd24, %fd98;
	sub.f64 	%fd105, %fd25, %fd99;
	sub.f64 	%fd106, %fd26, %fd100;
	mul.f64 	%fd107, %fd102, %fd102;
	fma.rn.f64 	%fd108, %fd101, %fd101, %fd107;
	fma.rn.f64 	%fd109, %fd103, %fd103, %fd108;
	sqrt.rn.f64 	%fd110, %fd109;
	mul.f64 	%fd111, %fd105, %fd105;
	fma.rn.f64 	%fd112, %fd104, %fd104, %fd111;
	fma.rn.f64 	%fd113, %fd106, %fd106, %fd112;
	sqrt.rn.f64 	%fd114, %fd113;
	setp.gt.f64 	%p10, %fd114, 0d3D06849B86A12B9B;
	rcp.rn.f64 	%fd115, %fd114;
	selp.f64 	%fd116, %fd115, 0d0000000000000000, %p10;
	sub.f64 	%fd117, %fd27, %fd110;
	mul.f64 	%fd118, %fd117, %fd116;
	cvta.to.global.u64 	%rd33, %rd62;
	mul.wide.u32 	%rd34, %r43, 8;
	add.s64 	%rd35, %rd33, %rd34;
	ld.global.nc.f64 	%fd119, [%rd35];
	mul.f64 	%fd120, %fd118, %fd118;
	mov.f64 	%fd121, 0d3FF0000000000000;
	sub.f64 	%fd122, %fd121, %fd120;
	fma.rn.f64 	%fd123, %fd119, %fd122, %fd118;
	mul.f64 	%fd124, %fd123, %fd123;
	mov.f64 	%fd125, 0d4008000000000000;
	sub.f64 	%fd126, %fd125, %fd124;
	mul.f64 	%fd127, %fd123, %fd126;
	mul.f64 	%fd128, %fd127, 0d3FE0000000000000;
	mul.f64 	%fd129, %fd128, %fd128;
	sub.f64 	%fd130, %fd125, %fd129;
	mul.f64 	%fd131, %fd128, %fd130;
	mul.f64 	%fd132, %fd131, 0d3FE0000000000000;
	mul.f64 	%fd133, %fd132, %fd132;
	sub.f64 	%fd134, %fd125, %fd133;
	mul.f64 	%fd135, %fd132, %fd134;
	mul.f64 	%fd136, %fd135, 0d3FE0000000000000;
	sub.f64 	%fd137, %fd121, %fd136;
	mul.f64 	%fd138, %fd137, 0d3FE0000000000000;
	mul.f64 	%fd139, %fd403, %fd138;
	ld.global.nc.f64 	%fd140, [%rd65];
	ld.global.nc.f64 	%fd141, [%rd65+8];
	ld.global.nc.f64 	%fd142, [%rd65+16];
	sub.f64 	%fd143, %fd140, %fd1;
	sub.f64 	%fd144, %fd141, %fd2;
	sub.f64 	%fd145, %fd142, %fd3;
	sub.f64 	%fd146, %fd24, %fd140;
	sub.f64 	%fd147, %fd25, %fd141;
	sub.f64 	%fd148, %fd26, %fd142;
	mul.f64 	%fd149, %fd144, %fd144;
	fma.rn.f64 	%fd150, %fd143, %fd143, %fd149;
	fma.rn.f64 	%fd151, %fd145, %fd145, %fd150;
	sqrt.rn.f64 	%fd152, %fd151;
	mul.f64 	%fd153, %fd147, %fd147;
	fma.rn.f64 	%fd154, %fd146, %fd146, %fd153;
	fma.rn.f64 	%fd155, %fd148, %fd148, %fd154;
	sqrt.rn.f64 	%fd156, %fd155;
	setp.gt.f64 	%p11, %fd156, 0d3D06849B86A12B9B;
	rcp.rn.f64 	%fd157, %fd156;
	selp.f64 	%fd158, %fd157, 0d0000000000000000, %p11;
	sub.f64 	%fd159, %fd27, %fd152;
	mul.f64 	%fd160, %fd159, %fd158;
	ld.global.nc.f64 	%fd161, [%rd66];
	mul.f64 	%fd162, %fd160, %fd160;
	sub.f64 	%fd163, %fd121, %fd162;
	fma.rn.f64 	%fd164, %fd161, %fd163, %fd160;
	mul.f64 	%fd165, %fd164, %fd164;
	sub.f64 	%fd166, %fd125, %fd165;
	mul.f64 	%fd167, %fd164, %fd166;
	mul.f64 	%fd168, %fd167, 0d3FE0000000000000;
	mul.f64 	%fd169, %fd168, %fd168;
	sub.f64 	%fd170, %fd125, %fd169;
	mul.f64 	%fd171, %fd168, %fd170;
	mul.f64 	%fd172, %fd171, 0d3FE0000000000000;
	mul.f64 	%fd173, %fd172, %fd172;
	sub.f64 	%fd174, %fd125, %fd173;
	mul.f64 	%fd175, %fd172, %fd174;
	mul.f64 	%fd176, %fd175, 0d3FE0000000000000;
	sub.f64 	%fd177, %fd121, %fd176;
	mul.f64 	%fd178, %fd177, 0d3FE0000000000000;
	mul.f64 	%fd403, %fd139, %fd178;
	add.s32 	%r44, %r44, 2;
	add.s64 	%rd66, %rd66, 16;
	add.s32 	%r43, %r43, 2;
	add.s64 	%rd65, %rd65, 48;
	setp.ne.s32 	%p12, %r44, 0;
	@%p12 bra 	$L__BB1_5;
$L__BB1_6:
	and.b32  	%r33, %r17, 1;
	setp.eq.b32 	%p13, %r33, 1;
	not.pred 	%p14, %p13;
	@%p14 bra 	$L__BB1_8;
	ld.param.u64 	%rd63, [_Z33GDFTgrid_weight_derivative_kernelPdPKdS1_S1_S1_PKiii_param_4];
	ld.param.u64 	%rd60, [_Z33GDFTgrid_weight_derivative_kernelPdPKdS1_S1_S1_PKiii_param_3];
	mul.lo.s32 	%r34, %r45, 3;
	cvta.to.global.u64 	%rd36, %rd60;
	mul.wide.u32 	%rd37, %r34, 8;
	add.s64 	%rd38, %rd36, %rd37;
	ld.global.nc.f64 	%fd179, [%rd38];
	ld.global.nc.f64 	%fd180, [%rd38+8];
	ld.global.nc.f64 	%fd181, [%rd38+16];
	sub.f64 	%fd182, %fd179, %fd1;
	sub.f64 	%fd183, %fd180, %fd2;
	sub.f64 	%fd184, %fd181, %fd3;
	sub.f64 	%fd185, %fd24, %fd179;
	sub.f64 	%fd186, %fd25, %fd180;
	sub.f64 	%fd187, %fd26, %fd181;
	mul.f64 	%fd188, %fd183, %fd183;
	fma.rn.f64 	%fd189, %fd182, %fd182, %fd188;
	fma.rn.f64 	%fd190, %fd184, %fd184, %fd189;
	sqrt.rn.f64 	%fd191, %fd190;
	mul.f64 	%fd192, %fd186, %fd186;
	fma.rn.f64 	%fd193, %fd185, %fd185, %fd192;
	fma.rn.f64 	%fd194, %fd187, %fd187, %fd193;
	sqrt.rn.f64 	%fd195, %fd194;
	setp.gt.f64 	%p15, %fd195, 0d3D06849B86A12B9B;
	rcp.rn.f64 	%fd196, %fd195;
	selp.f64 	%fd197, %fd196, 0d0000000000000000, %p15;
	sub.f64 	%fd198, %fd27, %fd191;
	mul.f64 	%fd199, %fd198, %fd197;
	mad.lo.s32 	%r35, %r42, %r17, %r45;
	cvta.to.global.u64 	%rd39, %rd63;
	mul.wide.u32 	%rd40, %r35, 8;
	add.s64 	%rd41, %rd39, %rd40;
	ld.global.nc.f64 	%fd200, [%rd41];
	mul.f64 	%fd201, %fd199, %fd199;
	mov.f64 	%fd202, 0d3FF0000000000000;
	sub.f64 	%fd203, %fd202, %fd201;
	fma.rn.f64 	%fd204, %fd200, %fd203, %fd199;
	mul.f64 	%fd205, %fd204, %fd204;
	mov.f64 	%fd206, 0d4008000000000000;
	sub.f64 	%fd207, %fd206, %fd205;
	mul.f64 	%fd208, %fd204, %fd207;
	mul.f64 	%fd209, %fd208, 0d3FE0000000000000;
	mul.f64 	%fd210, %fd209, %fd209;
	sub.f64 	%fd211, %fd206, %fd210;
	mul.f64 	%fd212, %fd209, %fd211;
	mul.f64 	%fd213, %fd212, 0d3FE0000000000000;
	mul.f64 	%fd214, %fd213, %fd213;
	sub.f64 	%fd215, %fd206, %fd214;
	mul.f64 	%fd216, %fd213, %fd215;
	mul.f64 	%fd217, %fd216, 0d3FE0000000000000;
	sub.f64 	%fd218, %fd202, %fd217;
	mul.f64 	%fd219, %fd218, 0d3FE0000000000000;
	mul.f64 	%fd403, %fd403, %fd219;
$L__BB1_8:
	ld.param.u64 	%rd64, [_Z33GDFTgrid_weight_derivative_kernelPdPKdS1_S1_S1_PKiii_param_4];
	add.f64 	%fd394, %fd394, %fd403;
	sub.f64 	%fd220, %fd24, %fd7;
	sub.f64 	%fd221, %fd25, %fd8;
	sub.f64 	%fd222, %fd26, %fd9;
	mul.f64 	%fd223, %fd221, %fd221;
	fma.rn.f64 	%fd224, %fd220, %fd220, %fd223;
	fma.rn.f64 	%fd225, %fd222, %fd222, %fd224;
	sqrt.rn.f64 	%fd226, %fd225;
	setp.gt.f64 	%p16, %fd226, 0d3D06849B86A12B9B;
	rcp.rn.f64 	%fd227, %fd226;
	selp.f64 	%fd228, %fd227, 0d0000000000000000, %p16;
	sub.f64 	%fd229, %fd27, %fd11;
	mul.f64 	%fd230, %fd229, %fd228;
	mul.f64 	%fd231, %fd228, %fd230;
	mul.f64 	%fd232, %fd220, %fd231;
	mul.f64 	%fd233, %fd221, %fd231;
	mul.f64 	%fd234, %fd222, %fd231;
	sub.f64 	%fd235, %fd232, %fd12;
	sub.f64 	%fd236, %fd233, %fd13;
	sub.f64 	%fd237, %fd234, %fd14;
	mul.f64 	%fd238, %fd228, %fd235;
	mul.f64 	%fd239, %fd228, %fd236;
	mul.f64 	%fd240, %fd228, %fd237;
	mad.lo.s32 	%r36, %r42, %r17, %r24;
	cvta.to.global.u64 	%rd10, %rd64;
	mul.wide.u32 	%rd42, %r36, 8;
	add.s64 	%rd43, %rd10, %rd42;
	ld.global.nc.f64 	%fd241, [%rd43];
	mul.f64 	%fd242, %fd230, %fd230;
	mov.f64 	%fd243, 0d3FF0000000000000;
	sub.f64 	%fd244, %fd243, %fd242;
	fma.rn.f64 	%fd245, %fd244, %fd241, %fd230;
	add.f64 	%fd246, %fd241, %fd241;
	mul.f64 	%fd247, %fd230, %fd246;
	sub.f64 	%fd248, %fd243, %fd247;
	mul.f64 	%fd249, %fd245, %fd245;
	mov.f64 	%fd250, 0d4008000000000000;
	sub.f64 	%fd251, %fd250, %fd249;
	mul.f64 	%fd252, %fd245, %fd251;
	mul.f64 	%fd253, %fd252, 0d3FE0000000000000;
	mul.f64 	%fd254, %fd253, %fd253;
	sub.f64 	%fd255, %fd250, %fd254;
	mul.f64 	%fd256, %fd253, %fd255;
	mul.f64 	%fd257, %fd256, 0d3FE0000000000000;
	mul.f64 	%fd258, %fd257, %fd257;
	sub.f64 	%fd259, %fd250, %fd258;
	mul.f64 	%fd260, %fd257, %fd259;
	mul.f64 	%fd261, %fd260, 0d3FE0000000000000;
	sub.f64 	%fd262, %fd243, %fd261;
	mul.f64 	%fd263, %fd262, 0d3FE0000000000000;
	sub.f64 	%fd264, %fd243, %fd258;
	mul.f64 	%fd265, %fd264, 0dBFE8000000000000;
	mul.f64 	%fd266, %fd265, 0d3FF8000000000000;
	sub.f64 	%fd267, %fd243, %fd254;
	mul.f64 	%fd268, %fd267, %fd266;
	mul.f64 	%fd269, %fd268, 0d3FF8000000000000;
	sub.f64 	%fd270, %fd243, %fd249;
	mul.f64 	%fd271, %fd270, %fd269;
	mul.f64 	%fd272, %fd248, %fd271;
	setp.gt.f64 	%p17, %fd263, 0d3D06849B86A12B9B;
	rcp.rn.f64 	%fd273, %fd263;
	selp.f64 	%fd274, %fd273, 0d0000000000000000, %p17;
	mul.f64 	%fd275, %fd272, %fd274;
	mul.f64 	%fd276, %fd403, %fd275;
	fma.rn.f64 	%fd398, %fd238, %fd276, %fd398;
	fma.rn.f64 	%fd397, %fd239, %fd276, %fd397;
	fma.rn.f64 	%fd396, %fd240, %fd276, %fd396;
	mad.lo.s32 	%r37, %r17, %r24, %r42;
	mul.wide.u32 	%rd44, %r37, 8;
	add.s64 	%rd45, %rd10, %rd44;
	ld.global.nc.f64 	%fd277, [%rd45];
	mul.f64 	%fd278, %fd244, %fd277;
	sub.f64 	%fd279, %fd278, %fd230;
	mul.f64 	%fd280, %fd279, %fd279;
	sub.f64 	%fd281, %fd250, %fd280;
	mul.f64 	%fd282, %fd279, %fd281;
	mul.f64 	%fd283, %fd282, 0d3FE0000000000000;
	mul.f64 	%fd284, %fd283, %fd283;
	sub.f64 	%fd285, %fd250, %fd284;
	mul.f64 	%fd286, %fd283, %fd285;
	mul.f64 	%fd287, %fd286, 0d3FE0000000000000;
	mul.f64 	%fd288, %fd287, %fd287;
	sub.f64 	%fd289, %fd250, %fd288;
	mul.f64 	%fd290, %fd287, %fd289;
	mul.f64 	%fd291, %fd290, 0d3FE0000000000000;
	sub.f64 	%fd292, %fd243, %fd291;
	mul.f64 	%fd293, %fd292, 0d3FE0000000000000;
	mul.f64 	%fd393, %fd393, %fd293;
	add.f64 	%fd294, %fd277, %fd277;
	fma.rn.f64 	%fd295, %fd230, %fd294, 0d3FF0000000000000;
	sub.f64 	%fd296, %fd243, %fd288;
	mul.f64 	%fd297, %fd296, 0dBFE8000000000000;
	mul.f64 	%fd298, %fd297, 0d3FF8000000000000;
	sub.f64 	%fd299, %fd243, %fd284;
	mul.f64 	%fd300, %fd299, %fd298;
	mul.f64 	%fd301, %fd300, 0d3FF8000000000000;
	sub.f64 	%fd302, %fd243, %fd280;
	mul.f64 	%fd303, %fd302, %fd301;
	mul.f64 	%fd304, %fd295, %fd303;
	setp.gt.f64 	%p18, %fd293, 0d3D06849B86A12B9B;
	rcp.rn.f64 	%fd305, %fd293;
	selp.f64 	%fd306, %fd305, 0d0000000000000000, %p18;
	mul.f64 	%fd307, %fd304, %fd306;
	mul.f64 	%fd308, %fd238, %fd307;
	sub.f64 	%fd401, %fd401, %fd308;
	mul.f64 	%fd309, %fd239, %fd307;
	sub.f64 	%fd400, %fd400, %fd309;
	mul.f64 	%fd310, %fd240, %fd307;
	sub.f64 	%fd399, %fd399, %fd310;
	add.s32 	%r42, %r42, 1;
	setp.ne.s32 	%p19, %r42, %r17;
	@%p19 bra 	$L__BB1_3;
	ld.param.u32 	%r41, [_Z33GDFTgrid_weight_derivative_kernelPdPKdS1_S1_S1_PKiii_param_6];
	ld.param.u64 	%rd58, [_Z33GDFTgrid_weight_derivative_kernelPdPKdS1_S1_S1_PKiii_param_2];
	ld.param.u64 	%rd57, [_Z33GDFTgrid_weight_derivative_kernelPdPKdS1_S1_S1_PKiii_param_0];
	fma.rn.f64 	%fd311, %fd401, %fd393, %fd398;
	fma.rn.f64 	%fd312, %fd400, %fd393, %fd397;
	fma.rn.f64 	%fd313, %fd399, %fd393, %fd396;
	sub.f64 	%fd314, %fd4, %fd7;
	sub.f64 	%fd315, %fd5, %fd8;
	sub.f64 	%fd316, %fd6, %fd9;
	mul.f64 	%fd317, %fd315, %fd315;
	fma.rn.f64 	%fd318, %fd314, %fd314, %fd317;
	fma.rn.f64 	%fd319, %fd316, %fd316, %fd318;
	sqrt.rn.f64 	%fd320, %fd319;
	setp.gt.f64 	%p20, %fd320, 0d3D06849B86A12B9B;
	rcp.rn.f64 	%fd321, %fd320;
	selp.f64 	%fd322, %fd321, 0d0000000000000000, %p20;
	sub.f64 	%fd323, %fd10, %fd11;
	mul.f64 	%fd324, %fd323, %fd322;
	mul.f64 	%fd325, %fd322, %fd324;
	mul.f64 	%fd326, %fd314, %fd325;
	mul.f64 	%fd327, %fd315, %fd325;
	mul.f64 	%fd328, %fd316, %fd325;
	sub.f64 	%fd329, %fd326, %fd12;
	sub.f64 	%fd330, %fd327, %fd13;
	sub.f64 	%fd331, %fd328, %fd14;
	mul.f64 	%fd332, %fd322, %fd329;
	mul.f64 	%fd333, %fd322, %fd330;
	mul.f64 	%fd334, %fd322, %fd331;
	add.s32 	%r38, %r4, %r24;
	mul.wide.u32 	%rd46, %r38, 8;
	add.s64 	%rd47, %rd10, %rd46;
	ld.global.nc.f64 	%fd335, [%rd47];
	mul.f64 	%fd336, %fd324, %fd324;
	mov.f64 	%fd337, 0d3FF0000000000000;
	sub.f64 	%fd338, %fd337, %fd336;
	fma.rn.f64 	%fd339, %fd338, %fd335, %fd324;
	add.f64 	%fd340, %fd335, %fd335;
	mul.f64 	%fd341, %fd324, %fd340;
	sub.f64 	%fd342, %fd337, %fd341;
	mul.f64 	%fd343, %fd339, %fd339;
	mov.f64 	%fd344, 0d4008000000000000;
	sub.f64 	%fd345, %fd344, %fd343;
	mul.f64 	%fd346, %fd339, %fd345;
	mul.f64 	%fd347, %fd346, 0d3FE0000000000000;
	mul.f64 	%fd348, %fd347, %fd347;
	sub.f64 	%fd349, %fd344, %fd348;
	mul.f64 	%fd350, %fd347, %fd349;
	mul.f64 	%fd351, %fd350, 0d3FE0000000000000;
	mul.f64 	%fd352, %fd351, %fd351;
	sub.f64 	%fd353, %fd344, %fd352;
	mul.f64 	%fd354, %fd351, %fd353;
	mul.f64 	%fd355, %fd354, 0d3FE0000000000000;
	sub.f64 	%fd356, %fd337, %fd355;
	mul.f64 	%fd357, %fd356, 0d3FE0000000000000;
	sub.f64 	%fd358, %fd337, %fd352;
	mul.f64 	%fd359, %fd358, 0dBFE8000000000000;
	mul.f64 	%fd360, %fd359, 0d3FF8000000000000;
	sub.f64 	%fd361, %fd337, %fd348;
	mul.f64 	%fd362, %fd361, %fd360;
	mul.f64 	%fd363, %fd362, 0d3FF8000000000000;
	sub.f64 	%fd364, %fd337, %fd343;
	mul.f64 	%fd365, %fd364, %fd363;
	mul.f64 	%fd366, %fd342, %fd365;
	setp.gt.f64 	%p21, %fd357, 0d3D06849B86A12B9B;
	rcp.rn.f64 	%fd367, %fd357;
	selp.f64 	%fd368, %fd367, 0d0000000000000000, %p21;
	mul.f64 	%fd369, %fd366, %fd368;
	mul.f64 	%fd370, %fd395, %fd369;
	mul.f64 	%fd371, %fd332, %fd370;
	mul.f64 	%fd372, %fd333, %fd370;
	mul.f64 	%fd373, %fd334, %fd370;
	cvta.to.global.u64 	%rd48, %rd58;
	mul.wide.s32 	%rd49, %r1, 8;
	add.s64 	%rd50, %rd48, %rd49;
	ld.global.nc.f64 	%fd374, [%rd50];
	setp.gt.f64 	%p22, %fd394, 0d3D06849B86A12B9B;
	rcp.rn.f64 	%fd375, %fd394;
	selp.f64 	%fd376, %fd375, 0d0000000000000000, %p22;
	mul.f64 	%fd377, %fd376, %fd371;
	mul.f64 	%fd378, %fd376, %fd372;
	mul.f64 	%fd379, %fd376, %fd373;
	mul.f64 	%fd380, %fd394, %fd394;
	setp.gt.f64 	%p23, %fd380, 0d3D06849B86A12B9B;
	rcp.rn.f64 	%fd381, %fd380;
	selp.f64 	%fd382, %fd381, 0d0000000000000000, %p23;
	mul.f64 	%fd383, %fd395, %fd382;
	mul.f64 	%fd384, %fd311, %fd383;
	mul.f64 	%fd385, %fd312, %fd383;
	mul.f64 	%fd386, %fd313, %fd383;
	sub.f64 	%fd387, %fd377, %fd384;
	sub.f64 	%fd388, %fd378, %fd385;
	sub.f64 	%fd389, %fd379, %fd386;
	mul.f64 	%fd390, %fd374, %fd387;
	mul.f64 	%fd391, %fd374, %fd388;
	mul.f64 	%fd392, %fd374, %fd389;
	mul.lo.s32 	%r39, %r24, %r41;
	mad.lo.s32 	%r40, %r39, 3, %r1;
	cvta.to.global.u64 	%rd51, %rd57;
	mul.wide.s32 	%rd52, %r40, 8;
	add.s64 	%rd53, %rd51, %rd52;
	st.global.f64 	[%rd53], %fd390;
	mul.wide.s32 	%rd54, %r41, 8;
	add.s64 	%rd55, %rd53, %rd54;
	st.global.f64 	[%rd55], %fd391;
	add.s64 	%rd56, %rd55, %rd54;
	st.global.f64 	[%rd56], %fd392;
$L__BB1_10:
	ret;

}
	// .globl	_Z52GDFTgrid_weight_second_derivative_offdiagonal_kernelPdPKdS1_S1_S1_PKiS1_S1_ii
.visible .entry _Z52GDFTgrid_weight_second_derivative_offdiagonal_kernelPdPKdS1_S1_S1_PKiS1_S1_ii(
	.param .u64 .ptr .align 1 _Z52GDFTgrid_weight_second_derivative_offdiagonal_kernelPdPKdS1_S1_S1_PKiS1_S1_ii_param_0,
	.param .u64 .ptr .align 1 _Z52GDFTgrid_weight_second_derivative_offdiagonal_kernelPdPKdS1_S1_S1_PKiS1_S1_ii_param_1,
	.param .u64 .ptr .align 1 _Z52GDFTgrid_weight_second_derivative_offdiagonal_kernelPdPKdS1_S1_S1_PKiS1_S1_ii_param_2,
	.param .u64 .ptr .align 1 _Z52GDFTgrid_weight_second_derivative_offdiagonal_kernelPdPKdS1_S1_S1_PKiS1_S1_ii_param_3,
	.param .u64 .ptr .align 1 _Z52GDFTgrid_weight_second_derivative_offdiagonal_kernelPdPKdS1_S1_S1_PKiS1_S1_ii_param_4,
	.param .u64 .ptr .align 1 _Z52GDFTgrid_weight_second_derivative_offdiagonal_kernelPdPKdS1_S1_S1_PKiS1_S1_ii_param_5,
	.param .u64 .ptr .align 1 _Z52GDFTgrid_weight_second_derivative_offdiagonal_kernelPdPKdS1_S1_S1_PKiS1_S1_ii_param_6,
	.param .u64 .ptr .align 1 _Z52GDFTgrid_weight_second_derivative_offdiagonal_kernelPdPKdS1_S1_S1_PKiS1_S1_ii_param_7,
	.param .u32 _Z52GDFTgrid_weight_second_derivative_offdiagonal_kernelPdPKdS1_S1_S1_PKiS1_S1_ii_param_8,
	.param .u32 _Z52GDFTgrid_weight_second_derivative_offdiagonal_kernelPdPKdS1_S1_S1_PKiS1_S1_ii_param_9
)
{
	.reg .pred 	%p<28>;
	.reg .b32 	%r<60>;
	.reg .b64 	%rd<77>;
	.reg .b64 	%fd<864>;

	ld.param.u64 	%rd7, [_Z52GDFTgrid_weight_second_derivative_offdiagonal_kernelPdPKdS1_S1_S1_PKiS1_S1_ii_param_1];
	ld.param.u64 	%rd9, [_Z52GDFTgrid_weight_second_derivative_offdiagonal_kernelPdPKdS1_S1_S1_PKiS1_S1_ii_param_3];
	ld.param.u64 	%rd11, [_Z52GDFTgrid_weight_second_derivative_offdiagonal_kernelPdPKdS1_S1_S1_PKiS1_S1_ii_param_5];
	ld.param.u64 	%rd12, [_Z52GDFTgrid_weight_second_derivative_offdiagonal_kernelPdPKdS1_S1_S1_PKiS1_S1_ii_param_6];
	ld.param.u32 	%r14, [_Z52GDFTgrid_weight_second_derivative_offdiagonal_kernelPdPKdS1_S1_S1_PKiS1_S1_ii_param_8];
	ld.param.u32 	%r16, [_Z52GDFTgrid_weight_second_derivative_offdiagonal_kernelPdPKdS1_S1_S1_PKiS1_S1_ii_param_9];
	cvta.to.global.u64 	%rd1, %rd12;
	cvta.to.global.u64 	%rd2, %rd9;
	mov.u32 	%r17, %ctaid.x;
	mov.u32 	%r18, %ntid.x;
	mov.u32 	%r19, %tid.x;
	mad.lo.s32 	%r56, %r17, %r18, %r19;
	mov.u32 	%r20, %ctaid.y;
	mov.u32 	%r21, %ntid.y;
	mov.u32 	%r22, %tid.y;
	mad.lo.s32 	%r57, %r20, %r21, %r22;
	mov.u32 	%r24, %ctaid.z;
	mov.u32 	%r25, %ntid.z;
	mov.u32 	%r26, %tid.z;
	mad.lo.s32 	%r58, %r24, %r25, %r26;
	setp.ge.s32 	%p1, %r56, %r14;
	setp.ge.s32 	%p2, %r57, %r16;
	or.pred  	%p3, %p1, %p2;
	setp.ge.s32 	%p4, %r58, %r16;
	or.pred  	%p5, %p4, %p3;
	@%p5 bra 	$L__BB2_6;
	cvta.to.global.u64 	%rd14, %rd11;
	mul.wide.s32 	%rd15, %r56, 4;
	add.s64 	%rd16, %rd14, %rd15;
	ld.global.nc.u32 	%r4, [%rd16];
	setp.lt.s32 	%p6, %r4, 0;
	@%p6 bra 	$L__BB2_6;
	setp.eq.s32 	%p7, %r4, %r57;
	setp.eq.s32 	%p8, %r4, %r58;
	or.pred  	%p9, %p7, %p8;
	setp.eq.s32 	%p10, %r57, %r58;
	or.pred  	%p11, %p10, %p9;
	@%p11 bra 	$L__BB2_6;
	ld.param.u32 	%r53, [_Z52GDFTgrid_weight_second_derivative_offdiagonal_kernelPdPKdS1_S1_S1_PKiS1_S1_ii_param_8];
	mul.lo.s32 	%r27, %r56, 3;
	cvta.to.global.u64 	%rd17, %rd7;
	mul.wide.s32 	%rd18, %r27, 8;
	add.s64 	%rd19, %rd17, %rd18;
	ld.global.nc.f64 	%fd1, [%rd19];
	ld.global.nc.f64 	%fd2, [%rd19+8];
	ld.global.nc.f64 	%fd3, [%rd19+16];
	mul.lo.s32 	%r28, %r57, 3;
	mul.wide.u32 	%rd20, %r28, 8;
	add.s64 	%rd21, %rd2, %rd20;
	ld.global.nc.f64 	%fd4, [%rd21];
	ld.global.nc.f64 	%fd5, [%rd21+8];
	ld.global.nc.f64 	%fd6, [%rd21+16];
	sub.f64 	%fd7, %fd4, %fd1;
	sub.f64 	%fd60, %fd5, %fd2;
	sub.f64 	%fd61, %fd6, %fd3;
	mul.f64 	%fd62, %fd60, %fd60;
	fma.rn.f64 	%fd63, %fd7, %fd7, %fd62;
	fma.rn.f64 	%fd64, %fd61, %fd61, %fd63;
	sqrt.rn.f64 	%fd8, %fd64;
	setp.gt.f64 	%p12, %fd8, 0d3D06849B86A12B9B;
	rcp.rn.f64 	%fd65, %fd8;
	selp.f64 	%fd9, %fd65, 0d0000000000000000, %p12;
	mad.lo.s32 	%r29, %r53, %r57, %r56;
	mul.wide.s32 	%rd22, %r29, 8;
	add.s64 	%rd23, %rd1, %rd22;
	ld.global.nc.f64 	%fd10, [%rd23];
	mul.lo.s32 	%r30, %r58, 3;
	mul.wide.u32 	%rd24, %r30, 8;
	add.s64 	%rd25, %rd2, %rd24;
	ld.global.nc.f64 	%fd11, [%rd25];
	ld.global.nc.f64 	%fd12, [%rd25+8];
	ld.global.nc.f64 	%fd13, [%rd25+16];
	sub.f64 	%fd66, %fd11, %fd1;
	sub.f64 	%fd67, %fd12, %fd2;
	sub.f64 	%fd68, %fd13, %fd3;
	mul.f64 	%fd69, %fd67, %fd67;
	fma.rn.f64 	%fd70, %fd66, %fd66, %fd69;
	fma.rn.f64 	%fd71, %fd68, %fd68, %fd70;
	sqrt.rn.f64 	%fd14, %fd71;
	setp.gt.f64 	%p13, %fd14, 0d3D06849B86A12B9B;
	rcp.rn.f64 	%fd72, %fd14;
	selp.f64 	%fd15, %fd72, 0d0000000000000000, %p13;
	mad.lo.s32 	%r31, %r53, %r58, %r56;
	mul.wide.s32 	%rd26, %r31, 8;
	add.s64 	%rd27, %rd1, %rd26;
	ld.global.nc.f64 	%fd16, [%rd27];
	neg.s32 	%r59, %r16;
	add.s64 	%rd76, %rd2, 8;
	mov.f64 	%fd843, 0d0000000000000000;
	mov.f64 	%fd844, %fd843;
	mov.f64 	%fd845, %fd843;
	mov.f64 	%fd846, %fd843;
	mov.f64 	%fd847, %fd843;
	mov.f64 	%fd848, %fd843;
	mov.f64 	%fd849, %fd843;
	mov.f64 	%fd850, %fd843;
	mov.f64 	%fd851, %fd843;
	mov.f64 	%fd852, %fd843;
	mov.f64 	%fd853, %fd843;
	mov.f64 	%fd854, %fd843;
	mov.f64 	%fd855, %fd843;
	mov.f64 	%fd856, %fd843;
	mov.f64 	%fd857, %fd843;
	mov.f64 	%fd858, %fd843;
	mov.f64 	%fd859, %fd843;
	mov.f64 	%fd860, %fd843;
	mov.f64 	%fd861, %fd843;
	mov.f64 	%fd862, %fd843;
	mov.f64 	%fd863, %fd843;
$L__BB2_4:
	ld.param.u32 	%r54, [_Z52GDFTgrid_weight_second_derivative_offdiagonal_kernelPdPKdS1_S1_S1_PKiS1_S1_ii_param_8];
	ld.param.u64 	%rd73, [_Z52GDFTgrid_weight_second_derivative_offdiagonal_kernelPdPKdS1_S1_S1_PKiS1_S1_ii_param_6];
	ld.param.u64 	%rd71, [_Z52GDFTgrid_weight_second_derivative_offdiagonal_kernelPdPKdS1_S1_S1_PKiS1_S1_ii_param_4];
	ld.global.nc.f64 	%fd73, [%rd76+-8];
	ld.global.nc.f64 	%fd74, [%rd76];
	ld.global.nc.f64 	%fd75, [%rd76+8];
	sub.f64 	%fd76, %fd73, %fd1;
	sub.f64 	%fd77, %fd74, %fd2;
	sub.f64 	%fd78, %fd75, %fd3;
	mul.f64 	%fd79, %fd77, %fd77;
	fma.rn.f64 	%fd80, %fd76, %fd76, %fd79;
	fma.rn.f64 	%fd81, %fd78, %fd78, %fd80;
	sqrt.rn.f64 	%fd82, %fd81;
	cvta.to.global.u64 	%rd28, %rd73;
	mul.wide.s32 	%rd29, %r56, 8;
	add.s64 	%rd30, %rd28, %rd29;
	ld.global.nc.f64 	%fd83, [%rd30];
	sub.f64 	%fd84, %fd73, %fd4;
	sub.f64 	%fd85, %fd74, %fd5;
	sub.f64 	%fd86, %fd75, %fd6;
	mul.f64 	%fd87, %fd85, %fd85;
	fma.rn.f64 	%fd88, %fd84, %fd84, %fd87;
	fma.rn.f64 	%fd89, %fd86, %fd86, %fd88;
	sqrt.rn.f64 	%fd90, %fd89;
	setp.gt.f64 	%p14, %fd90, 0d3D06849B86A12B9B;
	rcp.rn.f64 	%fd91, %fd90;
	selp.f64 	%fd92, %fd91, 0d0000000000000000, %p14;
	sub.f64 	%fd93, %fd82, %fd8;
	mul.f64 	%fd94, %fd93, %fd92;
	mul.f64 	%fd95, %fd92, %fd94;
	mul.f64 	%fd96, %fd84, %fd95;
	mul.f64 	%fd97, %fd85, %fd95;
	mul.f64 	%fd98, %fd86, %fd95;
	mul.f64 	%fd99, %fd7, %fd9;
	sub.f64 	%fd100, %fd96, %fd99;
	mul.f64 	%fd102, %fd60, %fd9;
	sub.f64 	%fd103, %fd97, %fd102;
	mul.f64 	%fd105, %fd61, %fd9;
	sub.f64 	%fd106, %fd98, %fd105;
	mul.f64 	%fd107, %fd92, %fd100;
	mul.f64 	%fd108, %fd92, %fd103;
	mul.f64 	%fd109, %fd92, %fd106;
	cvta.to.global.u64 	%rd31, %rd71;
	mul.wide.u32 	%rd32, %r57, 8;
	add.s64 	%rd33, %rd31, %rd32;
	ld.global.nc.f64 	%fd110, [%rd33];
	mul.f64 	%fd111, %fd94, %fd94;
	mov.f64 	%fd112, 0d3FF0000000000000;
	sub.f64 	%fd113, %fd112, %fd111;
	fma.rn.f64 	%fd114, %fd110, %fd113, %fd94;
	add.f64 	%fd115, %fd110, %fd110;
	mul.f64 	%fd116, %fd115, %fd94;
	sub.f64 	%fd117, %fd112, %fd116;
	mul.f64 	%fd118, %fd114, %fd114;
	mov.f64 	%fd119, 0d4008000000000000;
	sub.f64 	%fd120, %fd119, %fd118;
	mul.f64 	%fd121, %fd114, %fd120;
	mul.f64 	%fd122, %fd121, 0d3FE0000000000000;
	mul.f64 	%fd123, %fd122, %fd122;
	sub.f64 	%fd124, %fd119, %fd123;
	mul.f64 	%fd125, %fd122, %fd124;
	mul.f64 	%fd126, %fd125, 0d3FE0000000000000;
	mul.f64 	%fd127, %fd126, %fd126;
	sub.f64 	%fd128, %fd119, %fd127;
	mul.f64 	%fd129, %fd126, %fd128;
	mul.f64 	%fd130, %fd129, 0d3FE0000000000000;
	sub.f64 	%fd131, %fd112, %fd130;
	mul.f64 	%fd132, %fd131, 0d3FE0000000000000;
	setp.gt.f64 	%p15, %fd132, 0d3D06849B86A12B9B;
	rcp.rn.f64 	%fd133, %fd132;
	selp.f64 	%fd134, %fd133, 0d0000000000000000, %p15;
	sub.f64 	%fd135, %fd112, %fd127;
	mul.f64 	%fd136, %fd135, 0dBFE8000000000000;
	mul.f64 	%fd137, %fd136, 0d3FF8000000000000;
	sub.f64 	%fd138, %fd112, %fd123;
	mul.f64 	%fd139, %fd138, %fd137;
	mul.f64 	%fd140, %fd139, 0d3FF8000000000000;
	sub.f64 	%fd141, %fd112, %fd118;
	mul.f64 	%fd142, %fd141, %fd140;
	mul.f64 	%fd143, %fd117, %fd142;
	mul.f64 	%fd144, %fd143, %fd134;
	mul.f64 	%fd145, %fd107, %fd144;
	mul.f64 	%fd146, %fd108, %fd144;
	mul.f64 	%fd147, %fd109, %fd144;
	fma.rn.f64 	%fd845, %fd83, %fd145, %fd845;
	fma.rn.f64 	%fd844, %fd83, %fd146, %fd844;
	fma.rn.f64 	%fd843, %fd83, %fd147, %fd843;
	add.f64 	%fd148, %fd134, 0dBFF0000000000000;
	setp.gt.f64 	%p16, %fd148, 0d3D06849B86A12B9B;
	rcp.rn.f64 	%fd149, %fd148;
	selp.f64 	%fd150, %fd149, 0d0000000000000000, %p16;
	mul.f64 	%fd151, %fd144, %fd150;
	mul.f64 	%fd152, %fd107, %fd151;
	sub.f64 	%fd848, %fd848, %fd152;
	mul.f64 	%fd153, %fd108, %fd151;
	sub.f64 	%fd847, %fd847, %fd153;
	mul.f64 	%fd154, %fd109, %fd151;
	sub.f64 	%fd846, %fd846, %fd154;
	sub.f64 	%fd155, %fd73, %fd11;
	sub.f64 	%fd156, %fd74, %fd12;
	sub.f64 	%fd157, %fd75, %fd13;
	mul.f64 	%fd158, %fd156, %fd156;
	fma.rn.f64 	%fd159, %fd155, %fd155, %fd158;
	fma.rn.f64 	%fd160, %fd157, %fd157, %fd159;
	sqrt.rn.f64 	%fd161, %fd160;
	setp.gt.f64 	%p17, %fd161, 0d3D06849B86A12B9B;
	rcp.rn.f64 	%fd162, %fd161;
	selp.f64 	%fd163, %fd162, 0d0000000000000000, %p17;
	sub.f64 	%fd164, %fd82, %fd14;
	mul.f64 	%fd165, %fd164, %fd163;
	mul.wide.u32 	%rd34, %r58, 8;
	add.s64 	%rd35, %rd31, %rd34;
	ld.global.nc.f64 	%fd166, [%rd35];
	mul.f64 	%fd167, %fd165, %fd165;
	sub.f64 	%fd168, %fd112, %fd167;
	fma.rn.f64 	%fd169, %fd166, %fd168, %fd165;
	add.f64 	%fd170, %fd166, %fd166;
	mul.f64 	%fd171, %fd170, %fd165;
	sub.f64 	%fd172, %fd112, %fd171;
	mul.f64 	%fd173, %fd169, %fd169;
	sub.f64 	%fd174, %fd119, %fd173;
	mul.f64 	%fd175, %fd169, %fd174;
	mul.f64 	%fd176, %fd175, 0d3FE0000000000000;
	mul.f64 	%fd177, %fd176, %fd176;
	sub.f64 	%fd178, %fd119, %fd177;
	mul.f64 	%fd179, %fd176, %fd178;
	mul.f64 	%fd180, %fd179, 0d3FE0000000000000;
	mul.f64 	%fd181, %fd180, %fd180;
	sub.f64 	%fd182, %fd119, %fd181;
	mul.f64 	%fd183, %fd180, %fd182;
	mul.f64 	%fd184, %fd183, 0d3FE0000000000000;
	sub.f64 	%fd185, %fd112, %fd184;
	mul.f64 	%fd186, %fd185, 0d3FE0000000000000;
	setp.gt.f64 	%p18, %fd186, 0d3D06849B86A12B9B;
	rcp.rn.f64 	%fd187, %fd186;
	selp.f64 	%fd188, %fd187, 0d0000000000000000, %p18;
	sub.f64 	%fd189, %fd112, %fd181;
	mul.f64 	%fd190, %fd189, 0dBFE8000000000000;
	mul.f64 	%fd191, %fd190, 0d3FF8000000000000;
	sub.f64 	%fd192, %fd112, %fd177;
	mul.f64 	%fd193, %fd192, %fd191;
	mul.f64 	%fd194, %fd193, 0d3FF8000000000000;
	sub.f64 	%fd195, %fd112, %fd173;
	mul.f64 	%fd196, %fd195, %fd194;
	mul.f64 	%fd197, %fd172, %fd196;
	mul.f64 	%fd198, %fd197, %fd188;
	mul.f64 	%fd199, %fd163, %fd165;
	mul.f64 	%fd200, %fd155, %fd199;
	mul.f64 	%fd201, %fd156, %fd199;
	mul.f64 	%fd202, %fd157, %fd199;
	mul.f64 	%fd204, %fd66, %fd15;
	sub.f64 	%fd205, %fd200, %fd204;
	mul.f64 	%fd207, %fd67, %fd15;
	sub.f64 	%fd208, %fd201, %fd207;
	mul.f64 	%fd210, %fd68, %fd15;
	sub.f64 	%fd211, %fd202, %fd210;
	mul.f64 	%fd212, %fd163, %fd205;
	mul.f64 	%fd213, %fd163, %fd208;
	mul.f64 	%fd214, %fd163, %fd211;
	mul.f64 	%fd215, %fd212, %fd198;
	mul.f64 	%fd216, %fd213, %fd198;
	mul.f64 	%fd217, %fd214, %fd198;
	fma.rn.f64 	%fd851, %fd83, %fd215, %fd851;
	fma.rn.f64 	%fd850, %fd83, %fd216, %fd850;
	fma.rn.f64 	%fd849, %fd83, %fd217, %fd849;
	add.f64 	%fd218, %fd188, 0dBFF0000000000000;
	setp.gt.f64 	%p19, %fd218, 0d3D06849B86A12B9B;
	rcp.rn.f64 	%fd219, %fd218;
	selp.f64 	%fd220, %fd219, 0d0000000000000000, %p19;
	mul.f64 	%fd221, %fd198, %fd220;
	mul.f64 	%fd222, %fd212, %fd221;
	sub.f64 	%fd854, %fd854, %fd222;
	mul.f64 	%fd223, %fd213, %fd221;
	sub.f64 	%fd853, %fd853, %fd223;
	mul.f64 	%fd224, %fd214, %fd221;
	sub.f64 	%fd852, %fd852, %fd224;
	mul.f64 	%fd225, %fd145, %fd215;
	mul.f64 	%fd226, %fd145, %fd216;
	mul.f64 	%fd227, %fd145, %fd217;
	mul.f64 	%fd228, %fd146, %fd215;
	mul.f64 	%fd229, %fd146, %fd216;
	mul.f64 	%fd230, %fd146, %fd217;
	mul.f64 	%fd231, %fd147, %fd215;
	mul.f64 	%fd232, %fd147, %fd216;
	mul.f64 	%fd233, %fd147, %fd217;
	fma.rn.f64 	%fd863, %fd83, %fd225, %fd863;
	fma.rn.f64 	%fd862, %fd83, %fd226, %fd862;
	fma.rn.f64 	%fd861, %fd83, %fd227, %fd861;
	fma.rn.f64 	%fd860, %fd83, %fd228, %fd860;
	fma.rn.f64 	%fd859, %fd83, %fd229, %fd859;
	fma.rn.f64 	%fd858, %fd83, %fd230, %fd858;
	fma.rn.f64 	%fd857, %fd83, %fd231, %fd857;
	fma.rn.f64 	%fd856, %fd83, %fd232, %fd856;
	fma.rn.f64 	%fd855, %fd83, %fd233, %fd855;
	add.s32 	%r59, %r59, 1;
	setp.ne.s32 	%p20, %r59, 0;
	add.s32 	%r58, %r58, %r16;
	add.s32 	%r57, %r57, %r16;
	add.s32 	%r56, %r56, %r54;
	add.s64 	%rd76, %rd76, 24;
	@%p20 bra 	$L__BB2_4;
	ld.param.u32 	%r55, [_Z52GDFTgrid_weight_second_derivative_offdiagonal_kernelPdPKdS1_S1_S1_PKiS1_S1_ii_param_8];
	ld.param.u64 	%rd75, [_Z52GDFTgrid_weight_second_derivative_offdiagonal_kernelPdPKdS1_S1_S1_PKiS1_S1_ii_param_7];
	ld.param.u64 	%rd74, [_Z52GDFTgrid_weight_second_derivative_offdiagonal_kernelPdPKdS1_S1_S1_PKiS1_S1_ii_param_6];
	ld.param.u64 	%rd72, [_Z52GDFTgrid_weight_second_derivative_offdiagonal_kernelPdPKdS1_S1_S1_PKiS1_S1_ii_param_4];
	ld.param.u64 	%rd70, [_Z52GDFTgrid_weight_second_derivative_offdiagonal_kernelPdPKdS1_S1_S1_PKiS1_S1_ii_param_3];
	ld.param.u64 	%rd69, [_Z52GDFTgrid_weight_second_derivative_offdiagonal_kernelPdPKdS1_S1_S1_PKiS1_S1_ii_param_2];
	ld.param.u64 	%rd68, [_Z52GDFTgrid_weight_second_derivative_offdiagonal_kernelPdPKdS1_S1_S1_PKiS1_S1_ii_param_0];
	mov.u32 	%r32, %ctaid.x;
	mov.u32 	%r33, %ntid.x;
	mov.u32 	%r34, %tid.x;
	mad.lo.s32 	%r35, %r32, %r33, %r34;
	fma.rn.f64 	%fd234, %fd10, %fd848, %fd845;
	fma.rn.f64 	%fd235, %fd10, %fd847, %fd844;
	fma.rn.f64 	%fd236, %fd10, %fd846, %fd843;
	fma.rn.f64 	%fd237, %fd16, %fd854, %fd851;
	fma.rn.f64 	%fd238, %fd16, %fd853, %fd850;
	fma.rn.f64 	%fd239, %fd16, %fd852, %fd849;
	sub.f64 	%fd240, %fd4, %fd11;
	sub.f64 	%fd241, %fd5, %fd12;
	sub.f64 	%fd242, %fd6, %fd13;
	mul.f64 	%fd243, %fd240, %fd240;
	mul.f64 	%fd244, %fd241, %fd241;
	add.f64 	%fd245, %fd243, %fd244;
	mul.f64 	%fd246, %fd242, %fd242;
	add.f64 	%fd247, %fd245, %fd246;
	sqrt.rn.f64 	%fd248, %fd247;
	setp.gt.f64 	%p21, %fd248, 0d3D06849B86A12B9B;
	rcp.rn.f64 	%fd249, %fd248;
	selp.f64 	%fd250, %fd249, 0d0000000000000000, %p21;
	sub.f64 	%fd251, %fd8, %fd14;
	mul.f64 	%fd252, %fd251, %fd250;
	mul.f64 	%fd253, %fd250, %fd252;
	mul.f64 	%fd254, %fd240, %fd253;
	mul.f64 	%fd255, %fd241, %fd253;
	mul.f64 	%fd256, %fd242, %fd253;
	sub.f64 	%fd257, %fd4, %fd1;
	mul.f64 	%fd258, %fd257, %fd9;
	sub.f64 	%fd259, %fd258, %fd254;
	sub.f64 	%fd260, %fd5, %fd2;
	mul.f64 	%fd261, %fd260, %fd9;
	sub.f64 	%fd262, %fd261, %fd255;
	sub.f64 	%fd263, %fd6, %fd3;
	mul.f64 	%fd264, %fd263, %fd9;
	sub.f64 	%fd265, %fd264, %fd256;
	mul.f64 	%fd266, %fd250, %fd259;
	mul.f64 	%fd267, %fd250, %fd262;
	mul.f64 	%fd268, %fd250, %fd265;
	sub.f64 	%fd269, %fd11, %fd1;
	mul.f64 	%fd270, %fd269, %fd15;
	sub.f64 	%fd271, %fd254, %fd270;
	sub.f64 	%fd272, %fd12, %fd2;
	mul.f64 	%fd273, %fd272, %fd15;
	sub.f64 	%fd274, %fd255, %fd273;
	sub.f64 	%fd275, %fd13, %fd3;
	mul.f64 	%fd276, %fd275, %fd15;
	sub.f64 	%fd277, %fd256, %fd276;
	mul.f64 	%fd278, %fd250, %fd271;
	mul.f64 	%fd279, %fd250, %fd274;
	mul.f64 	%fd280, %fd250, %fd277;
	mov.u32 	%r36, %ctaid.y;
	mov.u32 	%r37, %ntid.y;
	mov.u32 	%r38, %tid.y;
	mad.lo.s32 	%r39, %r36, %r37, %r38;
	mov.u32 	%r40, %ctaid.z;
	mov.u32 	%r41, %ntid.z;
	mov.u32 	%r42, %tid.z;
	mad.lo.s32 	%r43, %r40, %r41, %r42;
	mad.lo.s32 	%r44, %r16, %r39, %r43;
	cvta.to.global.u64 	%rd36, %rd72;
	mul.wide.u32 	%rd37, %r44, 8;
	add.s64 	%rd38, %rd36, %rd37;
	ld.global.nc.f64 	%fd281, [%rd38];
	mul.f64 	%fd282, %fd252, %fd252;
	mov.f64 	%fd283, 0d3FF0000000000000;
	sub.f64 	%fd284, %fd283, %fd282;
	fma.rn.f64 	%fd285, %fd284, %fd281, %fd252;
	add.f64 	%fd286, %fd281, %fd281;
	mul.f64 	%fd287, %fd252, %fd286;
	sub.f64 	%fd288, %fd283, %fd287;
	mul.f64 	%fd289, %fd285, %fd285;
	mov.f64 	%fd290, 0d4008000000000000;
	sub.f64 	%fd291, %fd290, %fd289;
	mul.f64 	%fd292, %fd285, %fd291;
	mul.f64 	%fd293, %fd292, 0d3FE0000000000000;
	mul.f64 	%fd294, %fd293, %fd293;
	sub.f64 	%fd295, %fd290, %fd294;
	mul.f64 	%fd296, %fd293, %fd295;
	mul.f64 	%fd297, %fd296, 0d3FE0000000000000;
	mul.f64 	%fd298, %fd297, %fd297;
	sub.f64 	%fd299, %fd290, %fd298;
	mul.f64 	%fd300, %fd297, %fd299;
	fma.rn.f64 	%fd301, %fd300, 0dBFE0000000000000, 0d3FF0000000000000;
	mul.f64 	%fd302, %fd301, 0d3FE0000000000000;
	sub.f64 	%fd303, %fd283, %fd298;
	mul.f64 	%fd304, %fd303, 0dBFE8000000000000;
	mul.f64 	%fd305, %fd304, 0d3FF8000000000000;
	sub.f64 	%fd306, %fd283, %fd294;
	mul.f64 	%fd307, %fd306, %fd305;
	mul.f64 	%fd308, %fd307, 0d3FF8000000000000;
	sub.f64 	%fd309, %fd283, %fd289;
	mul.f64 	%fd310, %fd309, %fd308;
	mul.f64 	%fd311, %fd288, %fd310;
	setp.gt.f64 	%p22, %fd302, 0d3D06849B86A12B9B;
	rcp.rn.f64 	%fd312, %fd302;
	selp.f64 	%fd313, %fd312, 0d0000000000000000, %p22;
	mul.f64 	%fd314, %fd311, %fd313;
	mul.f64 	%fd315, %fd278, %fd314;
	mul.f64 	%fd316, %fd279, %fd314;
	mul.f64 	%fd317, %fd280, %fd314;
	mul.f64 	%fd318, %fd266, %fd314;
	mul.f64 	%fd319, %fd267, %fd314;
	mul.f64 	%fd320, %fd268, %fd314;
	mul.f64 	%fd321, %fd250, %fd250;
	mul.f64 	%fd322, %fd250, %fd321;
	mul.f64 	%fd323, %fd9, %fd322;
	mul.f64 	%fd324, %fd257, %fd240;
	mul.f64 	%fd325, %fd257, %fd241;
	mul.f64 	%fd326, %fd257, %fd242;
	mul.f64 	%fd327, %fd260, %fd240;
	mul.f64 	%fd328, %fd260, %fd241;
	mul.f64 	%fd329, %fd260, %fd242;
	mul.f64 	%fd330, %fd263, %fd240;
	mul.f64 	%fd331, %fd263, %fd241;
	mul.f64 	%fd332, %fd263, %fd242;
	mul.f64 	%fd333, %fd15, %fd322;
	mul.f64 	%fd334, %fd240, %fd269;
	mul.f64 	%fd335, %fd240, %fd272;
	mul.f64 	%fd336, %fd240, %fd275;
	mul.f64 	%fd337, %fd269, %fd241;
	mul.f64 	%fd338, %fd241, %fd272;
	mul.f64 	%fd339, %fd241, %fd275;
	mul.f64 	%fd340, %fd269, %fd242;
	mul.f64 	%fd341, %fd272, %fd242;
	mul.f64 	%fd342, %fd242, %fd275;
	mul.f64 	%fd343, %fd334, %fd333;
	mul.f64 	%fd344, %fd335, %fd333;
	mul.f64 	%fd345, %fd336, %fd333;
	mul.f64 	%fd346, %fd337, %fd333;
	mul.f64 	%fd347, %fd338, %fd333;
	mul.f64 	%fd348, %fd339, %fd333;
	mul.f64 	%fd349, %fd340, %fd333;
	mul.f64 	%fd350, %fd341, %fd333;
	mul.f64 	%fd351, %fd342, %fd333;
	fma.rn.f64 	%fd352, %fd324, %fd323, %fd343;
	fma.rn.f64 	%fd353, %fd325, %fd323, %fd344;
	fma.rn.f64 	%fd354, %fd326, %fd323, %fd345;
	fma.rn.f64 	%fd355, %fd327, %fd323, %fd346;
	fma.rn.f64 	%fd356, %fd328, %fd323, %fd347;
	fma.rn.f64 	%fd357, %fd329, %fd323, %fd348;
	fma.rn.f64 	%fd358, %fd330, %fd323, %fd349;
	fma.rn.f64 	%fd359, %fd331, %fd323, %fd350;
	fma.rn.f64 	%fd360, %fd332, %fd323, %fd351;
	mul.f64 	%fd361, %fd252, 0dC008000000000000;
	mul.f64 	%fd362, %fd250, %fd361;
	mul.f64 	%fd363, %fd250, %fd362;
	mul.f64 	%fd364, %fd250, %fd363;
	mul.f64 	%fd365, %fd250, %fd364;
	mul.f64 	%fd366, %fd240, %fd241;
	mul.f64 	%fd367, %fd240, %fd242;
	mul.f64 	%fd368, %fd241, %fd242;
	fma.rn.f64 	%fd369, %fd243, %fd365, %fd352;
	fma.rn.f64 	%fd370, %fd366, %fd365, %fd353;
	fma.rn.f64 	%fd371, %fd367, %fd365, %fd354;
	fma.rn.f64 	%fd372, %fd366, %fd365, %fd355;
	fma.rn.f64 	%fd373, %fd244, %fd365, %fd356;
	fma.rn.f64 	%fd374, %fd368, %fd365, %fd357;
	fma.rn.f64 	%fd375, %fd367, %fd365, %fd358;
	fma.rn.f64 	%fd376, %fd368, %fd365, %fd359;
	fma.rn.f64 	%fd377, %fd246, %fd365, %fd360;
	mul.f64 	%fd378, %fd250, %fd253;
	mul.f64 	%fd379, %fd378, 0d0000000000000000;
	add.f64 	%fd380, %fd378, %fd369;
	add.f64 	%fd381, %fd379, %fd370;
	add.f64 	%fd382, %fd379, %fd371;
	add.f64 	%fd383, %fd379, %fd372;
	add.f64 	%fd384, %fd378, %fd373;
	add.f64 	%fd385, %fd379, %fd374;
	add.f64 	%fd386, %fd379, %fd375;
	add.f64 	%fd387, %fd379, %fd376;
	add.f64 	%fd388, %fd378, %fd377;
	mul.f64 	%fd389, %fd309, 0d3FF8000000000000;
	mul.f64 	%fd390, %fd306, 0d3FF8000000000000;
	mul.f64 	%fd391, %fd303, 0d3FF8000000000000;
	mul.f64 	%fd392, %fd390, %fd391;
	mul.f64 	%fd393, %fd389, %fd392;
	mul.f64 	%fd394, %fd288, %fd393;
	mul.f64 	%fd395, %fd394, 0d0000000000000000;
	mul.f64 	%fd396, %fd394, %fd395;
	mul.f64 	%fd397, %fd297, 0d4008000000000000;
	mul.f64 	%fd398, %fd397, 0d3FE0000000000000;
	mul.f64 	%fd399, %fd389, %fd390;
	mul.f64 	%fd400, %fd288, %fd399;
	mul.f64 	%fd401, %fd400, %fd398;
	fma.rn.f64 	%fd402, %fd400, %fd401, %fd396;
	mul.f64 	%fd403, %fd391, 0dBFE0000000000000;
	mul.f64 	%fd404, %fd293, 0dC008000000000000;
	mul.f64 	%fd405, %fd404, %fd403;
	mul.f64 	%fd406, %fd288, %fd389;
	mul.f64 	%fd407, %fd406, %fd405;
	fma.rn.f64 	%fd408, %fd406, %fd407, %fd402;
	mul.f64 	%fd409, %fd390, %fd403;
	mul.f64 	%fd410, %fd285, 0dC008000000000000;
	mul.f64 	%fd411, %fd410, %fd409;
	mul.f64 	%fd412, %fd288, %fd411;
	fma.rn.f64 	%fd413, %fd288, %fd412, %fd408;
	mul.f64 	%fd414, %fd389, %fd409;
	mul.f64 	%fd415, %fd286, %fd414;
	sub.f64 	%fd416, %fd413, %fd415;
	mul.f64 	%fd417, %fd313, %fd416;
	mul.f64 	%fd418, %fd266, %fd278;
	mul.f64 	%fd419, %fd266, %fd279;
	mul.f64 	%fd420, %fd266, %fd280;
	mul.f64 	%fd421, %fd267, %fd278;
	mul.f64 	%fd422, %fd267, %fd279;
	mul.f64 	%fd423, %fd267, %fd280;
	mul.f64 	%fd424, %fd268, %fd278;
	mul.f64 	%fd425, %fd268, %fd279;
	mul.f64 	%fd426, %fd268, %fd280;
	mul.f64 	%fd427, %fd418, %fd417;
	mul.f64 	%fd428, %fd419, %fd417;
	mul.f64 	%fd429, %fd420, %fd417;
	mul.f64 	%fd430, %fd421, %fd417;
	mul.f64 	%fd431, %fd422, %fd417;
	mul.f64 	%fd432, %fd423, %fd417;
	mul.f64 	%fd433, %fd424, %fd417;
	mul.f64 	%fd434, %fd425, %fd417;
	mul.f64 	%fd435, %fd426, %fd417;
	fma.rn.f64 	%fd436, %fd380, %fd314, %fd427;
	fma.rn.f64 	%fd437, %fd381, %fd314, %fd428;
	fma.rn.f64 	%fd438, %fd382, %fd314, %fd429;
	fma.rn.f64 	%fd439, %fd383, %fd314, %fd430;
	fma.rn.f64 	%fd440, %fd384, %fd314, %fd431;
	fma.rn.f64 	%fd441, %fd385, %fd314, %fd432;
	fma.rn.f64 	%fd442, %fd386, %fd314, %fd433;
	fma.rn.f64 	%fd443, %fd387, %fd314, %fd434;
	fma.rn.f64 	%fd444, %fd388, %fd314, %fd435;
	sub.f64 	%fd445, %fd848, %fd318;
	sub.f64 	%fd446, %fd847, %fd319;
	sub.f64 	%fd447, %fd846, %fd320;
	fma.rn.f64 	%fd448, %fd315, %fd445, %fd436;
	fma.rn.f64 	%fd449, %fd316, %fd445, %fd437;
	fma.rn.f64 	%fd450, %fd317, %fd445, %fd438;
	fma.rn.f64 	%fd451, %fd315, %fd446, %fd439;
	fma.rn.f64 	%fd452, %fd316, %fd446, %fd440;
	fma.rn.f64 	%fd453, %fd317, %fd446, %fd441;
	fma.rn.f64 	%fd454, %fd315, %fd447, %fd442;
	fma.rn.f64 	%fd455, %fd316, %fd447, %fd443;
	fma.rn.f64 	%fd456, %fd317, %fd447, %fd444;
	fma.rn.f64 	%fd457, %fd10, %fd448, %fd863;
	fma.rn.f64 	%fd458, %fd10, %fd449, %fd862;
	fma.rn.f64 	%fd459, %fd10, %fd450, %fd861;
	fma.rn.f64 	%fd460, %fd10, %fd451, %fd860;
	fma.rn.f64 	%fd461, %fd10, %fd452, %fd859;
	fma.rn.f64 	%fd462, %fd10, %fd453, %fd858;
	fma.rn.f64 	%fd463, %fd10, %fd454, %fd857;
	fma.rn.f64 	%fd464, %fd10, %fd455, %fd856;
	fma.rn.f64 	%fd465, %fd10, %fd456, %fd855;
	neg.f64 	%fd466, %fd266;
	neg.f64 	%fd467, %fd267;
	neg.f64 	%fd468, %fd268;
	mad.lo.s32 	%r45, %r16, %r43, %r39;
	mul.wide.u32 	%rd39, %r45, 8;
	add.s64 	%rd40, %rd36, %rd39;
	ld.global.nc.f64 	%fd469, [%rd40];
	mul.f64 	%fd470, %fd284, %fd469;
	sub.f64 	%fd471, %fd470, %fd252;
	add.f64 	%fd472, %fd469, %fd469;
	fma.rn.f64 	%fd473, %fd252, %fd472, 0d3FF0000000000000;
	mul.f64 	%fd474, %fd471, %fd471;
	sub.f64 	%fd475, %fd290, %fd474;
	mul.f64 	%fd476, %fd471, %fd475;
	mul.f64 	%fd477, %fd476, 0d3FE0000000000000;
	mul.f64 	%fd478, %fd477, %fd477;
	sub.f64 	%fd479, %fd290, %fd478;
	mul.f64 	%fd480, %fd477, %fd479;
	mul.f64 	%fd481, %fd480, 0d3FE0000000000000;
	mul.f64 	%fd482, %fd481, %fd481;
	sub.f64 	%fd483, %fd290, %fd482;
	mul.f64 	%fd484, %fd481, %fd483;
	fma.rn.f64 	%fd485, %fd484, 0dBFE0000000000000, 0d3FF0000000000000;
	mul.f64 	%fd486, %fd485, 0d3FE0000000000000;
	sub.f64 	%fd487, %fd283, %fd482;
	mul.f64 	%fd488, %fd487, 0dBFE8000000000000;
	mul.f64 	%fd489, %fd488, 0d3FF8000000000000;
	sub.f64 	%fd490, %fd283, %fd478;
	mul.f64 	%fd491, %fd490, %fd489;
	mul.f64 	%fd492, %fd491, 0d3FF8000000000000;
	sub.f64 	%fd493, %fd283, %fd474;
	mul.f64 	%fd494, %fd493, %fd492;
	mul.f64 	%fd495, %fd473, %fd494;
	setp.gt.f64 	%p23, %fd486, 0d3D06849B86A12B9B;
	rcp.rn.f64 	%fd496, %fd486;
	selp.f64 	%fd497, %fd496, 0d0000000000000000, %p23;
	mul.f64 	%fd498, %fd495, %fd497;
	mul.f64 	%fd499, %fd498, %fd466;
	mul.f64 	%fd500, %fd498, %fd467;
	mul.f64 	%fd501, %fd498, %fd468;
	mul.f64 	%fd502, %fd493, 0d3FF8000000000000;
	mul.f64 	%fd503, %fd490, 0d3FF8000000000000;
	mul.f64 	%fd504, %fd487, 0d3FF8000000000000;
	mul.f64 	%fd505, %fd503, %fd504;
	mul.f64 	%fd506, %fd502, %fd505;
	mul.f64 	%fd507, %fd473, %fd506;
	mul.f64 	%fd508, %fd507, 0d0000000000000000;
	mul.f64 	%fd509, %fd507, %fd508;
	mul.f64 	%fd510, %fd481, 0d4008000000000000;
	mul.f64 	%fd511, %fd510, 0d3FE0000000000000;
	mul.f64 	%fd512, %fd502, %fd503;
	mul.f64 	%fd513, %fd473, %fd512;
	mul.f64 	%fd514, %fd513, %fd511;
	fma.rn.f64 	%fd515, %fd513, %fd514, %fd509;
	mul.f64 	%fd516, %fd504, 0dBFE0000000000000;
	mul.f64 	%fd517, %fd477, 0dC008000000000000;
	mul.f64 	%fd518, %fd517, %fd516;
	mul.f64 	%fd519, %fd473, %fd502;
	mul.f64 	%fd520, %fd519, %fd518;
	fma.rn.f64 	%fd521, %fd519, %fd520, %fd515;
	mul.f64 	%fd522, %fd503, %fd516;
	mul.f64 	%fd523, %fd471, 0dC008000000000000;
	mul.f64 	%fd524, %fd523, %fd522;
	mul.f64 	%fd525, %fd473, %fd524;
	fma.rn.f64 	%fd526, %fd473, %fd525, %fd521;
	mul.f64 	%fd527, %fd502, %fd522;
	mul.f64 	%fd528, %fd472, %fd527;
	sub.f64 	%fd529, %fd526, %fd528;
	mul.f64 	%fd530, %fd497, %fd529;
	mul.f64 	%fd531, %fd418, %fd530;
	mul.f64 	%fd532, %fd419, %fd530;
	mul.f64 	%fd533, %fd420, %fd530;
	mul.f64 	%fd534, %fd421, %fd530;
	mul.f64 	%fd535, %fd422, %fd530;
	mul.f64 	%fd536, %fd423, %fd530;
	mul.f64 	%fd537, %fd424, %fd530;
	mul.f64 	%fd538, %fd425, %fd530;
	mul.f64 	%fd539, %fd426, %fd530;
	mul.f64 	%fd540, %fd380, %fd498;
	sub.f64 	%fd541, %fd531, %fd540;
	mul.f64 	%fd542, %fd381, %fd498;
	sub.f64 	%fd543, %fd532, %fd542;
	mul.f64 	%fd544, %fd382, %fd498;
	sub.f64 	%fd545, %fd533, %fd544;
	mul.f64 	%fd546, %fd383, %fd498;
	sub.f64 	%fd547, %fd534, %fd546;
	mul.f64 	%fd548, %fd384, %fd498;
	sub.f64 	%fd549, %fd535, %fd548;
	mul.f64 	%fd550, %fd385, %fd498;
	sub.f64 	%fd551, %fd536, %fd550;
	mul.f64 	%fd552, %fd386, %fd498;
	sub.f64 	%fd553, %fd537, %fd552;
	mul.f64 	%fd554, %fd387, %fd498;
	sub.f64 	%fd555, %fd538, %fd554;
	mul.f64 	%fd556, %fd388, %fd498;
	sub.f64 	%fd557, %fd539, %fd556;
	fma.rn.f64 	%fd558, %fd278, %fd498, %fd854;
	fma.rn.f64 	%fd559, %fd279, %fd498, %fd853;
	fma.rn.f64 	%fd560, %fd280, %fd498, %fd852;
	fma.rn.f64 	%fd561, %fd499, %fd558, %fd541;
	fma.rn.f64 	%fd562, %fd499, %fd559, %fd543;
	fma.rn.f64 	%fd563, %fd499, %fd560, %fd545;
	fma.rn.f64 	%fd564, %fd500, %fd558, %fd547;
	fma.rn.f64 	%fd565, %fd500, %fd559, %fd549;
	fma.rn.f64 	%fd566, %fd500, %fd560, %fd551;
	fma.rn.f64 	%fd567, %fd501, %fd558, %fd553;
	fma.rn.f64 	%fd568, %fd501, %fd559, %fd555;
	fma.rn.f64 	%fd569, %fd501, %fd560, %fd557;
	fma.rn.f64 	%fd570, %fd16, %fd561, %fd457;
	fma.rn.f64 	%fd571, %fd16, %fd562, %fd458;
	fma.rn.f64 	%fd572, %fd16, %fd563, %fd459;
	fma.rn.f64 	%fd573, %fd16, %fd564, %fd460;
	fma.rn.f64 	%fd574, %fd16, %fd565, %fd461;
	fma.rn.f64 	%fd575, %fd16, %fd566, %fd462;
	fma.rn.f64 	%fd576, %fd16, %fd567, %fd463;
	fma.rn.f64 	%fd577, %fd16, %fd568, %fd464;
	fma.rn.f64 	%fd578, %fd16, %fd569, %fd465;
	mul.lo.s32 	%r46, %r4, 3;
	cvta.to.global.u64 	%rd41, %rd70;
	mul.wide.u32 	%rd42, %r46, 8;
	add.s64 	%rd43, %rd41, %rd42;
	ld.global.nc.f64 	%fd579, [%rd43];
	ld.global.nc.f64 	%fd580, [%rd43+8];
	ld.global.nc.f64 	%fd581, [%rd43+16];
	sub.f64 	%fd582, %fd579, %fd1;
	sub.f64 	%fd583, %fd580, %fd2;
	sub.f64 	%fd584, %fd581, %fd3;
	mul.f64 	%fd585, %fd583, %fd583;
	fma.rn.f64 	%fd586, %fd582, %fd582, %fd585;
	fma.rn.f64 	%fd587, %fd584, %fd584, %fd586;
	sqrt.rn.f64 	%fd588, %fd587;
	mad.lo.s32 	%r47, %r4, %r55, %r35;
	cvta.to.global.u64 	%rd44, %rd74;
	mul.wide.s32 	%rd45, %r47, 8;
	add.s64 	%rd46, %rd44, %rd45;
	ld.global.nc.f64 	%fd589, [%rd46];
	sub.f64 	%fd590, %fd579, %fd4;
	sub.f64 	%fd591, %fd580, %fd5;
	sub.f64 	%fd592, %fd581, %fd6;
	mul.f64 	%fd593, %fd591, %fd591;
	fma.rn.f64 	%fd594, %fd590, %fd590, %fd593;
	fma.rn.f64 	%fd595, %fd592, %fd592, %fd594;
	sqrt.rn.f64 	%fd596, %fd595;
	setp.gt.f64 	%p24, %fd596, 0d3D06849B86A12B9B;
	rcp.rn.f64 	%fd597, %fd596;
	selp.f64 	%fd598, %fd597, 0d0000000000000000, %p24;
	sub.f64 	%fd599, %fd588, %fd8;
	mul.f64 	%fd600, %fd599, %fd598;
	mul.f64 	%fd601, %fd598, %fd600;
	mul.f64 	%fd602, %fd590, %fd601;
	mul.f64 	%fd603, %fd591, %fd601;
	mul.f64 	%fd604, %fd592, %fd601;
	sub.f64 	%fd605, %fd602, %fd258;
	sub.f64 	%fd606, %fd603, %fd261;
	sub.f64 	%fd607, %fd604, %fd264;
	mul.f64 	%fd608, %fd598, %fd605;
	mul.f64 	%fd609, %fd598, %fd606;
	mul.f64 	%fd610, %fd598, %fd607;
	mul.lo.s32 	%r48, %r4, %r16;
	add.s32 	%r49, %r48, %r39;
	mul.wide.u32 	%rd47, %r49, 8;
	add.s64 	%rd48, %rd36, %rd47;
	ld.global.nc.f64 	%fd611, [%rd48];
	mul.f64 	%fd612, %fd600, %fd600;
	sub.f64 	%fd613, %fd283, %fd612;
	fma.rn.f64 	%fd614, %fd611, %fd613, %fd600;
	add.f64 	%fd615, %fd611, %fd611;
	mul.f64 	%fd616, %fd615, %fd600;
	sub.f64 	%fd617, %fd283, %fd616;
	mul.f64 	%fd618, %fd614, %fd614;
	sub.f64 	%fd619, %fd290, %fd618;
	mul.f64 	%fd620, %fd614, %fd619;
	mul.f64 	%fd621, %fd620, 0d3FE0000000000000;
	mul.f64 	%fd622, %fd621, %fd621;
	sub.f64 	%fd623, %fd290, %fd622;
	mul.f64 	%fd624, %fd621, %fd623;
	mul.f64 	%fd625, %fd624, 0d3FE0000000000000;
	mul.f64 	%fd626, %fd625, %fd625;
	sub.f64 	%fd627, %fd290, %fd626;
	mul.f64 	%fd628, %fd625, %fd627;
	fma.rn.f64 	%fd629, %fd628, 0dBFE0000000000000, 0d3FF0000000000000;
	mul.f64 	%fd630, %fd629, 0d3FE0000000000000;
	sub.f64 	%fd631, %fd283, %fd626;
	mul.f64 	%fd632, %fd631, 0dBFE8000000000000;
	mul.f64 	%fd633, %fd632, 0d3FF8000000000000;
	sub.f64 	%fd634, %fd283, %fd622;
	mul.f64 	%fd635, %fd634, %fd633;
	mul.f64 	%fd636, %fd635, 0d3FF8000000000000;
	sub.f64 	%fd637, %fd283, %fd618;
	mul.f64 	%fd638, %fd637, %fd636;
	mul.f64 	%fd639, %fd617, %fd638;
	setp.gt.f64 	%p25, %fd630, 0d3D06849B86A12B9B;
	rcp.rn.f64 	%fd640, %fd630;
	selp.f64 	%fd641, %fd640, 0d0000000000000000, %p25;
	mul.f64 	%fd642, %fd639, %fd641;
	mul.f64 	%fd643, %fd608, %fd642;
	mul.f64 	%fd644, %fd609, %fd642;
	mul.f64 	%fd645, %fd610, %fd642;
	mul.f64 	%fd646, %fd589, %fd643;
	mul.f64 	%fd647, %fd589, %fd644;
	mul.f64 	%fd648, %fd589, %fd645;
	sub.f64 	%fd649, %fd579, %fd11;
	sub.f64 	%fd650, %fd580, %fd12;
	sub.f64 	%fd651, %fd581, %fd13;
	mul.f64 	%fd652, %fd650, %fd650;
	fma.rn.f64 	%fd653, %fd649, %fd649, %fd652;
	fma.rn.f64 	%fd654, %fd651, %fd651, %fd653;
	sqrt.rn.f64 	%fd655, %fd654;
	setp.gt.f64 	%p26, %fd655, 0d3D06849B86A12B9B;
	rcp.rn.f64 	%fd656, %fd655;
	selp.f64 	%fd657, %fd656, 0d0000000000000000, %p26;
	sub.f64 	%fd658, %fd588, %fd14;
	mul.f64 	%fd659, %fd658, %fd657;
	mul.f64 	%fd660, %fd657, %fd659;
	mul.f64 	%fd661, %fd649, %fd660;
	mul.f64 	%fd662, %fd650, %fd660;
	mul.f64 	%fd663, %fd651, %fd660;
	sub.f64 	%fd664, %fd661, %fd270;
	sub.f64 	%fd665, %fd662, %fd273;
	sub.f64 	%fd666, %fd663, %fd276;
	mul.f64 	%fd667, %fd657, %fd664;
	mul.f64 	%fd668, %fd657, %fd665;
	mul.f64 	%fd669, %fd657, %fd666;
	add.s32 	%r50, %r48, %r43;
	mul.wide.u32 	%rd49, %r50, 8;
	add.s64 	%rd50, %rd36, %rd49;
	ld.global.nc.f64 	%fd670, [%rd50];
	mul.f64 	%fd671, %fd659, %fd659;
	sub.f64 	%fd672, %fd283, %fd671;
	fma.rn.f64 	%fd673, %fd670, %fd672, %fd659;
	add.f64 	%fd674, %fd670, %fd670;
	mul.f64 	%fd675, %fd674, %fd659;
	sub.f64 	%fd676, %fd283, %fd675;
	mul.f64 	%fd677, %fd673, %fd673;
	sub.f64 	%fd678, %fd290, %fd677;
	mul.f64 	%fd679, %fd673, %fd678;
	mul.f64 	%fd680, %fd679, 0d3FE0000000000000;
	mul.f64 	%fd681, %fd680, %fd680;
	sub.f64 	%fd682, %fd290, %fd681;
	mul.f64 	%fd683, %fd680, %fd682;
	mul.f64 	%fd684, %fd683, 0d3FE0000000000000;
	mul.f64 	%fd685, %fd684, %fd684;
	sub.f64 	%fd686, %fd290, %fd685;
	mul.f64 	%fd687, %fd684, %fd686;
	fma.rn.f64 	%fd688, %fd687, 0dBFE0000000000000, 0d3FF0000000000000;
	mul.f64 	%fd689, %fd688, 0d3FE0000000000000;
	sub.f64 	%fd690, %fd283, %fd685;
	mul.f64 	%fd691, %fd690, 0dBFE8000000000000;
	mul.f64 	%fd692, %fd691, 0d3FF8000000000000;
	sub.f64 	%fd693, %fd283, %fd681;
	mul.f64 	%fd694, %fd693, %fd692;
	mul.f64 	%fd695, %fd694, 0d3FF8000000000000;
	sub.f64 	%fd696, %fd283, %fd677;
	mul.f64 	%fd697, %fd696, %fd695;
	mul.f64 	%fd698, %fd676, %fd697;
	setp.gt.f64 	%p27, %fd689, 0d3D06849B86A12B9B;
	rcp.rn.f64 	%fd699, %fd689;
	selp.f64 	%fd700, %fd699, 0d0000000000000000, %p27;
	mul.f64 	%fd701, %fd698, %fd700;
	mul.f64 	%fd702, %fd667, %fd701;
	mul.f64 	%fd703, %fd668, %fd701;
	mul.f64 	%fd704, %fd669, %fd701;
	mul.f64 	%fd705, %fd589, %fd702;
	mul.f64 	%fd706, %fd589, %fd703;
	mul.f64 	%fd707, %fd589, %fd704;
	mul.f64 	%fd708, %fd643, %fd702;
	mul.f64 	%fd709, %fd643, %fd703;
	mul.f64 	%fd710, %fd643, %fd704;
	mul.f64 	%fd711, %fd644, %fd702;
	mul.f64 	%fd712, %fd644, %fd703;
	mul.f64 	%fd713, %fd644, %fd704;
	mul.f64 	%fd714, %fd645, %fd702;
	mul.f64 	%fd715, %fd645, %fd703;
	mul.f64 	%fd716, %fd645, %fd704;
	mul.f64 	%fd717, %fd589, %fd708;
	mul.f64 	%fd718, %fd589, %fd709;
	mul.f64 	%fd719, %fd589, %fd710;
	mul.f64 	%fd720, %fd589, %fd711;
	mul.f64 	%fd721, %fd589, %fd712;
	mul.f64 	%fd722, %fd589, %fd713;
	mul.f64 	%fd723, %fd589, %fd714;
	mul.f64 	%fd724, %fd589, %fd715;
	mul.f64 	%fd725, %fd589, %fd716;
	cvta.to.global.u64 	%rd51, %rd75;
	mul.wide.s32 	%rd52, %r35, 8;
	add.s64 	%rd53, %rd51, %rd52;
	ld.global.nc.f64 	%fd726, [%rd53];
	fma.rn.f64 	%fd727, %fd726, %fd717, 0d0000000000000000;
	fma.rn.f64 	%fd728, %fd726, %fd718, 0d0000000000000000;
	fma.rn.f64 	%fd729, %fd726, %fd719, 0d0000000000000000;
	fma.rn.f64 	%fd730, %fd726, %fd720, 0d0000000000000000;
	fma.rn.f64 	%fd731, %fd726, %fd721, 0d0000000000000000;
	fma.rn.f64 	%fd732, %fd726, %fd722, 0d0000000000000000;
	fma.rn.f64 	%fd733, %fd726, %fd723, 0d0000000000000000;
	fma.rn.f64 	%fd734, %fd726, %fd724, 0d0000000000000000;
	fma.rn.f64 	%fd735, %fd726, %fd725, 0d0000000000000000;
	mul.f64 	%fd736, %fd726, %fd726;
	mul.f64 	%fd737, %fd234, %fd705;
	mul.f64 	%fd738, %fd234, %fd706;
	mul.f64 	%fd739, %fd234, %fd707;
	mul.f64 	%fd740, %fd235, %fd705;
	mul.f64 	%fd741, %fd235, %fd706;
	mul.f64 	%fd742, %fd235, %fd707;
	mul.f64 	%fd743, %fd236, %fd705;
	mul.f64 	%fd744, %fd236, %fd706;
	mul.f64 	%fd745, %fd236, %fd707;
	mul.f64 	%fd746, %fd736, %fd737;
	mul.f64 	%fd747, %fd736, %fd738;
	mul.f64 	%fd748, %fd736, %fd739;
	mul.f64 	%fd749, %fd736, %fd740;
	mul.f64 	%fd750, %fd736, %fd741;
	mul.f64 	%fd751, %fd736, %fd742;
	mul.f64 	%fd752, %fd736, %fd743;
	mul.f64 	%fd753, %fd736, %fd744;
	mul.f64 	%fd754, %fd736, %fd745;
	sub.f64 	%fd755, %fd727, %fd746;
	sub.f64 	%fd756, %fd728, %fd747;
	sub.f64 	%fd757, %fd729, %fd748;
	sub.f64 	%fd758, %fd730, %fd749;
	sub.f64 	%fd759, %fd731, %fd750;
	sub.f64 	%fd760, %fd732, %fd751;
	sub.f64 	%fd761, %fd733, %fd752;
	sub.f64 	%fd762, %fd734, %fd753;
	sub.f64 	%fd763, %fd735, %fd754;
	mul.f64 	%fd764, %fd237, %fd646;
	mul.f64 	%fd765, %fd238, %fd646;
	mul.f64 	%fd766, %fd239, %fd646;
	mul.f64 	%fd767, %fd237, %fd647;
	mul.f64 	%fd768, %fd238, %fd647;
	mul.f64 	%fd769, %fd239, %fd647;
	mul.f64 	%fd770, %fd237, %fd648;
	mul.f64 	%fd771, %fd238, %fd648;
	mul.f64 	%fd772, %fd239, %fd648;
	mul.f64 	%fd773, %fd736, %fd764;
	mul.f64 	%fd774, %fd736, %fd765;
	mul.f64 	%fd775, %fd736, %fd766;
	mul.f64 	%fd776, %fd736, %fd767;
	mul.f64 	%fd777, %fd736, %fd768;
	mul.f64 	%fd778, %fd736, %fd769;
	mul.f64 	%fd779, %fd736, %fd770;
	mul.f64 	%fd780, %fd736, %fd771;
	mul.f64 	%fd781, %fd736, %fd772;
	sub.f64 	%fd782, %fd755, %fd773;
	sub.f64 	%fd783, %fd756, %fd774;
	sub.f64 	%fd784, %fd757, %fd775;
	sub.f64 	%fd785, %fd758, %fd776;
	sub.f64 	%fd786, %fd759, %fd777;
	sub.f64 	%fd787, %fd760, %fd778;
	sub.f64 	%fd788, %fd761, %fd779;
	sub.f64 	%fd789, %fd762, %fd780;
	sub.f64 	%fd790, %fd763, %fd781;
	mul.f64 	%fd791, %fd589, %fd726;
	mul.f64 	%fd792, %fd726, %fd791;
	mul.f64 	%fd793, %fd792, %fd570;
	mul.f64 	%fd794, %fd792, %fd571;
	mul.f64 	%fd795, %fd792, %fd572;
	mul.f64 	%fd796, %fd792, %fd573;
	mul.f64 	%fd797, %fd792, %fd574;
	mul.f64 	%fd798, %fd792, %fd575;
	mul.f64 	%fd799, %fd792, %fd576;
	mul.f64 	%fd800, %fd792, %fd577;
	mul.f64 	%fd801, %fd792, %fd578;
	sub.f64 	%fd802, %fd782, %fd793;
	sub.f64 	%fd803, %fd783, %fd794;
	sub.f64 	%fd804, %fd784, %fd795;
	sub.f64 	%fd805, %fd785, %fd796;
	sub.f64 	%fd806, %fd786, %fd797;
	sub.f64 	%fd807, %fd787, %fd798;
	sub.f64 	%fd808, %fd788, %fd799;
	sub.f64 	%fd809, %fd789, %fd800;
	sub.f64 	%fd810, %fd790, %fd801;
	add.f64 	%fd811, %fd589, %fd589;
	mul.f64 	%fd812, %fd811, %fd726;
	mul.f64 	%fd813, %fd726, %fd812;
	mul.f64 	%fd814, %fd726, %fd813;
	mul.f64 	%fd815, %fd237, %fd234;
	mul.f64 	%fd816, %fd238, %fd234;
	mul.f64 	%fd817, %fd239, %fd234;
	mul.f64 	%fd818, %fd237, %fd235;
	mul.f64 	%fd819, %fd238, %fd235;
	mul.f64 	%fd820, %fd239, %fd235;
	mul.f64 	%fd821, %fd237, %fd236;
	mul.f64 	%fd822, %fd238, %fd236;
	mul.f64 	%fd823, %fd239, %fd236;
	fma.rn.f64 	%fd824, %fd815, %fd814, %fd802;
	fma.rn.f64 	%fd825, %fd816, %fd814, %fd803;
	fma.rn.f64 	%fd826, %fd817, %fd814, %fd804;
	fma.rn.f64 	%fd827, %fd818, %fd814, %fd805;
	fma.rn.f64 	%fd828, %fd819, %fd814, %fd806;
	fma.rn.f64 	%fd829, %fd820, %fd814, %fd807;
	fma.rn.f64 	%fd830, %fd821, %fd814, %fd808;
	fma.rn.f64 	%fd831, %fd822, %fd814, %fd809;
	fma.rn.f64 	%fd832, %fd823, %fd814, %fd810;
	cvta.to.global.u64 	%rd54, %rd69;
	add.s64 	%rd55, %rd54, %rd52;
	ld.global.nc.f64 	%fd833, [%rd55];
	mul.f64 	%fd834, %fd833, %fd824;
	mul.f64 	%fd835, %fd833, %fd825;
	mul.f64 	%fd836, %fd833, %fd826;
	mul.f64 	%fd837, %fd833, %fd827;
	mul.f64 	%fd838, %fd833, %fd828;
	mul.f64 	%fd839, %fd833, %fd829;
	mul.f64 	%fd840, %fd833, %fd830;
	mul.f64 	%fd841, %fd833, %fd831;
	mul.f64 	%fd842, %fd833, %fd832;
	mul.lo.s32 	%r51, %r55, %r44;
	mad.lo.s32 	%r52, %r51, 9, %r35;
	cvta.to.global.u64 	%rd56, %rd68;
	mul.wide.s32 	%rd57, %r52, 8;
	add.s64 	%rd58, %rd56, %rd57;
	st.global.f64 	[%rd58], %fd834;
	mul.wide.s32 	%rd59, %r55, 8;
	add.s64 	%rd60, %rd58, %rd59;
	st.global.f64 	[%rd60], %fd835;
	add.s64 	%rd61, %rd60, %rd59;
	st.global.f64 	[%rd61], %fd836;
	add.s64 	%rd62, %rd61, %rd59;
	st.global.f64 	[%rd62], %fd837;
	add.s64 	%rd63, %rd62, %rd59;
	st.global.f64 	[%rd63], %fd838;
	add.s64 	%rd64, %rd63, %rd59;
	st.global.f64 	[%rd64], %fd839;
	add.s64 	%rd65, %rd64, %rd59;
	st.global.f64 	[%rd65], %fd840;
	add.s64 	%rd66, %rd65, %rd59;
	st.global.f64 	[%rd66], %fd841;
	add.s64 	%rd67, %rd66, %rd59;
	st.global.f64 	[%rd67], %fd842;
$L__BB2_6:
	ret;

}
	// .globl	_Z49GDFTgrid_weight_second_derivative_diagonal_kernelPdPKdS1_S1_S1_PKiS1_S1_ii
.visible .entry _Z49GDFTgrid_weight_second_derivative_diagonal_kernelPdPKdS1_S1_S1_PKiS1_S1_ii(
	.param .u64 .ptr .align 1 _Z49GDFTgrid_weight_second_derivative_diagonal_kernelPdPKdS1_S1_S1_PKiS1_S1_ii_param_0,
	.param .u64 .ptr .align 1 _Z49GDFTgrid_weight_second_derivative_diagonal_kernelPdPKdS1_S1_S1_PKiS1_S1_ii_param_1,
	.param .u64 .ptr .align 1 _Z49GDFTgrid_weight_second_derivative_diagonal_kernelPdPKdS1_S1_S1_PKiS1_S1_ii_param_2,
	.param .u64 .ptr .align 1 _Z49GDFTgrid_weight_second_derivative_diagonal_kernelPdPKdS1_S1_S1_PKiS1_S1_ii_param_3,
	.param .u64 .ptr .align 1 _Z49GDFTgrid_weight_second_derivative_diagonal_kernelPdPKdS1_S1_S1_PKiS1_S1_ii_param_4,
	.param .u64 .ptr .align 1 _Z49GDFTgrid_weight_second_derivative_diagonal_kernelPdPKdS1_S1_S1_PKiS1_S1_ii_param_5,
	.param .u64 .ptr .align 1 _Z49GDFTgrid_weight_second_derivative_diagonal_kernelPdPKdS1_S1_S1_PKiS1_S1_ii_param_6,
	.param .u64 .ptr .align 1 _Z49GDFTgrid_weight_second_derivative_diagonal_kernelPdPKdS1_S1_S1_PKiS1_S1_ii_param_7,
	.param .u32 _Z49GDFTgrid_weight_second_derivative_diagonal_kernelPdPKdS1_S1_S1_PKiS1_S1_ii_param_8,
	.param .u32 _Z49GDFTgrid_weight_second_derivative_diagonal_kernelPdPKdS1_S1_S1_PKiS1_S1_ii_param_9
)
{
	.reg .pred 	%p<14>;
	.reg .b32 	%r<48>;
	.reg .b64 	%rd<63>;
	.reg .b64 	%fd<673>;

	ld.param.u64 	%rd9, [_Z49GDFTgrid_weight_second_derivative_diagonal_kernelPdPKdS1_S1_S1_PKiS1_S1_ii_param_1];
	ld.param.u64 	%rd11, [_Z49GDFTgrid_weight_second_derivative_diagonal_kernelPdPKdS1_S1_S1_PKiS1_S1_ii_param_3];
	ld.param.u64 	%rd13, [_Z49GDFTgrid_weight_second_derivative_diagonal_kernelPdPKdS1_S1_S1_PKiS1_S1_ii_param_5];
	ld.param.u64 	%rd14, [_Z49GDFTgrid_weight_second_derivative_diagonal_kernelPdPKdS1_S1_S1_PKiS1_S1_ii_param_6];
	ld.param.u32 	%r14, [_Z49GDFTgrid_weight_second_derivative_diagonal_kernelPdPKdS1_S1_S1_PKiS1_S1_ii_param_8];
	ld.param.u32 	%r16, [_Z49GDFTgrid_weight_second_derivative_diagonal_kernelPdPKdS1_S1_S1_PKiS1_S1_ii_param_9];
	cvta.to.global.u64 	%rd1, %rd14;
	cvta.to.global.u64 	%rd2, %rd11;
	mov.u32 	%r17, %ctaid.x;
	mov.u32 	%r18, %ntid.x;
	mov.u32 	%r19, %tid.x;
	mad.lo.s32 	%r44, %r17, %r18, %r19;
	mov.u32 	%r20, %ctaid.y;
	mov.u32 	%r21, %ntid.y;
	mov.u32 	%r22, %tid.y;
	mad.lo.s32 	%r45, %r20, %r21, %r22;
	setp.ge.s32 	%p1, %r44, %r14;
	setp.ge.s32 	%p2, %r45, %r16;
	or.pred  	%p3, %p1, %p2;
	@%p3 bra 	$L__BB3_5;
	cvta.to.global.u64 	%rd16, %rd13;
	mul.wide.s32 	%rd17, %r44, 4;
	add.s64 	%rd18, %rd16, %rd17;
	ld.global.nc.u32 	%r3, [%rd18];
	setp.lt.s32 	%p4, %r3, 0;
	setp.eq.s32 	%p5, %r3, %r45;
	or.pred  	%p6, %p4, %p5;
	@%p6 bra 	$L__BB3_5;
	ld.param.u32 	%r41, [_Z49GDFTgrid_weight_second_derivative_diagonal_kernelPdPKdS1_S1_S1_PKiS1_S1_ii_param_8];
	mul.lo.s32 	%r24, %r44, 3;
	cvta.to.global.u64 	%rd19, %rd9;
	mul.wide.s32 	%rd20, %r24, 8;
	add.s64 	%rd21, %rd19, %rd20;
	ld.global.nc.f64 	%fd1, [%rd21];
	ld.global.nc.f64 	%fd2, [%rd21+8];
	ld.global.nc.f64 	%fd3, [%rd21+16];
	mul.lo.s32 	%r25, %r45, 3;
	mul.wide.u32 	%rd22, %r25, 8;
	add.s64 	%rd23, %rd2, %rd22;
	ld.global.nc.f64 	%fd4, [%rd23];
	ld.global.nc.f64 	%fd5, [%rd23+8];
	ld.global.nc.f64 	%fd6, [%rd23+16];
	sub.f64 	%fd71, %fd4, %fd1;
	sub.f64 	%fd72, %fd5, %fd2;
	sub.f64 	%fd73, %fd6, %fd3;
	mul.f64 	%fd74, %fd72, %fd72;
	fma.rn.f64 	%fd75, %fd71, %fd71, %fd74;
	fma.rn.f64 	%fd76, %fd73, %fd73, %fd75;
	sqrt.rn.f64 	%fd7, %fd76;
	setp.gt.f64 	%p7, %fd7, 0d3D06849B86A12B9B;
	rcp.rn.f64 	%fd77, %fd7;
	selp.f64 	%fd8, %fd77, 0d0000000000000000, %p7;
	mad.lo.s32 	%r26, %r41, %r45, %r44;
	mul.wide.s32 	%rd24, %r26, 8;
	add.s64 	%rd25, %rd1, %rd24;
	ld.global.nc.f64 	%fd9, [%rd25];
	mul.lo.s32 	%r46, %r16, %r45;
	neg.s32 	%r47, %r16;
	add.s64 	%rd62, %rd2, 8;
	mov.f64 	%fd649, 0d0000000000000000;
	mov.f64 	%fd650, %fd649;
	mov.f64 	%fd651, %fd649;
	mov.f64 	%fd652, %fd649;
	mov.f64 	%fd653, %fd649;
	mov.f64 	%fd654, %fd649;
	mov.f64 	%fd655, %fd649;
	mov.f64 	%fd656, %fd649;
	mov.f64 	%fd657, %fd649;
	mov.f64 	%fd658, %fd649;
	mov.f64 	%fd659, %fd649;
	mov.f64 	%fd660, %fd649;
	mov.f64 	%fd661, %fd649;
	mov.f64 	%fd662, %fd649;
	mov.f64 	%fd663, %fd649;
	mov.f64 	%fd664, %fd649;
	mov.f64 	%fd665, %fd649;
	mov.f64 	%fd666, %fd649;
	mov.f64 	%fd667, %fd649;
	mov.f64 	%fd668, %fd649;
	mov.f64 	%fd669, %fd649;
	mov.f64 	%fd670, %fd649;
	mov.f64 	%fd671, %fd649;
	mov.f64 	%fd672, %fd649;
$L__BB3_3:
	ld.param.u32 	%r42, [_Z49GDFTgrid_weight_second_derivative_diagonal_kernelPdPKdS1_S1_S1_PKiS1_S1_ii_param_8];
	ld.param.u64 	%rd60, [_Z49GDFTgrid_weight_second_derivative_diagonal_kernelPdPKdS1_S1_S1_PKiS1_S1_ii_param_6];
	ld.param.u64 	%rd59, [_Z49GDFTgrid_weight_second_derivative_diagonal_kernelPdPKdS1_S1_S1_PKiS1_S1_ii_param_4];
	ld.global.nc.f64 	%fd78, [%rd62+-8];
	ld.global.nc.f64 	%fd79, [%rd62];
	ld.global.nc.f64 	%fd80, [%rd62+8];
	sub.f64 	%fd81, %fd78, %fd1;
	sub.f64 	%fd82, %fd79, %fd2;
	sub.f64 	%fd83, %fd80, %fd3;
	mul.f64 	%fd84, %fd82, %fd82;
	fma.rn.f64 	%fd85, %fd81, %fd81, %fd84;
	fma.rn.f64 	%fd86, %fd83, %fd83, %fd85;
	sqrt.rn.f64 	%fd87, %fd86;
	cvta.to.global.u64 	%rd5, %rd60;
	mul.wide.s32 	%rd26, %r44, 8;
	add.s64 	%rd27, %rd5, %rd26;
	ld.global.nc.f64 	%fd88, [%rd27];
	sub.f64 	%fd89, %fd78, %fd4;
	sub.f64 	%fd90, %fd79, %fd5;
	sub.f64 	%fd91, %fd80, %fd6;
	mul.f64 	%fd92, %fd89, %fd89;
	mul.f64 	%fd93, %fd90, %fd90;
	add.f64 	%fd94, %fd92, %fd93;
	mul.f64 	%fd95, %fd91, %fd91;
	add.f64 	%fd96, %fd94, %fd95;
	sqrt.rn.f64 	%fd97, %fd96;
	setp.gt.f64 	%p8, %fd97, 0d3D06849B86A12B9B;
	rcp.rn.f64 	%fd98, %fd97;
	selp.f64 	%fd99, %fd98, 0d0000000000000000, %p8;
	sub.f64 	%fd100, %fd87, %fd7;
	mul.f64 	%fd101, %fd100, %fd99;
	mul.f64 	%fd102, %fd99, %fd101;
	mul.f64 	%fd103, %fd89, %fd102;
	mul.f64 	%fd104, %fd90, %fd102;
	mul.f64 	%fd105, %fd91, %fd102;
	sub.f64 	%fd34, %fd4, %fd1;
	mul.f64 	%fd35, %fd34, %fd8;
	sub.f64 	%fd106, %fd103, %fd35;
	sub.f64 	%fd36, %fd5, %fd2;
	mul.f64 	%fd37, %fd36, %fd8;
	sub.f64 	%fd107, %fd104, %fd37;
	sub.f64 	%fd38, %fd6, %fd3;
	mul.f64 	%fd39, %fd38, %fd8;
	sub.f64 	%fd108, %fd105, %fd39;
	mul.f64 	%fd109, %fd99, %fd106;
	mul.f64 	%fd110, %fd99, %fd107;
	mul.f64 	%fd111, %fd99, %fd108;
	cvta.to.global.u64 	%rd6, %rd59;
	mul.wide.u32 	%rd28, %r45, 8;
	add.s64 	%rd29, %rd6, %rd28;
	ld.global.nc.f64 	%fd112, [%rd29];
	mul.f64 	%fd113, %fd101, %fd101;
	mov.f64 	%fd114, 0d3FF0000000000000;
	sub.f64 	%fd115, %fd114, %fd113;
	fma.rn.f64 	%fd116, %fd112, %fd115, %fd101;
	add.f64 	%fd117, %fd112, %fd112;
	mul.f64 	%fd118, %fd117, %fd101;
	sub.f64 	%fd119, %fd114, %fd118;
	mul.f64 	%fd120, %fd116, %fd116;
	mov.f64 	%fd121, 0d4008000000000000;
	sub.f64 	%fd122, %fd121, %fd120;
	mul.f64 	%fd123, %fd116, %fd122;
	mul.f64 	%fd124, %fd123, 0d3FE0000000000000;
	mul.f64 	%fd125, %fd124, %fd124;
	sub.f64 	%fd126, %fd121, %fd125;
	mul.f64 	%fd127, %fd124, %fd126;
	mul.f64 	%fd128, %fd127, 0d3FE0000000000000;
	mul.f64 	%fd129, %fd128, %fd128;
	sub.f64 	%fd130, %fd121, %fd129;
	mul.f64 	%fd131, %fd128, %fd130;
	fma.rn.f64 	%fd132, %fd131, 0dBFE0000000000000, 0d3FF0000000000000;
	mul.f64 	%fd133, %fd132, 0d3FE0000000000000;
	sub.f64 	%fd134, %fd114, %fd129;
	mul.f64 	%fd135, %fd134, 0dBFE8000000000000;
	mul.f64 	%fd136, %fd135, 0d3FF8000000000000;
	sub.f64 	%fd137, %fd114, %fd125;
	mul.f64 	%fd138, %fd137, %fd136;
	mul.f64 	%fd139, %fd138, 0d3FF8000000000000;
	sub.f64 	%fd140, %fd114, %fd120;
	mul.f64 	%fd141, %fd140, %fd139;
	mul.f64 	%fd142, %fd119, %fd141;
	setp.gt.f64 	%p9, %fd133, 0d3D06849B86A12B9B;
	rcp.rn.f64 	%fd143, %fd133;
	selp.f64 	%fd144, %fd143, 0d0000000000000000, %p9;
	mul.f64 	%fd145, %fd142, %fd144;
	mul.f64 	%fd146, %fd109, %fd145;
	mul.f64 	%fd147, %fd110, %fd145;
	mul.f64 	%fd148, %fd111, %fd145;
	fma.rn.f64 	%fd651, %fd88, %fd146, %fd651;
	fma.rn.f64 	%fd650, %fd88, %fd147, %fd650;
	fma.rn.f64 	%fd649, %fd88, %fd148, %fd649;
	mul.wide.u32 	%rd30, %r46, 8;
	add.s64 	%rd31, %rd6, %rd30;
	ld.global.nc.f64 	%fd149, [%rd31];
	neg.f64 	%fd150, %fd109;
	neg.f64 	%fd151, %fd110;
	neg.f64 	%fd152, %fd111;
	mul.f64 	%fd153, %fd149, %fd115;
	sub.f64 	%fd154, %fd153, %fd101;
	add.f64 	%fd155, %fd149, %fd149;
	fma.rn.f64 	%fd156, %fd155, %fd101, 0d3FF0000000000000;
	mul.f64 	%fd157, %fd154, %fd154;
	sub.f64 	%fd158, %fd121, %fd157;
	mul.f64 	%fd159, %fd154, %fd158;
	mul.f64 	%fd160, %fd159, 0d3FE0000000000000;
	mul.f64 	%fd161, %fd160, %fd160;
	sub.f64 	%fd162, %fd121, %fd161;
	mul.f64 	%fd163, %fd160, %fd162;
	mul.f64 	%fd164, %fd163, 0d3FE0000000000000;
	mul.f64 	%fd165, %fd164, %fd164;
	sub.f64 	%fd166, %fd121, %fd165;
	mul.f64 	%fd167, %fd164, %fd166;
	fma.rn.f64 	%fd168, %fd167, 0dBFE0000000000000, 0d3FF0000000000000;
	mul.f64 	%fd169, %fd168, 0d3FE0000000000000;
	sub.f64 	%fd170, %fd114, %fd165;
	mul.f64 	%fd171, %fd170, 0dBFE8000000000000;
	mul.f64 	%fd172, %fd171, 0d3FF8000000000000;
	sub.f64 	%fd173, %fd114, %fd161;
	mul.f64 	%fd174, %fd173, %fd172;
	mul.f64 	%fd175, %fd174, 0d3FF8000000000000;
	sub.f64 	%fd176, %fd114, %fd157;
	mul.f64 	%fd177, %fd176, %fd175;
	mul.f64 	%fd178, %fd156, %fd177;
	setp.gt.f64 	%p10, %fd169, 0d3D06849B86A12B9B;
	rcp.rn.f64 	%fd179, %fd169;
	selp.f64 	%fd180, %fd179, 0d0000000000000000, %p10;
	mul.f64 	%fd181, %fd178, %fd180;
	mul.f64 	%fd182, %fd181, %fd150;
	mul.f64 	%fd183, %fd181, %fd151;
	mul.f64 	%fd184, %fd181, %fd152;
	add.f64 	%fd654, %fd654, %fd182;
	add.f64 	%fd653, %fd653, %fd183;
	add.f64 	%fd652, %fd652, %fd184;
	neg.f64 	%fd185, %fd99;
	mul.f64 	%fd186, %fd99, %fd185;
	mul.f64 	%fd187, %fd99, %fd186;
	mul.f64 	%fd188, %fd8, %fd187;
	mul.f64 	%fd189, %fd34, %fd89;
	mul.f64 	%fd190, %fd34, %fd90;
	mul.f64 	%fd191, %fd36, %fd90;
	mul.f64 	%fd192, %fd34, %fd91;
	mul.f64 	%fd193, %fd36, %fd91;
	mul.f64 	%fd194, %fd38, %fd91;
	fma.rn.f64 	%fd195, %fd34, %fd89, %fd189;
	fma.rn.f64 	%fd196, %fd36, %fd89, %fd190;
	fma.rn.f64 	%fd197, %fd38, %fd89, %fd192;
	fma.rn.f64 	%fd198, %fd36, %fd90, %fd191;
	fma.rn.f64 	%fd199, %fd38, %fd90, %fd193;
	fma.rn.f64 	%fd200, %fd38, %fd91, %fd194;
	mul.f64 	%fd201, %fd8, %fd99;
	mul.f64 	%fd202, %fd8, %fd201;
	mul.f64 	%fd203, %fd8, %fd202;
	mul.f64 	%fd46, %fd34, %fd34;
	mul.f64 	%fd204, %fd46, %fd203;
	mul.f64 	%fd47, %fd34, %fd36;
	mul.f64 	%fd205, %fd47, %fd203;
	mul.f64 	%fd48, %fd34, %fd38;
	mul.f64 	%fd206, %fd48, %fd203;
	mul.f64 	%fd49, %fd36, %fd36;
	mul.f64 	%fd207, %fd49, %fd203;
	mul.f64 	%fd50, %fd36, %fd38;
	mul.f64 	%fd208, %fd50, %fd203;
	mul.f64 	%fd51, %fd38, %fd38;
	mul.f64 	%fd209, %fd51, %fd203;
	fma.rn.f64 	%fd210, %fd195, %fd188, %fd204;
	fma.rn.f64 	%fd211, %fd196, %fd188, %fd205;
	fma.rn.f64 	%fd212, %fd197, %fd188, %fd206;
	fma.rn.f64 	%fd213, %fd198, %fd188, %fd207;
	fma.rn.f64 	%fd214, %fd199, %fd188, %fd208;
	fma.rn.f64 	%fd215, %fd200, %fd188, %fd209;
	mul.f64 	%fd216, %fd101, 0d4008000000000000;
	mul.f64 	%fd217, %fd99, %fd216;
	mul.f64 	%fd218, %fd99, %fd217;
	mul.f64 	%fd219, %fd99, %fd218;
	mul.f64 	%fd220, %fd99, %fd219;
	mul.f64 	%fd221, %fd89, %fd90;
	mul.f64 	%fd222, %fd89, %fd91;
	mul.f64 	%fd223, %fd90, %fd91;
	fma.rn.f64 	%fd224, %fd92, %fd220, %fd210;
	fma.rn.f64 	%fd225, %fd221, %fd220, %fd211;
	fma.rn.f64 	%fd226, %fd222, %fd220, %fd212;
	fma.rn.f64 	%fd227, %fd93, %fd220, %fd213;
	fma.rn.f64 	%fd228, %fd223, %fd220, %fd214;
	fma.rn.f64 	%fd229, %fd95, %fd220, %fd215;
	mul.f64 	%fd230, %fd8, %fd185;
	mul.f64 	%fd231, %fd99, %fd102;
	sub.f64 	%fd232, %fd230, %fd231;
	add.f64 	%fd233, %fd232, %fd224;
	fma.rn.f64 	%fd234, %fd232, 0d0000000000000000, %fd225;
	fma.rn.f64 	%fd235, %fd232, 0d0000000000000000, %fd226;
	add.f64 	%fd236, %fd232, %fd227;
	fma.rn.f64 	%fd237, %fd232, 0d0000000000000000, %fd228;
	add.f64 	%fd238, %fd232, %fd229;
	mul.f64 	%fd239, %fd140, 0d3FF8000000000000;
	mul.f64 	%fd240, %fd137, 0d3FF8000000000000;
	mul.f64 	%fd241, %fd134, 0d3FF8000000000000;
	mul.f64 	%fd242, %fd240, %fd241;
	mul.f64 	%fd243, %fd239, %fd242;
	mul.f64 	%fd244, %fd119, %fd243;
	mul.f64 	%fd245, %fd244, 0d0000000000000000;
	mul.f64 	%fd246, %fd244, %fd245;
	mul.f64 	%fd247, %fd128, 0d4008000000000000;
	mul.f64 	%fd248, %fd247, 0d3FE0000000000000;
	mul.f64 	%fd249, %fd239, %fd240;
	mul.f64 	%fd250, %fd119, %fd249;
	mul.f64 	%fd251, %fd250, %fd248;
	fma.rn.f64 	%fd252, %fd250, %fd251, %fd246;
	mul.f64 	%fd253, %fd241, 0dBFE0000000000000;
	mul.f64 	%fd254, %fd124, 0d4008000000000000;
	mul.f64 	%fd255, %fd254, %fd253;
	mul.f64 	%fd256, %fd119, %fd239;
	mul.f64 	%fd257, %fd256, %fd255;
	mul.f64 	%fd258, %fd256, %fd257;
	sub.f64 	%fd259, %fd252, %fd258;
	mul.f64 	%fd260, %fd240, %fd253;
	mul.f64 	%fd261, %fd116, 0d4008000000000000;
	mul.f64 	%fd262, %fd261, %fd260;
	mul.f64 	%fd263, %fd119, %fd262;
	mul.f64 	%fd264, %fd119, %fd263;
	sub.f64 	%fd265, %fd259, %fd264;
	mul.f64 	%fd266, %fd239, %fd260;
	mul.f64 	%fd267, %fd117, %fd266;
	sub.f64 	%fd268, %fd265, %fd267;
	mul.f64 	%fd269, %fd144, %fd268;
	mul.f64 	%fd270, %fd109, %fd109;
	mul.f64 	%fd271, %fd109, %fd110;
	mul.f64 	%fd272, %fd109, %fd111;
	mul.f64 	%fd273, %fd110, %fd110;
	mul.f64 	%fd274, %fd110, %fd111;
	mul.f64 	%fd275, %fd111, %fd111;
	mul.f64 	%fd276, %fd270, %fd269;
	mul.f64 	%fd277, %fd271, %fd269;
	mul.f64 	%fd278, %fd272, %fd269;
	mul.f64 	%fd279, %fd273, %fd269;
	mul.f64 	%fd280, %fd274, %fd269;
	mul.f64 	%fd281, %fd275, %fd269;
	fma.rn.f64 	%fd282, %fd233, %fd145, %fd276;
	fma.rn.f64 	%fd283, %fd234, %fd145, %fd277;
	fma.rn.f64 	%fd284, %fd235, %fd145, %fd278;
	fma.rn.f64 	%fd285, %fd236, %fd145, %fd279;
	fma.rn.f64 	%fd286, %fd237, %fd145, %fd280;
	fma.rn.f64 	%fd287, %fd238, %fd145, %fd281;
	fma.rn.f64 	%fd663, %fd88, %fd282, %fd663;
	fma.rn.f64 	%fd662, %fd88, %fd283, %fd662;
	fma.rn.f64 	%fd661, %fd88, %fd284, %fd661;
	fma.rn.f64 	%fd660, %fd88, %fd283, %fd660;
	fma.rn.f64 	%fd659, %fd88, %fd285, %fd659;
	fma.rn.f64 	%fd658, %fd88, %fd286, %fd658;
	fma.rn.f64 	%fd657, %fd88, %fd284, %fd657;
	fma.rn.f64 	%fd656, %fd88, %fd286, %fd656;
	fma.rn.f64 	%fd655, %fd88, %fd287, %fd655;
	mul.f64 	%fd288, %fd176, 0d3FF8000000000000;
	mul.f64 	%fd289, %fd173, 0d3FF8000000000000;
	mul.f64 	%fd290, %fd170, 0d3FF8000000000000;
	mul.f64 	%fd291, %fd289, %fd290;
	mul.f64 	%fd292, %fd288, %fd291;
	mul.f64 	%fd293, %fd156, %fd292;
	mul.f64 	%fd294, %fd293, 0d0000000000000000;
	mul.f64 	%fd295, %fd293, %fd294;
	mul.f64 	%fd296, %fd164, 0d4008000000000000;
	mul.f64 	%fd297, %fd296, 0d3FE0000000000000;
	mul.f64 	%fd298, %fd288, %fd289;
	mul.f64 	%fd299, %fd156, %fd298;
	mul.f64 	%fd300, %fd299, %fd297;
	fma.rn.f64 	%fd301, %fd299, %fd300, %fd295;
	mul.f64 	%fd302, %fd290, 0dBFE0000000000000;
	mul.f64 	%fd303, %fd160, 0d4008000000000000;
	mul.f64 	%fd304, %fd303, %fd302;
	mul.f64 	%fd305, %fd156, %fd288;
	mul.f64 	%fd306, %fd305, %fd304;
	mul.f64 	%fd307, %fd305, %fd306;
	sub.f64 	%fd308, %fd301, %fd307;
	mul.f64 	%fd309, %fd289, %fd302;
	mul.f64 	%fd310, %fd154, 0d4008000000000000;
	mul.f64 	%fd311, %fd310, %fd309;
	mul.f64 	%fd312, %fd156, %fd311;
	mul.f64 	%fd313, %fd156, %fd312;
	sub.f64 	%fd314, %fd308, %fd313;
	mul.f64 	%fd315, %fd288, %fd309;
	mul.f64 	%fd316, %fd155, %fd315;
	sub.f64 	%fd317, %fd314, %fd316;
	mul.f64 	%fd318, %fd180, %fd317;
	mul.f64 	%fd319, %fd270, %fd318;
	mul.f64 	%fd320, %fd271, %fd318;
	mul.f64 	%fd321, %fd272, %fd318;
	mul.f64 	%fd322, %fd273, %fd318;
	mul.f64 	%fd323, %fd274, %fd318;
	mul.f64 	%fd324, %fd275, %fd318;
	mul.f64 	%fd325, %fd233, %fd181;
	sub.f64 	%fd326, %fd319, %fd325;
	mul.f64 	%fd327, %fd234, %fd181;
	sub.f64 	%fd328, %fd320, %fd327;
	mul.f64 	%fd329, %fd235, %fd181;
	sub.f64 	%fd330, %fd321, %fd329;
	mul.f64 	%fd331, %fd236, %fd181;
	sub.f64 	%fd332, %fd322, %fd331;
	mul.f64 	%fd333, %fd237, %fd181;
	sub.f64 	%fd334, %fd323, %fd333;
	mul.f64 	%fd335, %fd238, %fd181;
	sub.f64 	%fd336, %fd324, %fd335;
	add.f64 	%fd337, %fd672, %fd326;
	add.f64 	%fd338, %fd671, %fd328;
	add.f64 	%fd339, %fd670, %fd330;
	add.f64 	%fd340, %fd669, %fd328;
	add.f64 	%fd341, %fd668, %fd332;
	add.f64 	%fd342, %fd667, %fd334;
	add.f64 	%fd343, %fd666, %fd330;
	add.f64 	%fd344, %fd665, %fd334;
	add.f64 	%fd345, %fd664, %fd336;
	mul.f64 	%fd346, %fd182, %fd182;
	mul.f64 	%fd347, %fd182, %fd183;
	mul.f64 	%fd348, %fd182, %fd184;
	mul.f64 	%fd349, %fd183, %fd183;
	mul.f64 	%fd350, %fd183, %fd184;
	mul.f64 	%fd351, %fd184, %fd184;
	sub.f64 	%fd672, %fd337, %fd346;
	sub.f64 	%fd671, %fd338, %fd347;
	sub.f64 	%fd670, %fd339, %fd348;
	sub.f64 	%fd669, %fd340, %fd347;
	sub.f64 	%fd668, %fd341, %fd349;
	sub.f64 	%fd667, %fd342, %fd350;
	sub.f64 	%fd666, %fd343, %fd348;
	sub.f64 	%fd665, %fd344, %fd350;
	sub.f64 	%fd664, %fd345, %fd351;
	add.s32 	%r47, %r47, 1;
	setp.ne.s32 	%p11, %r47, 0;
	add.s32 	%r46, %r46, 1;
	add.s32 	%r45, %r45, %r16;
	add.s32 	%r44, %r44, %r42;
	add.s64 	%rd62, %rd62, 24;
	@%p11 bra 	$L__BB3_3;
	ld.param.u32 	%r43, [_Z49GDFTgrid_weight_second_derivative_diagonal_kernelPdPKdS1_S1_S1_PKiS1_S1_ii_param_8];
	ld.param.u64 	%rd61, [_Z49GDFTgrid_weight_second_derivative_diagonal_kernelPdPKdS1_S1_S1_PKiS1_S1_ii_param_7];
	ld.param.u64 	%rd58, [_Z49GDFTgrid_weight_second_derivative_diagonal_kernelPdPKdS1_S1_S1_PKiS1_S1_ii_param_3];
	ld.param.u64 	%rd57, [_Z49GDFTgrid_weight_second_derivative_diagonal_kernelPdPKdS1_S1_S1_PKiS1_S1_ii_param_2];
	ld.param.u64 	%rd56, [_Z49GDFTgrid_weight_second_derivative_diagonal_kernelPdPKdS1_S1_S1_PKiS1_S1_ii_param_0];
	mov.u32 	%r27, %ctaid.x;
	mov.u32 	%r28, %ntid.x;
	mov.u32 	%r29, %tid.x;
	mad.lo.s32 	%r30, %r27, %r28, %r29;
	fma.rn.f64 	%fd352, %fd9, %fd654, %fd651;
	fma.rn.f64 	%fd353, %fd9, %fd653, %fd650;
	fma.rn.f64 	%fd354, %fd9, %fd652, %fd649;
	fma.rn.f64 	%fd355, %fd654, %fd654, %fd672;
	fma.rn.f64 	%fd356, %fd654, %fd653, %fd671;
	fma.rn.f64 	%fd357, %fd654, %fd652, %fd670;
	fma.rn.f64 	%fd358, %fd654, %fd653, %fd669;
	fma.rn.f64 	%fd359, %fd653, %fd653, %fd668;
	fma.rn.f64 	%fd360, %fd653, %fd652, %fd667;
	fma.rn.f64 	%fd361, %fd654, %fd652, %fd666;
	fma.rn.f64 	%fd362, %fd653, %fd652, %fd665;
	fma.rn.f64 	%fd363, %fd652, %fd652, %fd664;
	fma.rn.f64 	%fd364, %fd9, %fd355, %fd663;
	fma.rn.f64 	%fd365, %fd9, %fd356, %fd662;
	fma.rn.f64 	%fd366, %fd9, %fd357, %fd661;
	fma.rn.f64 	%fd367, %fd9, %fd358, %fd660;
	fma.rn.f64 	%fd368, %fd9, %fd359, %fd659;
	fma.rn.f64 	%fd369, %fd9, %fd360, %fd658;
	fma.rn.f64 	%fd370, %fd9, %fd361, %fd657;
	fma.rn.f64 	%fd371, %fd9, %fd362, %fd656;
	fma.rn.f64 	%fd372, %fd9, %fd363, %fd655;
	mul.lo.s32 	%r31, %r3, 3;
	cvta.to.global.u64 	%rd32, %rd58;
	mul.wide.u32 	%rd33, %r31, 8;
	add.s64 	%rd34, %rd32, %rd33;
	ld.global.nc.f64 	%fd373, [%rd34];
	ld.global.nc.f64 	%fd374, [%rd34+8];
	ld.global.nc.f64 	%fd375, [%rd34+16];
	sub.f64 	%fd376, %fd373, %fd1;
	sub.f64 	%fd377, %fd374, %fd2;
	sub.f64 	%fd378, %fd375, %fd3;
	mul.f64 	%fd379, %fd377, %fd377;
	fma.rn.f64 	%fd380, %fd376, %fd376, %fd379;
	fma.rn.f64 	%fd381, %fd378, %fd378, %fd380;
	sqrt.rn.f64 	%fd382, %fd381;
	mad.lo.s32 	%r32, %r3, %r43, %r30;
	mul.wide.s32 	%rd35, %r32, 8;
	add.s64 	%rd36, %rd5, %rd35;
	ld.global.nc.f64 	%fd383, [%rd36];
	sub.f64 	%fd384, %fd373, %fd4;
	sub.f64 	%fd385, %fd374, %fd5;
	sub.f64 	%fd386, %fd375, %fd6;
	mul.f64 	%fd387, %fd384, %fd384;
	mul.f64 	%fd388, %fd385, %fd385;
	add.f64 	%fd389, %fd387, %fd388;
	mul.f64 	%fd390, %fd386, %fd386;
	add.f64 	%fd391, %fd389, %fd390;
	sqrt.rn.f64 	%fd392, %fd391;
	setp.gt.f64 	%p12, %fd392, 0d3D06849B86A12B9B;
	rcp.rn.f64 	%fd393, %fd392;
	selp.f64 	%fd394, %fd393, 0d0000000000000000, %p12;
	sub.f64 	%fd395, %fd382, %fd7;
	mul.f64 	%fd396, %fd395, %fd394;
	mul.f64 	%fd397, %fd394, %fd396;
	mul.f64 	%fd398, %fd384, %fd397;
	mul.f64 	%fd399, %fd385, %fd397;
	mul.f64 	%fd400, %fd386, %fd397;
	sub.f64 	%fd401, %fd398, %fd35;
	sub.f64 	%fd402, %fd399, %fd37;
	sub.f64 	%fd403, %fd400, %fd39;
	mul.f64 	%fd404, %fd394, %fd401;
	mul.f64 	%fd405, %fd394, %fd402;
	mul.f64 	%fd406, %fd394, %fd403;
	mov.u32 	%r33, %ctaid.y;
	mov.u32 	%r34, %ntid.y;
	mov.u32 	%r35, %tid.y;
	mad.lo.s32 	%r36, %r33, %r34, %r35;
	mad.lo.s32 	%r37, %r3, %r16, %r36;
	mul.wide.u32 	%rd37, %r37, 8;
	add.s64 	%rd38, %rd6, %rd37;
	ld.global.nc.f64 	%fd407, [%rd38];
	mul.f64 	%fd408, %fd396, %fd396;
	mov.f64 	%fd409, 0d3FF0000000000000;
	sub.f64 	%fd410, %fd409, %fd408;
	fma.rn.f64 	%fd411, %fd407, %fd410, %fd396;
	add.f64 	%fd412, %fd407, %fd407;
	mul.f64 	%fd413, %fd412, %fd396;
	sub.f64 	%fd414, %fd409, %fd413;
	mul.f64 	%fd415, %fd411, %fd411;
	mov.f64 	%fd416, 0d4008000000000000;
	sub.f64 	%fd417, %fd416, %fd415;
	mul.f64 	%fd418, %fd411, %fd417;
	mul.f64 	%fd419, %fd418, 0d3FE0000000000000;
	mul.f64 	%fd420, %fd419, %fd419;
	sub.f64 	%fd421, %fd416, %fd420;
	mul.f64 	%fd422, %fd419, %fd421;
	mul.f64 	%fd423, %fd422, 0d3FE0000000000000;
	mul.f64 	%fd424, %fd423, %fd423;
	sub.f64 	%fd425, %fd416, %fd424;
	mul.f64 	%fd426, %fd423, %fd425;
	fma.rn.f64 	%fd427, %fd426, 0dBFE0000000000000, 0d3FF0000000000000;
	mul.f64 	%fd428, %fd427, 0d3FE0000000000000;
	sub.f64 	%fd429, %fd409, %fd424;
	mul.f64 	%fd430, %fd429, 0dBFE8000000000000;
	mul.f64 	%fd431, %fd430, 0d3FF8000000000000;
	sub.f64 	%fd432, %fd409, %fd420;
	mul.f64 	%fd433, %fd432, %fd431;
	mul.f64 	%fd434, %fd433, 0d3FF8000000000000;
	sub.f64 	%fd435, %fd409, %fd415;
	mul.f64 	%fd436, %fd435, %fd434;
	mul.f64 	%fd437, %fd414, %fd436;
	setp.gt.f64 	%p13, %fd428, 0d3D06849B86A12B9B;
	rcp.rn.f64 	%fd438, %fd428;
	selp.f64 	%fd439, %fd438, 0d0000000000000000, %p13;
	mul.f64 	%fd440, %fd437, %fd439;
	mul.f64 	%fd441, %fd404, %fd440;
	mul.f64 	%fd442, %fd405, %fd440;
	mul.f64 	%fd443, %fd406, %fd440;
	mul.f64 	%fd444, %fd383, %fd441;
	mul.f64 	%fd445, %fd383, %fd442;
	mul.f64 	%fd446, %fd383, %fd443;
	neg.f64 	%fd447, %fd394;
	mul.f64 	%fd448, %fd394, %fd447;
	mul.f64 	%fd449, %fd394, %fd448;
	mul.f64 	%fd450, %fd8, %fd449;
	mul.f64 	%fd451, %fd34, %fd384;
	mul.f64 	%fd452, %fd34, %fd385;
	mul.f64 	%fd453, %fd36, %fd385;
	mul.f64 	%fd454, %fd34, %fd386;
	mul.f64 	%fd455, %fd36, %fd386;
	mul.f64 	%fd456, %fd38, %fd386;
	fma.rn.f64 	%fd457, %fd34, %fd384, %fd451;
	fma.rn.f64 	%fd458, %fd36, %fd384, %fd452;
	fma.rn.f64 	%fd459, %fd38, %fd384, %fd454;
	fma.rn.f64 	%fd460, %fd36, %fd385, %fd453;
	fma.rn.f64 	%fd461, %fd38, %fd385, %fd455;
	fma.rn.f64 	%fd462, %fd38, %fd386, %fd456;
	mul.f64 	%fd463, %fd8, %fd394;
	mul.f64 	%fd464, %fd8, %fd463;
	mul.f64 	%fd465, %fd8, %fd464;
	mul.f64 	%fd466, %fd46, %fd465;
	mul.f64 	%fd467, %fd47, %fd465;
	mul.f64 	%fd468, %fd48, %fd465;
	mul.f64 	%fd469, %fd49, %fd465;
	mul.f64 	%fd470, %fd50, %fd465;
	mul.f64 	%fd471, %fd51, %fd465;
	fma.rn.f64 	%fd472, %fd457, %fd450, %fd466;
	fma.rn.f64 	%fd473, %fd458, %fd450, %fd467;
	fma.rn.f64 	%fd474, %fd459, %fd450, %fd468;
	fma.rn.f64 	%fd475, %fd460, %fd450, %fd469;
	fma.rn.f64 	%fd476, %fd461, %fd450, %fd470;
	fma.rn.f64 	%fd477, %fd462, %fd450, %fd471;
	mul.f64 	%fd478, %fd396, 0d4008000000000000;
	mul.f64 	%fd479, %fd394, %fd478;
	mul.f64 	%fd480, %fd394, %fd479;
	mul.f64 	%fd481, %fd394, %fd480;
	mul.f64 	%fd482, %fd394, %fd481;
	mul.f64 	%fd483, %fd384, %fd385;
	mul.f64 	%fd484, %fd384, %fd386;
	mul.f64 	%fd485, %fd385, %fd386;
	fma.rn.f64 	%fd486, %fd387, %fd482, %fd472;
	fma.rn.f64 	%fd487, %fd483, %fd482, %fd473;
	fma.rn.f64 	%fd488, %fd484, %fd482, %fd474;
	fma.rn.f64 	%fd489, %fd388, %fd482, %fd475;
	fma.rn.f64 	%fd490, %fd485, %fd482, %fd476;
	fma.rn.f64 	%fd491, %fd390, %fd482, %fd477;
	mul.f64 	%fd492, %fd8, %fd447;
	mul.f64 	%fd493, %fd394, %fd397;
	sub.f64 	%fd494, %fd492, %fd493;
	add.f64 	%fd495, %fd494, %fd486;
	fma.rn.f64 	%fd496, %fd494, 0d0000000000000000, %fd487;
	fma.rn.f64 	%fd497, %fd494, 0d0000000000000000, %fd488;
	add.f64 	%fd498, %fd494, %fd489;
	fma.rn.f64 	%fd499, %fd494, 0d0000000000000000, %fd490;
	add.f64 	%fd500, %fd494, %fd491;
	mul.f64 	%fd501, %fd435, 0d3FF8000000000000;
	mul.f64 	%fd502, %fd432, 0d3FF8000000000000;
	mul.f64 	%fd503, %fd429, 0d3FF8000000000000;
	mul.f64 	%fd504, %fd502, %fd503;
	mul.f64 	%fd505, %fd501, %fd504;
	mul.f64 	%fd506, %fd414, %fd505;
	mul.f64 	%fd507, %fd506, 0d0000000000000000;
	mul.f64 	%fd508, %fd506, %fd507;
	mul.f64 	%fd509, %fd423, 0d4008000000000000;
	mul.f64 	%fd510, %fd509, 0d3FE0000000000000;
	mul.f64 	%fd511, %fd501, %fd502;
	mul.f64 	%fd512, %fd414, %fd511;
	mul.f64 	%fd513, %fd512, %fd510;
	fma.rn.f64 	%fd514, %fd512, %fd513, %fd508;
	mul.f64 	%fd515, %fd503, 0dBFE0000000000000;
	mul.f64 	%fd516, %fd419, 0d4008000000000000;
	mul.f64 	%fd517, %fd516, %fd515;
	mul.f64 	%fd518, %fd414, %fd501;
	mul.f64 	%fd519, %fd518, %fd517;
	mul.f64 	%fd520, %fd518, %fd519;
	sub.f64 	%fd521, %fd514, %fd520;
	mul.f64 	%fd522, %fd502, %fd515;
	mul.f64 	%fd523, %fd411, 0d4008000000000000;
	mul.f64 	%fd524, %fd523, %fd522;
	mul.f64 	%fd525, %fd414, %fd524;
	mul.f64 	%fd526, %fd414, %fd525;
	sub.f64 	%fd527, %fd521, %fd526;
	mul.f64 	%fd528, %fd501, %fd522;
	mul.f64 	%fd529, %fd412, %fd528;
	sub.f64 	%fd530, %fd527, %fd529;
	mul.f64 	%fd531, %fd439, %fd530;
	mul.f64 	%fd532, %fd404, %fd404;
	mul.f64 	%fd533, %fd404, %fd405;
	mul.f64 	%fd534, %fd404, %fd406;
	mul.f64 	%fd535, %fd405, %fd405;
	mul.f64 	%fd536, %fd405, %fd406;
	mul.f64 	%fd537, %fd406, %fd406;
	mul.f64 	%fd538, %fd532, %fd531;
	mul.f64 	%fd539, %fd533, %fd531;
	mul.f64 	%fd540, %fd534, %fd531;
	mul.f64 	%fd541, %fd535, %fd531;
	mul.f64 	%fd542, %fd536, %fd531;
	mul.f64 	%fd543, %fd537, %fd531;
	fma.rn.f64 	%fd544, %fd495, %fd440, %fd538;
	fma.rn.f64 	%fd545, %fd496, %fd440, %fd539;
	fma.rn.f64 	%fd546, %fd497, %fd440, %fd540;
	fma.rn.f64 	%fd547, %fd498, %fd440, %fd541;
	fma.rn.f64 	%fd548, %fd499, %fd440, %fd542;
	fma.rn.f64 	%fd549, %fd500, %fd440, %fd543;
	mul.f64 	%fd550, %fd383, %fd544;
	mul.f64 	%fd551, %fd383, %fd545;
	mul.f64 	%fd552, %fd383, %fd546;
	mul.f64 	%fd553, %fd383, %fd547;
	mul.f64 	%fd554, %fd383, %fd548;
	mul.f64 	%fd555, %fd383, %fd549;
	cvta.to.global.u64 	%rd39, %rd61;
	mul.wide.s32 	%rd40, %r30, 8;
	add.s64 	%rd41, %rd39, %rd40;
	ld.global.nc.f64 	%fd556, [%rd41];
	fma.rn.f64 	%fd557, %fd556, %fd550, 0d0000000000000000;
	fma.rn.f64 	%fd558, %fd556, %fd551, 0d0000000000000000;
	fma.rn.f64 	%fd559, %fd556, %fd552, 0d0000000000000000;
	fma.rn.f64 	%fd560, %fd556, %fd553, 0d0000000000000000;
	fma.rn.f64 	%fd561, %fd556, %fd554, 0d0000000000000000;
	fma.rn.f64 	%fd562, %fd556, %fd555, 0d0000000000000000;
	mul.f64 	%fd563, %fd556, %fd556;
	mul.f64 	%fd564, %fd352, %fd444;
	mul.f64 	%fd565, %fd352, %fd445;
	mul.f64 	%fd566, %fd352, %fd446;
	mul.f64 	%fd567, %fd353, %fd444;
	mul.f64 	%fd568, %fd353, %fd445;
	mul.f64 	%fd569, %fd353, %fd446;
	mul.f64 	%fd570, %fd354, %fd444;
	mul.f64 	%fd571, %fd354, %fd445;
	mul.f64 	%fd572, %fd354, %fd446;
	mul.f64 	%fd573, %fd563, %fd564;
	mul.f64 	%fd574, %fd563, %fd565;
	mul.f64 	%fd575, %fd563, %fd566;
	mul.f64 	%fd576, %fd563, %fd567;
	mul.f64 	%fd577, %fd563, %fd568;
	mul.f64 	%fd578, %fd563, %fd569;
	mul.f64 	%fd579, %fd563, %fd570;
	mul.f64 	%fd580, %fd563, %fd571;
	mul.f64 	%fd581, %fd563, %fd572;
	sub.f64 	%fd582, %fd557, %fd573;
	sub.f64 	%fd583, %fd558, %fd574;
	sub.f64 	%fd584, %fd559, %fd575;
	sub.f64 	%fd585, %fd558, %fd576;
	sub.f64 	%fd586, %fd560, %fd577;
	sub.f64 	%fd587, %fd561, %fd578;
	sub.f64 	%fd588, %fd559, %fd579;
	sub.f64 	%fd589, %fd561, %fd580;
	sub.f64 	%fd590, %fd562, %fd581;
	sub.f64 	%fd591, %fd582, %fd573;
	sub.f64 	%fd592, %fd583, %fd576;
	sub.f64 	%fd593, %fd584, %fd579;
	sub.f64 	%fd594, %fd585, %fd574;
	sub.f64 	%fd595, %fd586, %fd577;
	sub.f64 	%fd596, %fd587, %fd580;
	sub.f64 	%fd597, %fd588, %fd575;
	sub.f64 	%fd598, %fd589, %fd578;
	sub.f64 	%fd599, %fd590, %fd581;
	mul.f64 	%fd600, %fd383, %fd556;
	mul.f64 	%fd601, %fd556, %fd600;
	mul.f64 	%fd602, %fd364, %fd601;
	mul.f64 	%fd603, %fd365, %fd601;
	mul.f64 	%fd604, %fd366, %fd601;
	mul.f64 	%fd605, %fd367, %fd601;
	mul.f64 	%fd606, %fd368, %fd601;
	mul.f64 	%fd607, %fd369, %fd601;
	mul.f64 	%fd608, %fd370, %fd601;
	mul.f64 	%fd609, %fd371, %fd601;
	mul.f64 	%fd610, %fd372, %fd601;
	sub.f64 	%fd611, %fd591, %fd602;
	sub.f64 	%fd612, %fd592, %fd603;
	sub.f64 	%fd613, %fd593, %fd604;
	sub.f64 	%fd614, %fd594, %fd605;
	sub.f64 	%fd615, %fd595, %fd606;
	sub.f64 	%fd616, %fd596, %fd607;
	sub.f64 	%fd617, %fd597, %fd608;
	sub.f64 	%fd618, %fd598, %fd609;
	sub.f64 	%fd619, %fd599, %fd610;
	add.f64 	%fd620, %fd383, %fd383;
	mul.f64 	%fd621, %fd620, %fd556;
	mul.f64 	%fd622, %fd556, %fd621;
	mul.f64 	%fd623, %fd556, %fd622;
	mul.f64 	%fd624, %fd352, %fd352;
	mul.f64 	%fd625, %fd352, %fd353;
	mul.f64 	%fd626, %fd352, %fd354;
	mul.f64 	%fd627, %fd353, %fd353;
	mul.f64 	%fd628, %fd353, %fd354;
	mul.f64 	%fd629, %fd354, %fd354;
	fma.rn.f64 	%fd630, %fd624, %fd623, %fd611;
	fma.rn.f64 	%fd631, %fd625, %fd623, %fd612;
	fma.rn.f64 	%fd632, %fd626, %fd623, %fd613;
	fma.rn.f64 	%fd633, %fd625, %fd623, %fd614;
	fma.rn.f64 	%fd634, %fd627, %fd623, %fd615;
	fma.rn.f64 	%fd635, %fd628, %fd623, %fd616;
	fma.rn.f64 	%fd636, %fd626, %fd623, %fd617;
	fma.rn.f64 	%fd637, %fd628, %fd623, %fd618;
	fma.rn.f64 	%fd638, %fd629, %fd623, %fd619;
	cvta.to.global.u64 	%rd42, %rd57;
	add.s64 	%rd43, %rd42, %rd40;
	ld.global.nc.f64 	%fd639, [%rd43];
	mul.f64 	%fd640, %fd639, %fd630;
	mul.f64 	%fd641, %fd639, %fd631;
	mul.f64 	%fd642, %fd639, %fd632;
	mul.f64 	%fd643, %fd639, %fd633;
	mul.f64 	%fd644, %fd639, %fd634;
	mul.f64 	%fd645, %fd639, %fd635;
	mul.f64 	%fd646, %fd639, %fd636;
	mul.f64 	%fd647, %fd639, %fd637;
	mul.f64 	%fd648, %fd639, %fd638;
	mad.lo.s32 	%r38, %r16, %r36, %r36;
	mul.lo.s32 	%r39, %r43, %r38;
	mad.lo.s32 	%r40, %r39, 9, %r30;
	cvta.to.global.u64 	%rd44, %rd56;
	mul.wide.s32 	%rd45, %r40, 8;
	add.s64 	%rd46, %rd44, %rd45;
	st.global.f64 	[%rd46], %fd640;
	mul.wide.s32 	%rd47, %r43, 8;
	add.s64 	%rd48, %rd46, %rd47;
	st.global.f64 	[%rd48], %fd641;
	add.s64 	%rd49, %rd48, %rd47;
	st.global.f64 	[%rd49], %fd642;
	add.s64 	%rd50, %rd49, %rd47;
	st.global.f64 	[%rd50], %fd643;
	add.s64 	%rd51, %rd50, %rd47;
	st.global.f64 	[%rd51], %fd644;
	add.s64 	%rd52, %rd51, %rd47;
	st.global.f64 	[%rd52], %fd645;
	add.s64 	%rd53, %rd52, %rd47;
	st.global.f64 	[%rd53], %fd646;
	add.s64 	%rd54, %rd53, %rd47;
	st.global.f64 	[%rd54], %fd647;
	add.s64 	%rd55, %rd54, %rd47;
	st.global.f64 	[%rd55], %fd648;
$L__BB3_5:
	ret;

}
	// .globl	_Z29GDFTgrid_becke_eval_PB_kernelPdPKdS1_S1_ii
.visible .entry _Z29GDFTgrid_becke_eval_PB_kernelPdPKdS1_S1_ii(
	.param .u64 .ptr .align 1 _Z29GDFTgrid_becke_eval_PB_kernelPdPKdS1_S1_ii_param_0,
	.param .u64 .ptr .align 1 _Z29GDFTgrid_becke_eval_PB_kernelPdPKdS1_S1_ii_param_1,
	.param .u64 .ptr .align 1 _Z29GDFTgrid_becke_eval_PB_kernelPdPKdS1_S1_ii_param_2,
	.param .u64 .ptr .align 1 _Z29GDFTgrid_becke_eval_PB_kernelPdPKdS1_S1_ii_param_3,
	.param .u32 _Z29GDFTgrid_becke_eval_PB_kernelPdPKdS1_S1_ii_param_4,
	.param .u32 _Z29GDFTgrid_becke_eval_PB_kernelPdPKdS1_S1_ii_param_5
)
{
	.reg .pred 	%p<11>;
	.reg .b32 	%r<32>;
	.reg .b64 	%rd<38>;
	.reg .b64 	%fd<149>;

	ld.param.u64 	%rd10, [_Z29GDFTgrid_becke_eval_PB_kernelPdPKdS1_S1_ii_param_1];
	ld.param.u64 	%rd11, [_Z29GDFTgrid_becke_eval_PB_kernelPdPKdS1_S1_ii_param_2];
	ld.param.u64 	%rd12, [_Z29GDFTgrid_becke_eval_PB_kernelPdPKdS1_S1_ii_param_3];
	ld.param.u32 	%r11, [_Z29GDFTgrid_becke_eval_PB_kernelPdPKdS1_S1_ii_param_4];
	ld.param.u32 	%r13, [_Z29GDFTgrid_becke_eval_PB_kernelPdPKdS1_S1_ii_param_5];
	cvta.to.global.u64 	%rd1, %rd12;
	cvta.to.global.u64 	%rd2, %rd11;
	mov.u32 	%r14, %ctaid.x;
	mov.u32 	%r15, %ntid.x;
	mov.u32 	%r16, %tid.x;
	mad.lo.s32 	%r1, %r14, %r15, %r16;
	mov.u32 	%r17, %ctaid.y;
	mov.u32 	%r18, %ntid.y;
	mov.u32 	%r19, %tid.y;
	mad.lo.s32 	%r20, %r17, %r18, %r19;
	setp.ge.s32 	%p1, %r1, %r11;
	setp.ge.s32 	%p2, %r20, %r13;
	or.pred  	%p3, %p1, %p2;
	@%p3 bra 	$L__BB4_7;
	cvta.to.global.u64 	%rd13, %rd10;
	mul.lo.s32 	%r22, %r1, 3;
	mul.wide.s32 	%rd14, %r22, 8;
	add.s64 	%rd15, %rd13, %rd14;
	ld.global.nc.f64 	%fd1, [%rd15];
	ld.global.nc.f64 	%fd2, [%rd15+8];
	ld.global.nc.f64 	%fd3, [%rd15+16];
	mul.lo.s32 	%r23, %r20, 3;
	mul.wide.u32 	%rd16, %r23, 8;
	add.s64 	%rd17, %rd2, %rd16;
	ld.global.nc.f64 	%fd4, [%rd17];
	ld.global.nc.f64 	%fd5, [%rd17+8];
	ld.global.nc.f64 	%fd6, [%rd17+16];
	sub.f64 	%fd16, %fd4, %fd1;
	sub.f64 	%fd17, %fd5, %fd2;
	sub.f64 	%fd18, %fd6, %fd3;
	mul.f64 	%fd19, %fd17, %fd17;
	fma.rn.f64 	%fd20, %fd16, %fd16, %fd19;
	fma.rn.f64 	%fd21, %fd18, %fd18, %fd20;
	sqrt.rn.f64 	%fd7, %fd21;
	mul.lo.s32 	%r29, %r13, %r20;
	setp.eq.s32 	%p4, %r13, 1;
	mov.f64 	%fd146, 0d3FF0000000000000;
	mov.b32 	%r31, 0;
	@%p4 bra 	$L__BB4_4;
	and.b32  	%r24, %r13, 2147483646;
	neg.s32 	%r30, %r24;
	mul.wide.u32 	%rd18, %r29, 8;
	add.s64 	%rd19, %rd18, %rd1;
	add.s64 	%rd37, %rd19, 8;
	add.s64 	%rd36, %rd2, 24;
	mov.f64 	%fd146, 0d3FF0000000000000;
$L__BB4_3:
	ld.param.u64 	%rd34, [_Z29GDFTgrid_becke_eval_PB_kernelPdPKdS1_S1_ii_param_3];
	and.b32  	%r31, %r13, 2147483646;
	ld.global.nc.f64 	%fd23, [%rd36+-24];
	ld.global.nc.f64 	%fd24, [%rd36+-16];
	ld.global.nc.f64 	%fd25, [%rd36+-8];
	sub.f64 	%fd26, %fd23, %fd1;
	sub.f64 	%fd27, %fd24, %fd2;
	sub.f64 	%fd28, %fd25, %fd3;
	sub.f64 	%fd29, %fd4, %fd23;
	sub.f64 	%fd30, %fd5, %fd24;
	sub.f64 	%fd31, %fd6, %fd25;
	mul.f64 	%fd32, %fd27, %fd27;
	fma.rn.f64 	%fd33, %fd26, %fd26, %fd32;
	fma.rn.f64 	%fd34, %fd28, %fd28, %fd33;
	sqrt.rn.f64 	%fd35, %fd34;
	mul.f64 	%fd36, %fd30, %fd30;
	fma.rn.f64 	%fd37, %fd29, %fd29, %fd36;
	fma.rn.f64 	%fd38, %fd31, %fd31, %fd37;
	sqrt.rn.f64 	%fd39, %fd38;
	setp.gt.f64 	%p5, %fd39, 0d3D06849B86A12B9B;
	rcp.rn.f64 	%fd40, %fd39;
	selp.f64 	%fd41, %fd40, 0d0000000000000000, %p5;
	sub.f64 	%fd42, %fd7, %fd35;
	mul.f64 	%fd43, %fd42, %fd41;
	cvta.to.global.u64 	%rd20, %rd34;
	mul.wide.u32 	%rd21, %r29, 8;
	add.s64 	%rd22, %rd20, %rd21;
	ld.global.nc.f64 	%fd44, [%rd22];
	mul.f64 	%fd45, %fd43, %fd43;
	mov.f64 	%fd46, 0d3FF0000000000000;
	sub.f64 	%fd47, %fd46, %fd45;
	fma.rn.f64 	%fd48, %fd44, %fd47, %fd43;
	mul.f64 	%fd49, %fd48, %fd48;
	mov.f64 	%fd50, 0d4008000000000000;
	sub.f64 	%fd51, %fd50, %fd49;
	mul.f64 	%fd52, %fd48, %fd51;
	mul.f64 	%fd53, %fd52, 0d3FE0000000000000;
	mul.f64 	%fd54, %fd53, %fd53;
	sub.f64 	%fd55, %fd50, %fd54;
	mul.f64 	%fd56, %fd53, %fd55;
	mul.f64 	%fd57, %fd56, 0d3FE0000000000000;
	mul.f64 	%fd58, %fd57, %fd57;
	sub.f64 	%fd59, %fd50, %fd58;
	mul.f64 	%fd60, %fd57, %fd59;
	mul.f64 	%fd61, %fd60, 0d3FE0000000000000;
	sub.f64 	%fd62, %fd46, %fd61;
	mul.f64 	%fd63, %fd62, 0d3FE0000000000000;
	mul.f64 	%fd64, %fd146, %fd63;
	ld.global.nc.f64 	%fd65, [%rd36];
	ld.global.nc.f64 	%fd66, [%rd36+8];
	ld.global.nc.f64 	%fd67, [%rd36+16];
	sub.f64 	%fd68, %fd65, %fd1;
	sub.f64 	%fd69, %fd66, %fd2;
	sub.f64 	%fd70, %fd67, %fd3;
	sub.f64 	%fd71, %fd4, %fd65;
	sub.f64 	%fd72, %fd5, %fd66;
	sub.f64 	%fd73, %fd6, %fd67;
	mul.f64 	%fd74, %fd69, %fd69;
	fma.rn.f64 	%fd75, %fd68, %fd68, %fd74;
	fma.rn.f64 	%fd76, %fd70, %fd70, %fd75;
	sqrt.rn.f64 	%fd77, %fd76;
	mul.f64 	%fd78, %fd72, %fd72;
	fma.rn.f64 	%fd79, %fd71, %fd71, %fd78;
	fma.rn.f64 	%fd80, %fd73, %fd73, %fd79;
	sqrt.rn.f64 	%fd81, %fd80;
	setp.gt.f64 	%p6, %fd81, 0d3D06849B86A12B9B;
	rcp.rn.f64 	%fd82, %fd81;
	selp.f64 	%fd83, %fd82, 0d0000000000000000, %p6;
	sub.f64 	%fd84, %fd7, %fd77;
	mul.f64 	%fd85, %fd84, %fd83;
	ld.global.nc.f64 	%fd86, [%rd37];
	mul.f64 	%fd87, %fd85, %fd85;
	sub.f64 	%fd88, %fd46, %fd87;
	fma.rn.f64 	%fd89, %fd86, %fd88, %fd85;
	mul.f64 	%fd90, %fd89, %fd89;
	sub.f64 	%fd91, %fd50, %fd90;
	mul.f64 	%fd92, %fd89, %fd91;
	mul.f64 	%fd93, %fd92, 0d3FE0000000000000;
	mul.f64 	%fd94, %fd93, %fd93;
	sub.f64 	%fd95, %fd50, %fd94;
	mul.f64 	%fd96, %fd93, %fd95;
	mul.f64 	%fd97, %fd96, 0d3FE0000000000000;
	mul.f64 	%fd98, %fd97, %fd97;
	sub.f64 	%fd99, %fd50, %fd98;
	mul.f64 	%fd100, %fd97, %fd99;
	mul.f64 	%fd101, %fd100, 0d3FE0000000000000;
	sub.f64 	%fd102, %fd46, %fd101;
	mul.f64 	%fd103, %fd102, 0d3FE0000000000000;
	mul.f64 	%fd146, %fd64, %fd103;
	add.s32 	%r30, %r30, 2;
	add.s64 	%rd37, %rd37, 16;
	add.s32 	%r29, %r29, 2;
	add.s64 	%rd36, %rd36, 48;
	setp.ne.s32 	%p7, %r30, 0;
	@%p7 bra 	$L__BB4_3;
$L__BB4_4:
	and.b32  	%r25, %r13, 1;
	setp.eq.b32 	%p8, %r25, 1;
	not.pred 	%p9, %p8;
	@%p9 bra 	$L__BB4_6;
	ld.param.u64 	%rd35, [_Z29GDFTgrid_becke_eval_PB_kernelPdPKdS1_S1_ii_param_3];
	ld.param.u64 	%rd33, [_Z29GDFTgrid_becke_eval_PB_kernelPdPKdS1_S1_ii_param_2];
	mul.lo.s32 	%r26, %r31, 3;
	cvta.to.global.u64 	%rd23, %rd33;
	mul.wide.u32 	%rd24, %r26, 8;
	add.s64 	%rd25, %rd23, %rd24;
	ld.global.nc.f64 	%fd104, [%rd25];
	ld.global.nc.f64 	%fd105, [%rd25+8];
	ld.global.nc.f64 	%fd106, [%rd25+16];
	sub.f64 	%fd107, %fd104, %fd1;
	sub.f64 	%fd108, %fd105, %fd2;
	sub.f64 	%fd109, %fd106, %fd3;
	sub.f64 	%fd110, %fd4, %fd104;
	sub.f64 	%fd111, %fd5, %fd105;
	sub.f64 	%fd112, %fd6, %fd106;
	mul.f64 	%fd113, %fd108, %fd108;
	fma.rn.f64 	%fd114, %fd107, %fd107, %fd113;
	fma.rn.f64 	%fd115, %fd109, %fd109, %fd114;
	sqrt.rn.f64 	%fd116, %fd115;
	mul.f64 	%fd117, %fd111, %fd111;
	fma.rn.f64 	%fd118, %fd110, %fd110, %fd117;
	fma.rn.f64 	%fd119, %fd112, %fd112, %fd118;
	sqrt.rn.f64 	%fd120, %fd119;
	setp.gt.f64 	%p10, %fd120, 0d3D06849B86A12B9B;
	rcp.rn.f64 	%fd121, %fd120;
	selp.f64 	%fd122, %fd121, 0d0000000000000000, %p10;
	sub.f64 	%fd123, %fd7, %fd116;
	mul.f64 	%fd124, %fd123, %fd122;
	mad.lo.s32 	%r27, %r13, %r20, %r31;
	cvta.to.global.u64 	%rd26, %rd35;
	mul.wide.u32 	%rd27, %r27, 8;
	add.s64 	%rd28, %rd26, %rd27;
	ld.global.nc.f64 	%fd125, [%rd28];
	mul.f64 	%fd126, %fd124, %fd124;
	mov.f64 	%fd127, 0d3FF0000000000000;
	sub.f64 	%fd128, %fd127, %fd126;
	fma.rn.f64 	%fd129, %fd125, %fd128, %fd124;
	mul.f64 	%fd130, %fd129, %fd129;
	mov.f64 	%fd131, 0d4008000000000000;
	sub.f64 	%fd132, %fd131, %fd130;
	mul.f64 	%fd133, %fd129, %fd132;
	mul.f64 	%fd134, %fd133, 0d3FE0000000000000;
	mul.f64 	%fd135, %fd134, %fd134;
	sub.f64 	%fd136, %fd131, %fd135;
	mul.f64 	%fd137, %fd134, %fd136;
	mul.f64 	%fd138, %fd137, 0d3FE0000000000000;
	mul.f64 	%fd139, %fd138, %fd138;
	sub.f64 	%fd140, %fd131, %fd139;
	mul.f64 	%fd141, %fd138, %fd140;
	mul.f64 	%fd142, %fd141, 0d3FE0000000000000;
	sub.f64 	%fd143, %fd127, %fd142;
	mul.f64 	%fd144, %fd143, 0d3FE0000000000000;
	mul.f64 	%fd146, %fd146, %fd144;
$L__BB4_6:
	ld.param.u64 	%rd32, [_Z29GDFTgrid_becke_eval_PB_kernelPdPKdS1_S1_ii_param_0];
	mad.lo.s32 	%r28, %r11, %r20, %r1;
	cvta.to.global.u64 	%rd29, %rd32;
	mul.wide.s32 	%rd30, %r28, 8;
	add.s64 	%rd31, %rd29, %rd30;
	st.global.f64 	[%rd31], %fd146;
$L__BB4_7:
	ret;

}
	// .globl	_Z22GDFTgroup_grids_kernelPiPKdS1_ii
.visible .entry _Z22GDFTgroup_grids_kernelPiPKdS1_ii(
	.param .u64 .ptr .align 1 _Z22GDFTgroup_grids_kernelPiPKdS1_ii_param_0,
	.param .u64 .ptr .align 1 _Z22GDFTgroup_grids_kernelPiPKdS1_ii_param_1,
	.param .u64 .ptr .align 1 _Z22GDFTgroup_grids_kernelPiPKdS1_ii_param_2,
	.param .u32 _Z22GDFTgroup_grids_kernelPiPKdS1_ii_param_3,
	.param .u32 _Z22GDFTgroup_grids_kernelPiPKdS1_ii_param_4
)
{
	.reg .pred 	%p<28>;
	.reg .b32 	%r<123>;
	.reg .b64 	%rd<20>;
	.reg .b64 	%fd<179>;
	// demoted variable
	.shared .align 8 .b8 _ZZ22GDFTgroup_grids_kernelPiPKdS1_iiE6x_atom[1024];
	// demoted variable
	.shared .align 8 .b8 _ZZ22GDFTgroup_grids_kernelPiPKdS1_iiE6y_atom[1024];
	// demoted variable
	.shared .align 8 .b8 _ZZ22GDFTgroup_grids_kernelPiPKdS1_iiE6z_atom[1024];
	ld.param.u64 	%rd3, [_Z22GDFTgroup_grids_kernelPiPKdS1_ii_param_1];
	ld.param.u64 	%rd4, [_Z22GDFTgroup_grids_kernelPiPKdS1_ii_param_2];
	ld.param.u32 	%r34, [_Z22GDFTgroup_grids_kernelPiPKdS1_ii_param_3];
	ld.param.u32 	%r36, [_Z22GDFTgroup_grids_kernelPiPKdS1_ii_param_4];
	cvta.to.global.u64 	%rd5, %rd4;
	mov.u32 	%r37, %ctaid.x;
	mov.u32 	%r1, %ntid.x;
	mov.u32 	%r2, %tid.x;
	mad.lo.s32 	%r3, %r37, %r1, %r2;
	mul.wide.s32 	%rd6, %r3, 8;
	add.s64 	%rd7, %rd5, %rd6;
	ld.global.f64 	%fd1, [%rd7];
	mul.wide.s32 	%rd8, %r36, 8;
	add.s64 	%rd9, %rd7, %rd8;
	ld.global.f64 	%fd2, [%rd9];
	add.s64 	%rd10, %rd9, %rd8;
	ld.global.f64 	%fd3, [%rd10];
	setp.lt.s32 	%p1, %r34, 1;
	mov.b32 	%r121, 0;
	@%p1 bra 	$L__BB5_17;
	cvta.to.global.u64 	%rd1, %rd3;
	mov.f64 	%fd178, 0d46293E5939A08CEA;
	mov.b32 	%r108, 0;
	mul.wide.u32 	%rd13, %r34, 8;
	mov.u32 	%r107, %r34;
	mov.u32 	%r121, %r108;
$L__BB5_2:
	min.s32 	%r39, %r107, 128;
	max.s32 	%r7, %r39, 1;
	add.s32 	%r8, %r108, %r2;
	setp.ge.s32 	%p2, %r8, %r34;
	@%p2 bra 	$L__BB5_4;
	mul.wide.s32 	%rd11, %r8, 8;
	add.s64 	%rd12, %rd1, %rd11;
	ld.global.f64 	%fd18, [%rd12];
	shl.b32 	%r40, %r2, 3;
	mov.u32 	%r41, _ZZ22GDFTgroup_grids_kernelPiPKdS1_iiE6x_atom;
	add.s32 	%r42, %r41, %r40;
	st.shared.f64 	[%r42], %fd18;
	add.s64 	%rd14, %rd12, %rd13;
	ld.global.f64 	%fd19, [%rd14];
	mov.u32 	%r43, _ZZ22GDFTgroup_grids_kernelPiPKdS1_iiE6y_atom;
	add.s32 	%r44, %r43, %r40;
	st.shared.f64 	[%r44], %fd19;
	add.s64 	%rd15, %rd14, %rd13;
	ld.global.f64 	%fd20, [%rd15];
	mov.u32 	%r45, _ZZ22GDFTgroup_grids_kernelPiPKdS1_iiE6z_atom;
	add.s32 	%r46, %r45, %r40;
	st.shared.f64 	[%r46], %fd20;
$L__BB5_4:
	bar.sync 	0;
	setp.le.s32 	%p3, %r34, %r108;
	@%p3 bra 	$L__BB5_16;
	setp.lt.s32 	%p4, %r107, 8;
	mov.b32 	%r116, 0;
	@%p4 bra 	$L__BB5_8;
	mov.b32 	%r110, 0;
$L__BB5_7:
	.pragma "nounroll";
	add.s32 	%r50, %r110, %r108;
	shl.b32 	%r51, %r110, 3;
	mov.u32 	%r52, _ZZ22GDFTgroup_grids_kernelPiPKdS1_iiE6x_atom;
	add.s32 	%r53, %r52, %r51;
	ld.shared.f64 	%fd22, [%r53];
	sub.f64 	%fd23, %fd22, %fd1;
	mov.u32 	%r54, _ZZ22GDFTgroup_grids_kernelPiPKdS1_iiE6y_atom;
	add.s32 	%r55, %r54, %r51;
	ld.shared.f64 	%fd24, [%r55];
	sub.f64 	%fd25, %fd24, %fd2;
	mov.u32 	%r56, _ZZ22GDFTgroup_grids_kernelPiPKdS1_iiE6z_atom;
	add.s32 	%r57, %r56, %r51;
	ld.shared.f64 	%fd26, [%r57];
	sub.f64 	%fd27, %fd26, %fd3;
	mul.f64 	%fd28, %fd25, %fd25;
	fma.rn.f64 	%fd29, %fd23, %fd23, %fd28;
	fma.rn.f64 	%fd30, %fd27, %fd27, %fd29;
	setp.lt.f64 	%p5, %fd30, %fd178;
	selp.f64 	%fd31, %fd30, %fd178, %p5;
	selp.b32 	%r58, %r50, %r121, %p5;
	add.s32 	%r59, %r50, 1;
	ld.shared.f64 	%fd32, [%r53+8];
	sub.f64 	%fd33, %fd32, %fd1;
	ld.shared.f64 	%fd34, [%r55+8];
	sub.f64 	%fd35, %fd34, %fd2;
	ld.shared.f64 	%fd36, [%r57+8];
	sub.f64 	%fd37, %fd36, %fd3;
	mul.f64 	%fd38, %fd35, %fd35;
	fma.rn.f64 	%fd39, %fd33, %fd33, %fd38;
	fma.rn.f64 	%fd40, %fd37, %fd37, %fd39;
	setp.lt.f64 	%p6, %fd40, %fd31;
	selp.f64 	%fd41, %fd40, %fd31, %p6;
	selp.b32 	%r60, %r59, %r58, %p6;
	add.s32 	%r61, %r50, 2;
	ld.shared.f64 	%fd42, [%r53+16];
	sub.f64 	%fd43, %fd42, %fd1;
	ld.shared.f64 	%fd44, [%r55+16];
	sub.f64 	%fd45, %fd44, %fd2;
	ld.shared.f64 	%fd46, [%r57+16];
	sub.f64 	%fd47, %fd46, %fd3;
	mul.f64 	%fd48, %fd45, %fd45;
	fma.rn.f64 	%fd49, %fd43, %fd43, %fd48;
	fma.rn.f64 	%fd50, %fd47, %fd47, %fd49;
	setp.lt.f64 	%p7, %fd50, %fd41;
	selp.f64 	%fd51, %fd50, %fd41, %p7;
	selp.b32 	%r62, %r61, %r60, %p7;
	add.s32 	%r63, %r50, 3;
	ld.shared.f64 	%fd52, [%r53+24];
	sub.f64 	%fd53, %fd52, %fd1;
	ld.shared.f64 	%fd54, [%r55+24];
	sub.f64 	%fd55, %fd54, %fd2;
	ld.shared.f64 	%fd56, [%r57+24];
	sub.f64 	%fd57, %fd56, %fd3;
	mul.f64 	%fd58, %fd55, %fd55;
	fma.rn.f64 	%fd59, %fd53, %fd53, %fd58;
	fma.rn.f64 	%fd60, %fd57, %fd57, %fd59;
	setp.lt.f64 	%p8, %fd60, %fd51;
	selp.f64 	%fd61, %fd60, %fd51, %p8;
	selp.b32 	%r64, %r63, %r62, %p8;
	add.s32 	%r65, %r50, 4;
	ld.shared.f64 	%fd62, [%r53+32];
	sub.f64 	%fd63, %fd62, %fd1;
	ld.shared.f64 	%fd64, [%r55+32];
	sub.f64 	%fd65, %fd64, %fd2;
	ld.shared.f64 	%fd66, [%r57+32];
	sub.f64 	%fd67, %fd66, %fd3;
	mul.f64 	%fd68, %fd65, %fd65;
	fma.rn.f64 	%fd69, %fd63, %fd63, %fd68;
	fma.rn.f64 	%fd70, %fd67, %fd67, %fd69;
	setp.lt.f64 	%p9, %fd70, %fd61;
	selp.f64 	%fd71, %fd70, %fd61, %p9;
	selp.b32 	%r66, %r65, %r64, %p9;
	add.s32 	%r67, %r50, 5;
	ld.shared.f64 	%fd72, [%r53+40];
	sub.f64 	%fd73, %fd72, %fd1;
	ld.shared.f64 	%fd74, [%r55+40];
	sub.f64 	%fd75, %fd74, %fd2;
	ld.shared.f64 	%fd76, [%r57+40];
	sub.f64 	%fd77, %fd76, %fd3;
	mul.f64 	%fd78, %fd75, %fd75;
	fma.rn.f64 	%fd79, %fd73, %fd73, %fd78;
	fma.rn.f64 	%fd80, %fd77, %fd77, %fd79;
	setp.lt.f64 	%p10, %fd80, %fd71;
	selp.f64 	%fd81, %fd80, %fd71, %p10;
	selp.b32 	%r68, %r67, %r66, %p10;
	add.s32 	%r69, %r50, 6;
	ld.shared.f64 	%fd82, [%r53+48];
	sub.f64 	%fd83, %fd82, %fd1;
	ld.shared.f64 	%fd84, [%r55+48];
	sub.f64 	%fd85, %fd84, %fd2;
	ld.shared.f64 	%fd86, [%r57+48];
	sub.f64 	%fd87, %fd86, %fd3;
	mul.f64 	%fd88, %fd85, %fd85;
	fma.rn.f64 	%fd89, %fd83, %fd83, %fd88;
	fma.rn.f64 	%fd90, %fd87, %fd87, %fd89;
	setp.lt.f64 	%p11, %fd90, %fd81;
	selp.f64 	%fd91, %fd90, %fd81, %p11;
	selp.b32 	%r70, %r69, %r68, %p11;
	add.s32 	%r71, %r50, 7;
	ld.shared.f64 	%fd92, [%r53+56];
	sub.f64 	%fd93, %fd92, %fd1;
	ld.shared.f64 	%fd94, [%r55+56];
	sub.f64 	%fd95, %fd94, %fd2;
	ld.shared.f64 	%fd96, [%r57+56];
	sub.f64 	%fd97, %fd96, %fd3;
	mul.f64 	%fd98, %fd95, %fd95;
	fma.rn.f64 	%fd99, %fd93, %fd93, %fd98;
	fma.rn.f64 	%fd100, %fd97, %fd97, %fd99;
	setp.lt.f64 	%p12, %fd100, %fd91;
	selp.f64 	%fd178, %fd100, %fd91, %p12;
	selp.b32 	%r121, %r71, %r70, %p12;
	add.s32 	%r110, %r110, 8;
	and.b32  	%r116, %r7, 248;
	setp.ne.s32 	%p13, %r110, %r116;
	@%p13 bra 	$L__BB5_7;
$L__BB5_8:
	and.b32  	%r17, %r7, 7;
	setp.eq.s32 	%p14, %r17, 0;
	@%p14 bra 	$L__BB5_16;
	setp.lt.u32 	%p15, %r17, 4;
	@%p15 bra 	$L__BB5_11;
	add.s32 	%r73, %r116, %r108;
	shl.b32 	%r74, %r116, 3;
	mov.u32 	%r75, _ZZ22GDFTgroup_grids_kernelPiPKdS1_iiE6x_atom;
	add.s32 	%r76, %r75, %r74;
	ld.shared.f64 	%fd102, [%r76];
	sub.f64 	%fd103, %fd102, %fd1;
	mov.u32 	%r77, _ZZ22GDFTgroup_grids_kernelPiPKdS1_iiE6y_atom;
	add.s32 	%r78, %r77, %r74;
	ld.shared.f64 	%fd104, [%r78];
	sub.f64 	%fd105, %fd104, %fd2;
	mov.u32 	%r79, _ZZ22GDFTgroup_grids_kernelPiPKdS1_iiE6z_atom;
	add.s32 	%r80, %r79, %r74;
	ld.shared.f64 	%fd106, [%r80];
	sub.f64 	%fd107, %fd106, %fd3;
	mul.f64 	%fd108, %fd105, %fd105;
	fma.rn.f64 	%fd109, %fd103, %fd103, %fd108;
	fma.rn.f64 	%fd110, %fd107, %fd107, %fd109;
	setp.lt.f64 	%p16, %fd110, %fd178;
	selp.f64 	%fd111, %fd110, %fd178, %p16;
	selp.b32 	%r81, %r73, %r121, %p16;
	add.s32 	%r82, %r73, 1;
	ld.shared.f64 	%fd112, [%r76+8];
	sub.f64 	%fd113, %fd112, %fd1;
	ld.shared.f64 	%fd114, [%r78+8];
	sub.f64 	%fd115, %fd114, %fd2;
	ld.shared.f64 	%fd116, [%r80+8];
	sub.f64 	%fd117, %fd116, %fd3;
	mul.f64 	%fd118, %fd115, %fd115;
	fma.rn.f64 	%fd119, %fd113, %fd113, %fd118;
	fma.rn.f64 	%fd120, %fd117, %fd117, %fd119;
	setp.lt.f64 	%p17, %fd120, %fd111;
	selp.f64 	%fd121, %fd120, %fd111, %p17;
	selp.b32 	%r83, %r82, %r81, %p17;
	add.s32 	%r84, %r73, 2;
	ld.shared.f64 	%fd122, [%r76+16];
	sub.f64 	%fd123, %fd122, %fd1;
	ld.shared.f64 	%fd124, [%r78+16];
	sub.f64 	%fd125, %fd124, %fd2;
	ld.shared.f64 	%fd126, [%r80+16];
	sub.f64 	%fd127, %fd126, %fd3;
	mul.f64 	%fd128, %fd125, %fd125;
	fma.rn.f64 	%fd129, %fd123, %fd123, %fd128;
	fma.rn.f64 	%fd130, %fd127, %fd127, %fd129;
	setp.lt.f64 	%p18, %fd130, %fd121;
	selp.f64 	%fd131, %fd130, %fd121, %p18;
	selp.b32 	%r85, %r84, %r83, %p18;
	add.s32 	%r86, %r73, 3;
	ld.shared.f64 	%fd132, [%r76+24];
	sub.f64 	%fd133, %fd132, %fd1;
	ld.shared.f64 	%fd134, [%r78+24];
	sub.f64 	%fd135, %fd134, %fd2;
	ld.shared.f64 	%fd136, [%r80+24];
	sub.f64 	%fd137, %fd136, %fd3;
	mul.f64 	%fd138, %fd135, %fd135;
	fma.rn.f64 	%fd139, %fd133, %fd133, %fd138;
	fma.rn.f64 	%fd140, %fd137, %fd137, %fd139;
	setp.lt.f64 	%p19, %fd140, %fd131;
	selp.f64 	%fd178, %fd140, %fd131, %p19;
	selp.b32 	%r121, %r86, %r85, %p19;
	add.s32 	%r116, %r116, 4;
$L__BB5_11:
	and.b32  	%r23, %r7, 3;
	setp.eq.s32 	%p20, %r23, 0;
	@%p20 bra 	$L__BB5_16;
	setp.eq.s32 	%p21, %r23, 1;
	@%p21 bra 	$L__BB5_14;
	add.s32 	%r88, %r116, %r108;
	shl.b32 	%r89, %r116, 3;
	mov.u32 	%r90, _ZZ22GDFTgroup_grids_kernelPiPKdS1_iiE6x_atom;
	add.s32 	%r91, %r90, %r89;
	ld.shared.f64 	%fd142, [%r91];
	sub.f64 	%fd143, %fd142, %fd1;
	mov.u32 	%r92, _ZZ22GDFTgroup_grids_kernelPiPKdS1_iiE6y_atom;
	add.s32 	%r93, %r92, %r89;
	ld.shared.f64 	%fd144, [%r93];
	sub.f64 	%fd145, %fd144, %fd2;
	mov.u32 	%r94, _ZZ22GDFTgroup_grids_kernelPiPKdS1_iiE6z_atom;
	add.s32 	%r95, %r94, %r89;
	ld.shared.f64 	%fd146, [%r95];
	sub.f64 	%fd147, %fd146, %fd3;
	mul.f64 	%fd148, %fd145, %fd145;
	fma.rn.f64 	%fd149, %fd143, %fd143, %fd148;
	fma.rn.f64 	%fd150, %fd147, %fd147, %fd149;
	setp.lt.f64 	%p22, %fd150, %fd178;
	selp.f64 	%fd151, %fd150, %fd178, %p22;
	selp.b32 	%r96, %r88, %r121, %p22;
	add.s32 	%r97, %r88, 1;
	ld.shared.f64 	%fd152, [%r91+8];
	sub.f64 	%fd153, %fd152, %fd1;
	ld.shared.f64 	%fd154, [%r93+8];
	sub.f64 	%fd155, %fd154, %fd2;
	ld.shared.f64 	%fd156, [%r95+8];
	sub.f64 	%fd157, %fd156, %fd3;
	mul.f64 	%fd158, %fd155, %fd155;
	fma.rn.f64 	%fd159, %fd153, %fd153, %fd158;
	fma.rn.f64 	%fd160, %fd157, %fd157, %fd159;
	setp.lt.f64 	%p23, %fd160, %fd151;
	selp.f64 	%fd178, %fd160, %fd151, %p23;
	selp.b32 	%r121, %r97, %r96, %p23;
	add.s32 	%r116, %r116, 2;
$L__BB5_14:
	and.b32  	%r98, %r7, 1;
	setp.eq.b32 	%p24, %r98, 1;
	not.pred 	%p25, %p24;
	@%p25 bra 	$L__BB5_16;
	add.s32 	%r99, %r116, %r108;
	shl.b32 	%r100, %r116, 3;
	mov.u32 	%r101, _ZZ22GDFTgroup_grids_kernelPiPKdS1_iiE6x_atom;
	add.s32 	%r102, %r101, %r100;
	ld.shared.f64 	%fd161, [%r102];
	sub.f64 	%fd162, %fd161, %fd1;
	mov.u32 	%r103, _ZZ22GDFTgroup_grids_kernelPiPKdS1_iiE6y_atom;
	add.s32 	%r104, %r103, %r100;
	ld.shared.f64 	%fd163, [%r104];
	sub.f64 	%fd164, %fd163, %fd2;
	mov.u32 	%r105, _ZZ22GDFTgroup_grids_kernelPiPKdS1_iiE6z_atom;
	add.s32 	%r106, %r105, %r100;
	ld.shared.f64 	%fd165, [%r106];
	sub.f64 	%fd166, %fd165, %fd3;
	mul.f64 	%fd167, %fd164, %fd164;
	fma.rn.f64 	%fd168, %fd162, %fd162, %fd167;
	fma.rn.f64 	%fd169, %fd166, %fd166, %fd168;
	setp.lt.f64 	%p26, %fd169, %fd178;
	selp.f64 	%fd178, %fd169, %fd178, %p26;
	selp.b32 	%r121, %r99, %r121, %p26;
$L__BB5_16:
	add.s32 	%r108, %r108, %r1;
	setp.lt.s32 	%p27, %r108, %r34;
	sub.s32 	%r107, %r107, %r1;
	@%p27 bra 	$L__BB5_2;
$L__BB5_17:
	ld.param.u64 	%rd19, [_Z22GDFTgroup_grids_kernelPiPKdS1_ii_param_0];
	cvta.to.global.u64 	%rd16, %rd19;
	mul.wide.s32 	%rd17, %r3, 4;
	add.s64 	%rd18, %rd16, %rd17;
	st.global.u32 	[%rd18], %r121;
	ret;

}


// ===== COMPILED SASS (sm_100) =====

	.target	sm_100

	.elftype	@"ET_EXEC"


//--------------------- .note.nv.tkinfo           --------------------------
	.section	.note.nv.tkinfo,"",@"SHT_NOTE"
	.sectionflags	@"SHF_NOTE_NV_TKINFO"
	.tkinfo
        /*0018*/ 	.word	0x00000002
        /*0030*/ 	.string	""
        /*0030*/ 	.string	"ptxas"
        /*0030*/ 	.string	"Cuda compilation tools, release 13.0, V13.0.88"
        /*0030*/ 	.string	"Build cuda_13.0.r13.0/compiler.36424714_0"
        /*0030*/ 	.string	"-arch sm_100 -m 64 "



//--------------------- .note.nv.cuinfo           --------------------------
	.section	.note.nv.cuinfo,"",@"SHT_NOTE"
	.sectionflags	@"SHF_NOTE_NV_CUINFO"
        /*0018*/ 	.short	0x0002
        /*001a*/ 	.short	0x0064
        /*001c*/ 	.short	0x0082
	.zero		2


//--------------------- .nv.info                  --------------------------
	.section	.nv.info,"",@"SHT_CUDA_INFO"
	.align	4


	//----- nvinfo : EIATTR_REGCOUNT
	.align		4
        /*0000*/ 	.byte	0x04, 0x2f
        /*0002*/ 	.short	(.L_2 - .L_1)
	.align		4
.L_1:
        /*0004*/ 	.word	index@(_Z22GDFTgrid_weight_kernelPdS_S_S_Piii)
        /*0008*/ 	.word	0x00000076


	//----- nvinfo : EIATTR_FRAME_SIZE
	.align		4
.L_2:
        /*000c*/ 	.byte	0x04, 0x11
        /*000e*/ 	.short	(.L_4 - .L_3)
	.align		4
.L_3:
        /*0010*/ 	.word	index@($__internal_8_$__cuda_sm20_div_rn_f64_full)
        /*0014*/ 	.word	0x00000000


	//----- nvinfo : EIATTR_FRAME_SIZE
	.align		4
.L_4:
        /*0018*/ 	.byte	0x04, 0x11
        /*001a*/ 	.short	(.L_6 - .L_5)
	.align		4
.L_5:
        /*001c*/ 	.word	index@(_Z22GDFTgrid_weight_kernelPdS_S_S_Piii)
        /*0020*/ 	.word	0x00000000


	//----- nvinfo : EIATTR_REGCOUNT
	.align		4
.L_6:
        /*0024*/ 	.byte	0x04, 0x2f
        /*0026*/ 	.short	(.L_8 - .L_7)
	.align		4
.L_7:
        /*0028*/ 	.word	index@(_Z33GDFTgrid_weight_derivative_kernelPdPKdS1_S1_S1_PKiii)
        /*002c*/ 	.word	0x00000052


	//----- nvinfo : EIATTR_FRAME_SIZE
	.align		4
.L_8:
        /*0030*/ 	.byte	0x04, 0x11
        /*0032*/ 	.short	(.L_10 - .L_9)
	.align		4
.L_9:
        /*0034*/ 	.word	index@($__internal_7_$__cuda_sm20_dsqrt_rn_f64_mediumpath_v1)
        /*0038*/ 	.word	0x00000000


	//----- nvinfo : EIATTR_FRAME_SIZE
	.align		4
.L_10:
        /*003c*/ 	.byte	0x04, 0x11
        /*003e*/ 	.short	(.L_12 - .L_11)
	.align		4
.L_11:
        /*0040*/ 	.word	index@($__internal_6_$__cuda_sm20_dblrcp_rn_slowpath_v3)
        /*0044*/ 	.word	0x00000000


	//----- nvinfo : EIATTR_FRAME_SIZE
	.align		4
.L_12:
        /*0048*/ 	.byte	0x04, 0x11
        /*004a*/ 	.short	(.L_14 - .L_13)
	.align		4
.L_13:
        /*004c*/ 	.word	index@(_Z33GDFTgrid_weight_derivative_kernelPdPKdS1_S1_S1_PKiii)
        /*0050*/ 	.word	0x00000000


	//----- nvinfo : EIATTR_REGCOUNT
	.align		4
.L_14:
        /*0054*/ 	.byte	0x04, 0x2f
        /*0056*/ 	.short	(.L_16 - .L_15)
	.align		4
.L_15:
        /*0058*/ 	.word	index@(_Z52GDFTgrid_weight_second_derivative_offdiagonal_kernelPdPKdS1_S1_S1_PKiS1_S1_ii)
        /*005c*/ 	.word	0x000000a6


	//----- nvinfo : EIATTR_FRAME_SIZE
	.align		4
.L_16:
        /*0060*/ 	.byte	0x04, 0x11
        /*0062*/ 	.short	(.L_18 - .L_17)
	.align		4
.L_17:
        /*0064*/ 	.word	index@($__internal_5_$__cuda_sm20_dsqrt_rn_f64_mediumpath_v1)
        /*0068*/ 	.word	0x00000000


	//----- nvinfo : EIATTR_FRAME_SIZE
	.align		4
.L_18:
        /*006c*/ 	.byte	0x04, 0x11
        /*006e*/ 	.short	(.L_20 - .L_19)
	.align		4
.L_19:
        /*0070*/ 	.word	index@($__internal_4_$__cuda_sm20_dblrcp_rn_slowpath_v3)
        /*0074*/ 	.word	0x00000000


	//----- nvinfo : EIATTR_FRAME_SIZE
	.align		4
.L_20:
        /*0078*/ 	.byte	0x04, 0x11
        /*007a*/ 	.short	(.L_22 - .L_21)
	.align		4
.L_21:
        /*007c*/ 	.word	index@(_Z52GDFTgrid_weight_second_derivative_offdiagonal_kernelPdPKdS1_S1_S1_PKiS1_S1_ii)
        /*0080*/ 	.word	0x00000000


	//----- nvinfo : EIATTR_REGCOUNT
	.align		4
.L_22:
        /*0084*/ 	.byte	0x04, 0x2f
        /*0086*/ 	.short	(.L_24 - .L_23)
	.align		4
.L_23:
        /*0088*/ 	.word	index@(_Z49GDFTgrid_weight_second_derivative_diagonal_kernelPdPKdS1_S1_S1_PKiS1_S1_ii)
        /*008c*/ 	.word	0x000000a4


	//----- nvinfo : EIATTR_FRAME_SIZE
	.align		4
.L_24:
        /*0090*/ 	.byte	0x04, 0x11
        /*0092*/ 	.short	(.L_26 - .L_25)
	.align		4
.L_25:
        /*0094*/ 	.word	index@($__internal_3_$__cuda_sm20_dsqrt_rn_f64_mediumpath_v1)
        /*0098*/ 	.word	0x00000000


	//----- nvinfo : EIATTR_FRAME_SIZE
	.align		4
.L_26:
        /*009c*/ 	.byte	0x04, 0x11
        /*009e*/ 	.short	(.L_28 - .L_27)
	.align		4
.L_27:
        /*00a0*/ 	.word	index@($__internal_2_$__cuda_sm20_dblrcp_rn_slowpath_v3)
        /*00a4*/ 	.word	0x00000000


	//----- nvinfo : EIATTR_FRAME_SIZE
	.align		4
.L_28:
        /*00a8*/ 	.byte	0x04, 0x11
        /*00aa*/ 	.short	(.L_30 - .L_29)
	.align		4
.L_29:
        /*00ac*/ 	.word	index@(_Z49GDFTgrid_weight_second_derivative_diagonal_kernelPdPKdS1_S1_S1_PKiS1_S1_ii)
        /*00b0*/ 	.word	0x00000000


	//----- nvinfo : EIATTR_REGCOUNT
	.align		4
.L_30:
        /*00b4*/ 	.byte	0x04, 0x2f
        /*00b6*/ 	.short	(.L_32 - .L_31)
	.align		4
.L_31:
        /*00b8*/ 	.word	index@(_Z29GDFTgrid_becke_eval_PB_kernelPdPKdS1_S1_ii)
        /*00bc*/ 	.word	0x00000032


	//----- nvinfo : EIATTR_FRAME_SIZE
	.align		4
.L_32:
        /*00c0*/ 	.byte	0x04, 0x11
        /*00c2*/ 	.short	(.L_34 - .L_33)
	.align		4
.L_33:
        /*00c4*/ 	.word	index@($__internal_1_$__cuda_sm20_dsqrt_rn_f64_mediumpath_v1)
        /*00c8*/ 	.word	0x00000000


	//----- nvinfo : EIATTR_FRAME_SIZE
	.align		4
.L_34:
        /*00cc*/ 	.byte	0x04, 0x11
        /*00ce*/ 	.short	(.L_36 - .L_35)
	.align		4
.L_35:
        /*00d0*/ 	.word	index@($__internal_0_$__cuda_sm20_dblrcp_rn_slowpath_v3)
        /*00d4*/ 	.word	0x00000000


	//----- nvinfo : EIATTR_FRAME_SIZE
	.align		4
.L_36:
        /*00d8*/ 	.byte	0x04, 0x11
        /*00da*/ 	.short	(.L_38 - .L_37)
	.align		4
.L_37:
        /*00dc*/ 	.word	index@(_Z29GDFTgrid_becke_eval_PB_kernelPdPKdS1_S1_ii)
        /*00e0*/ 	.word	0x00000000


	//----- nvinfo : EIATTR_REGCOUNT
	.align		4
.L_38:
        /*00e4*/ 	.byte	0x04, 0x2f
        /*00e6*/ 	.short	(.L_40 - .L_39)
	.align		4
.L_39:
        /*00e8*/ 	.word	index@(_Z22GDFTgroup_grids_kernelPiPKdS1_ii)
        /*00ec*/ 	.word	0x00000020


	//----- nvinfo : EIATTR_FRAME_SIZE
	.align		4
.L_40:
        /*00f0*/ 	.byte	0x04, 0x11
        /*00f2*/ 	.short	(.L_42 - .L_41)
	.align		4
.L_41:
        /*00f4*/ 	.word	index@(_Z22GDFTgroup_grids_kernelPiPKdS1_ii)
        /*00f8*/ 	.word	0x00000000


	//----- nvinfo : EIATTR_MIN_STACK_SIZE
	.align		4
.L_42:
        /*00fc*/ 	.byte	0x04, 0x12
        /*00fe*/ 	.short	(.L_44 - .L_43)
	.align		4
.L_43:
        /*0100*/ 	.word	index@(_Z22GDFTgroup_grids_kernelPiPKdS1_ii)
        /*0104*/ 	.word	0x00000000


	//----- nvinfo : EIATTR_MIN_STACK_SIZE
	.align		4
.L_44:
        /*0108*/ 	.byte	0x04, 0x12
        /*010a*/ 	.short	(.L_46 - .L_45)
	.align		4
.L_45:
        /*010c*/ 	.word	index@(_Z29GDFTgrid_becke_eval_PB_kernelPdPKdS1_S1_ii)
        /*0110*/ 	.word	0x00000000


	//----- nvinfo : EIATTR_MIN_STACK_SIZE
	.align		4
.L_46:
        /*0114*/ 	.byte	0x04, 0x12
        /*0116*/ 	.short	(.L_48 - .L_47)
	.align		4
.L_47:
        /*0118*/ 	.word	index@(_Z49GDFTgrid_weight_second_derivative_diagonal_kernelPdPKdS1_S1_S1_PKiS1_S1_ii)
        /*011c*/ 	.word	0x00000000


	//----- nvinfo : EIATTR_MIN_STACK_SIZE
	.align		4
.L_48:
        /*0120*/ 	.byte	0x04, 0x12
        /*0122*/ 	.short	(.L_50 - .L_49)
	.align		4
.L_49:
        /*0124*/ 	.word	index@(_Z52GDFTgrid_weight_second_derivative_offdiagonal_kernelPdPKdS1_S1_S1_PKiS1_S1_ii)
        /*0128*/ 	.word	0x00000000


	//----- nvinfo : EIATTR_MIN_STACK_SIZE
	.align		4
.L_50:
        /*012c*/ 	.byte	0x04, 0x12
        /*012e*/ 	.short	(.L_52 - .L_51)
	.align		4
.L_51:
        /*0130*/ 	.word	index@(_Z33GDFTgrid_weight_derivative_kernelPdPKdS1_S1_S1_PKiii)
        /*0134*/ 	.word	0x00000000


	//----- nvinfo : EIATTR_MIN_STACK_SIZE
	.align		4
.L_52:
        /*0138*/ 	.byte	0x04, 0x12
        /*013a*/ 	.short	(.L_54 - .L_53)
	.align		4
.L_53:
        /*013c*/ 	.word	index@(_Z22GDFTgrid_weight_kernelPdS_S_S_Piii)
        /*0140*/ 	.word	0x00000000
.L_54:


//--------------------- .nv.compat                --------------------------
	.section	.nv.compat,"",@"SHT_CUDA_COMPAT_INFO"
	.align	4
        /*0000*/ 	.byte	0x02, 0x09, 0x00, 0x00, 0x02, 0x02, 0x01, 0x00, 0x02, 0x05, 0x05, 0x00, 0x03, 0x07, 0x01, 0x01
        /*0010*/ 	.byte	0x02, 0x03, 0x00, 0x00, 0x02, 0x06, 0x01, 0x00, 0x04, 0x0b, 0x08, 0x00, 0x01, 0x00, 0x00, 0x00
        /*0020*/ 	.byte	0x00, 0x00, 0x00, 0x00


//--------------------- .nv.info._Z22GDFTgroup_grids_kernelPiPKdS1_ii --------------------------
	.section	.nv.info._Z22GDFTgroup_grids_kernelPiPKdS1_ii,"",@"SHT_CUDA_INFO"
	.sectionflags	@""
	.align	4


	//----- nvinfo : EIATTR_CUDA_API_VERSION
	.align		4
        /*0000*/ 	.byte	0x04, 0x37
        /*0002*/ 	.short	(.L_56 - .L_55)
.L_55:
        /*0004*/ 	.word	0x00000082


	//----- nvinfo : EIATTR_KPARAM_INFO
	.align		4
.L_56:
        /*0008*/ 	.byte	0x04, 0x17
        /*000a*/ 	.short	(.L_58 - .L_57)
.L_57:
        /*000c*/ 	.word	0x00000000
        /*0010*/ 	.short	0x0004
        /*0012*/ 	.short	0x001c
        /*0014*/ 	.byte	0x00, 0xf0, 0x11, 0x00


	//----- nvinfo : EIATTR_KPARAM_INFO
	.align		4
.L_58:
        /*0018*/ 	.byte	0x04, 0x17
        /*001a*/ 	.short	(.L_60 - .L_59)
.L_59:
        /*001c*/ 	.word	0x00000000
        /*0020*/ 	.short	0x0003
        /*0022*/ 	.short	0x0018
        /*0024*/ 	.byte	0x00, 0xf0, 0x11, 0x00


	//----- nvinfo : EIATTR_KPARAM_INFO
	.align		4
.L_60:
        /*0028*/ 	.byte	0x04, 0x17
        /*002a*/ 	.short	(.L_62 - .L_61)
.L_61:
        /*002c*/ 	.word	0x00000000
        /*0030*/ 	.short	0x0002
        /*0032*/ 	.short	0x0010
        /*0034*/ 	.byte	0x00, 0xf5, 0x21, 0x00


	//----- nvinfo : EIATTR_KPARAM_INFO
	.align		4
.L_62:
        /*0038*/ 	.byte	0x04, 0x17
        /*003a*/ 	.short	(.L_64 - .L_63)
.L_63:
        /*003c*/ 	.word	0x00000000
        /*0040*/ 	.short	0x0001
        /*0042*/ 	.short	0x0008
        /*0044*/ 	.byte	0x00, 0xf5, 0x21, 0x00


	//----- nvinfo : EIATTR_KPARAM_INFO
	.align		4
.L_64:
        /*0048*/ 	.byte	0x04, 0x17
        /*004a*/ 	.short	(.L_66 - .L_65)
.L_65:
        /*004c*/ 	.word	0x00000000
        /*0050*/ 	.short	0x0000
        /*0052*/ 	.short	0x0000
        /*0054*/ 	.byte	0x00, 0xf5, 0x21, 0x00


	//----- nvinfo : EIATTR_SPARSE_MMA_MASK
	.align		4
.L_66:
        /*0058*/ 	.byte	0x03, 0x50
        /*005a*/ 	.short	0x0000


	//----- nvinfo : EIATTR_MAXREG_COUNT
	.align		4
        /*005c*/ 	.byte	0x03, 0x1b
        /*005e*/ 	.short	0x00ff


	//----- nvinfo : EIATTR_NUM_BARRIERS
	.align		4
        /*0060*/ 	.byte	0x02, 0x4c
        /*0062*/ 	.byte	0x01
	.zero		1


	//----- nvinfo : EIATTR_MERCURY_ISA_VERSION
	.align		4
        /*0064*/ 	.byte	0x03, 0x5f
        /*0066*/ 	.short	0x0101


	//----- nvinfo : EIATTR_VRC_CTA_INIT_COUNT
	.align		4
        /*0068*/ 	.byte	0x02, 0x4a
	.zero		1
	.zero		1


	//----- nvinfo : EIATTR_EXIT_INSTR_OFFSETS
	.align		4
        /*006c*/ 	.byte	0x04, 0x1c
        /*006e*/ 	.short	(.L_68 - .L_67)


	//   ....[0]....
.L_67:
        /*0070*/ 	.word	0x000012e0


	//----- nvinfo : EIATTR_CBANK_PARAM_SIZE
	.align		4
.L_68:
        /*0074*/ 	.byte	0x03, 0x19
        /*0076*/ 	.short	0x0020


	//----- nvinfo : EIATTR_PARAM_CBANK
	.align		4
        /*0078*/ 	.byte	0x04, 0x0a
        /*007a*/ 	.short	(.L_70 - .L_69)
	.align		4
.L_69:
        /*007c*/ 	.word	index@(.nv.constant0._Z22GDFTgroup_grids_kernelPiPKdS1_ii)
        /*0080*/ 	.short	0x0380
        /*0082*/ 	.short	0x0020


	//----- nvinfo : EIATTR_SW_WAR
	.align		4
.L_70:
        /*0084*/ 	.byte	0x04, 0x36
        /*0086*/ 	.short	(.L_72 - .L_71)
.L_71:
        /*0088*/ 	.word	0x00000008
.L_72:


//--------------------- .nv.info._Z29GDFTgrid_becke_eval_PB_kernelPdPKdS1_S1_ii --------------------------
	.section	.nv.info._Z29GDFTgrid_becke_eval_PB_kernelPdPKdS1_S1_ii,"",@"SHT_CUDA_INFO"
	.sectionflags	@""
	.align	4


	//----- nvinfo : EIATTR_CUDA_API_VERSION
	.align		4
        /*0000*/ 	.byte	0x04, 0x37
        /*0002*/ 	.short	(.L_74 - .L_73)
.L_73:
        /*0004*/ 	.word	0x00000082


	//----- nvinfo : EIATTR_KPARAM_INFO
	.align		4
.L_74:
        /*0008*/ 	.byte	0x04, 0x17
        /*000a*/ 	.short	(.L_76 - .L_75)
.L_75:
        /*000c*/ 	.word	0x00000000
        /*0010*/ 	.short	0x0005
        /*0012*/ 	.short	0x0024
        /*0014*/ 	.byte	0x00, 0xf0, 0x11, 0x00


	//----- nvinfo : EIATTR_KPARAM_INFO
	.align		4
.L_76:
        /*0018*/ 	.byte	0x04, 0x17
        /*001a*/ 	.short	(.L_78 - .L_77)
.L_77:
        /*001c*/ 	.word	0x00000000
        /*0020*/ 	.short	0x0004
        /*0022*/ 	.short	0x0020
        /*0024*/ 	.byte	0x00, 0xf0, 0x11, 0x00


	//----- nvinfo : EIATTR_KPARAM_INFO
	.align		4
.L_78:
        /*0028*/ 	.byte	0x04, 0x17
        /*002a*/ 	.short	(.L_80 - .L_79)
.L_79:
        /*002c*/ 	.word	0x00000000
        /*0030*/ 	.short	0x0003
        /*0032*/ 	.short	0x0018
        /*0034*/ 	.byte	0x00, 0xf5, 0x21, 0x00


	//----- nvinfo : EIATTR_KPARAM_INFO
	.align		4
.L_80:
        /*0038*/ 	.byte	0x04, 0x17
        /*003a*/ 	.short	(.L_82 - .L_81)
.L_81:
        /*003c*/ 	.word	0x00000000
        /*0040*/ 	.short	0x0002
        /*0042*/ 	.short	0x0010
        /*0044*/ 	.byte	0x00, 0xf5, 0x21, 0x00


	//----- nvinfo : EIATTR_KPARAM_INFO
	.align		4
.L_82:
        /*0048*/ 	.byte	0x04, 0x17
        /*004a*/ 	.short	(.L_84 - .L_83)
.L_83:
        /*004c*/ 	.word	0x00000000
        /*0050*/ 	.short	0x0001
        /*0052*/ 	.short	0x0008
        /*0054*/ 	.byte	0x00, 0xf5, 0x21, 0x00


	//----- nvinfo : EIATTR_KPARAM_INFO
	.align		4
.L_84:
        /*0058*/ 	.byte	0x04, 0x17
        /*005a*/ 	.short	(.L_86 - .L_85)
.L_85:
        /*005c*/ 	.word	0x00000000
        /*0060*/ 	.short	0x0000
        /*0062*/ 	.short	0x0000
        /*0064*/ 	.byte	0x00, 0xf5, 0x21, 0x00


	//----- nvinfo : EIATTR_SPARSE_MMA_MASK
	.align		4
.L_86:
        /*0068*/ 	.byte	0x03, 0x50
        /*006a*/ 	.short	0x0000


	//----- nvinfo : EIATTR_MAXREG_COUNT
	.align		4
        /*006c*/ 	.byte	0x03, 0x1b
        /*006e*/ 	.short	0x00ff


	//----- nvinfo : EIATTR_MERCURY_ISA_VERSION
	.align		4
        /*0070*/ 	.byte	0x03, 0x5f
        /*0072*/ 	.short	0x0101


	//----- nvinfo : EIATTR_VRC_CTA_INIT_COUNT
	.align		4
        /*0074*/ 	.byte	0x02, 0x4a
	.zero		1
	.zero		1


	//----- nvinfo : EIATTR_EXIT_INSTR_OFFSETS
	.align		4
        /*0078*/ 	.byte	0x04, 0x1c
        /*007a*/ 	.short	(.L_88 - .L_87)


	//   ....[0]....
.L_87:
        /*007c*/ 	.word	0x000000c0


	//   ....[1]....
        /*0080*/ 	.word	0x00001a10


	//----- nvinfo : EIATTR_CRS_STACK_SIZE
	.align		4
.L_88:
        /*0084*/ 	.byte	0x04, 0x1e
        /*0086*/ 	.short	(.L_90 - .L_89)
.L_89:
        /*0088*/ 	.word	0x00000000


	//----- nvinfo : EIATTR_CBANK_PARAM_SIZE
	.align		4
.L_90:
        /*008c*/ 	.byte	0x03, 0x19
        /*008e*/ 	.short	0x0028


	//----- nvinfo : EIATTR_PARAM_CBANK
	.align		4
        /*0090*/ 	.byte	0x04, 0x0a
        /*0092*/ 	.short	(.L_92 - .L_91)
	.align		4
.L_91:
        /*0094*/ 	.word	index@(.nv.constant0._Z29GDFTgrid_becke_eval_PB_kernelPdPKdS1_S1_ii)
        /*0098*/ 	.short	0x0380
        /*009a*/ 	.short	0x0028


	//----- nvinfo : EIATTR_SW_WAR
	.align		4
.L_92:
        /*009c*/ 	.byte	0x04, 0x36
        /*009e*/ 	.short	(.L_94 - .L_93)
.L_93:
        /*00a0*/ 	.word	0x00000008
.L_94:


//--------------------- .nv.info._Z49GDFTgrid_weight_second_derivative_diagonal_kernelPdPKdS1_S1_S1_PKiS1_S1_ii --------------------------
	.section	.nv.info._Z49GDFTgrid_weight_second_derivative_diagonal_kernelPdPKdS1_S1_S1_PKiS1_S1_ii,"",@"SHT_CUDA_INFO"
	.sectionflags	@""
	.align	4


	//----- nvinfo : EIATTR_CUDA_API_VERSION
	.align		4
        /*0000*/ 	.byte	0x04, 0x37
        /*0002*/ 	.short	(.L_96 - .L_95)
.L_95:
        /*0004*/ 	.word	0x00000082


	//----- nvinfo : EIATTR_KPARAM_INFO
	.align		4
.L_96:
        /*0008*/ 	.byte	0x04, 0x17
        /*000a*/ 	.short	(.L_98 - .L_97)
.L_97:
        /*000c*/ 	.word	0x00000000
        /*0010*/ 	.short	0x0009
        /*0012*/ 	.short	0x0044
        /*0014*/ 	.byte	0x00, 0xf0, 0x11, 0x00


	//----- nvinfo : EIATTR_KPARAM_INFO
	.align		4
.L_98:
        /*0018*/ 	.byte	0x04, 0x17
        /*001a*/ 	.short	(.L_100 - .L_99)
.L_99:
        /*001c*/ 	.word	0x00000000
        /*0020*/ 	.short	0x0008
        /*0022*/ 	.short	0x0040
        /*0024*/ 	.byte	0x00, 0xf0, 0x11, 0x00


	//----- nvinfo : EIATTR_KPARAM_INFO
	.align		4
.L_100:
        /*0028*/ 	.byte	0x04, 0x17
        /*002a*/ 	.short	(.L_102 - .L_101)
.L_101:
        /*002c*/ 	.word	0x00000000
        /*0030*/ 	.short	0x0007
        /*0032*/ 	.short	0x0038
        /*0034*/ 	.byte	0x00, 0xf5, 0x21, 0x00


	//----- nvinfo : EIATTR_KPARAM_INFO
	.align		4
.L_102:
        /*0038*/ 	.byte	0x04, 0x17
        /*003a*/ 	.short	(.L_104 - .L_103)
.L_103:
        /*003c*/ 	.word	0x00000000
        /*0040*/ 	.short	0x0006
        /*0042*/ 	.short	0x0030
        /*0044*/ 	.byte	0x00, 0xf5, 0x21, 0x00


	//----- nvinfo : EIATTR_KPARAM_INFO
	.align		4
.L_104:
        /*0048*/ 	.byte	0x04, 0x17
        /*004a*/ 	.short	(.L_106 - .L_105)
.L_105:
        /*004c*/ 	.word	0x00000000
        /*0050*/ 	.short	0x0005
        /*0052*/ 	.short	0x0028
        /*0054*/ 	.byte	0x00, 0xf5, 0x21, 0x00


	//----- nvinfo : EIATTR_KPARAM_INFO
	.align		4
.L_106:
        /*0058*/ 	.byte	0x04, 0x17
        /*005a*/ 	.short	(.L_108 - .L_107)
.L_107:
        /*005c*/ 	.word	0x00000000
        /*0060*/ 	.short	0x0004
        /*0062*/ 	.short	0x0020
        /*0064*/ 	.byte	0x00, 0xf5, 0x21, 0x00


	//----- nvinfo : EIATTR_KPARAM_INFO
	.align		4
.L_108:
        /*0068*/ 	.byte	0x04, 0x17
        /*006a*/ 	.short	(.L_110 - .L_109)
.L_109:
        /*006c*/ 	.word	0x00000000
        /*0070*/ 	.short	0x0003
        /*0072*/ 	.short	0x0018
        /*0074*/ 	.byte	0x00, 0xf5, 0x21, 0x00


	//----- nvinfo : EIATTR_KPARAM_INFO
	.align		4
.L_110:
        /*0078*/ 	.byte	0x04, 0x17
        /*007a*/ 	.short	(.L_112 - .L_111)
.L_111:
        /*007c*/ 	.word	0x00000000
        /*0080*/ 	.short	0x0002
        /*0082*/ 	.short	0x0010
        /*0084*/ 	.byte	0x00, 0xf5, 0x21, 0x00


	//----- nvinfo : EIATTR_KPARAM_INFO
	.align		4
.L_112:
        /*0088*/ 	.byte	0x04, 0x17
        /*008a*/ 	.short	(.L_114 - .L_113)
.L_113:
        /*008c*/ 	.word	0x00000000
        /*0090*/ 	.short	0x0001
        /*0092*/ 	.short	0x0008
        /*0094*/ 	.byte	0x00, 0xf5, 0x21, 0x00


	//----- nvinfo : EIATTR_KPARAM_INFO
	.align		4
.L_114:
        /*0098*/ 	.byte	0x04, 0x17
        /*009a*/ 	.short	(.L_116 - .L_115)
.L_115:
        /*009c*/ 	.word	0x00000000
        /*00a0*/ 	.short	0x0000
        /*00a2*/ 	.short	0x0000
        /*00a4*/ 	.byte	0x00, 0xf5, 0x21, 0x00


	//----- nvinfo : EIATTR_SPARSE_MMA_MASK
	.align		4
.L_116:
        /*00a8*/ 	.byte	0x03, 0x50
        /*00aa*/ 	.short	0x0000


	//----- nvinfo : EIATTR_MAXREG_COUNT
	.align		4
        /*00ac*/ 	.byte	0x03, 0x1b
        /*00ae*/ 	.short	0x00ff


	//----- nvinfo : EIATTR_MERCURY_ISA_VERSION
	.align		4
        /*00b0*/ 	.byte	0x03, 0x5f
        /*00b2*/ 	.short	0x0101


	//----- nvinfo : EIATTR_VRC_CTA_INIT_COUNT
	.align		4
        /*00b4*/ 	.byte	0x02, 0x4a
	.zero		1
	.zero		1


	//----- nvinfo : EIATTR_EXIT_INSTR_OFFSETS
	.align		4
        /*00b8*/ 	.byte	0x04, 0x1c
        /*00ba*/ 	.short	(.L_118 - .L_117)


	//   ....[0]....
.L_117:
        /*00bc*/ 	.word	0x000000c0


	//   ....[1]....
        /*00c0*/ 	.word	0x00000130


	//   ....[2]....
        /*00c4*/ 	.word	0x00003970


	//----- nvinfo : EIATTR_CRS_STACK_SIZE
	.align		4
.L_118:
        /*00c8*/ 	.byte	0x04, 0x1e
        /*00ca*/ 	.short	(.L_120 - .L_119)
.L_119:
        /*00cc*/ 	.word	0x00000000


	//----- nvinfo : EIATTR_CBANK_PARAM_SIZE
	.align		4
.L_120:
        /*00d0*/ 	.byte	0x03, 0x19
        /*00d2*/ 	.short	0x0048


	//----- nvinfo : EIATTR_PARAM_CBANK
	.align		4
        /*00d4*/ 	.byte	0x04, 0x0a
        /*00d6*/ 	.short	(.L_122 - .L_121)
	.align		4
.L_121:
        /*00d8*/ 	.word	index@(.nv.constant0._Z49GDFTgrid_weight_second_derivative_diagonal_kernelPdPKdS1_S1_S1_PKiS1_S1_ii)
        /*00dc*/ 	.short	0x0380
        /*00de*/ 	.short	0x0048


	//----- nvinfo : EIATTR_SW_WAR
	.align		4
.L_122:
        /*00e0*/ 	.byte	0x04, 0x36
        /*00e2*/ 	.short	(.L_124 - .L_123)
.L_123:
        /*00e4*/ 	.word	0x00000008
.L_124:


//--------------------- .nv.info._Z52GDFTgrid_weight_second_derivative_offdiagonal_kernelPdPKdS1_S1_S1_PKiS1_S1_ii --------------------------
	.section	.nv.info._Z52GDFTgrid_weight_second_derivative_offdiagonal_kernelPdPKdS1_S1_S1_PKiS1_S1_ii,"",@"SHT_CUDA_INFO"
	.sectionflags	@""
	.align	4


	//----- nvinfo : EIATTR_CUDA_API_VERSION
	.align		4
        /*0000*/ 	.byte	0x04, 0x37
        /*0002*/ 	.short	(.L_126 - .L_125)
.L_125:
        /*0004*/ 	.word	0x00000082


	//----- nvinfo : EIATTR_KPARAM_INFO
	.align		4
.L_126:
        /*0008*/ 	.byte	0x04, 0x17
        /*000a*/ 	.short	(.L_128 - .L_127)
.L_127:
        /*000c*/ 	.word	0x00000000
        /*0010*/ 	.short	0x0009
        /*0012*/ 	.short	0x0044
        /*0014*/ 	.byte	0x00, 0xf0, 0x11, 0x00


	//----- nvinfo : EIATTR_KPARAM_INFO
	.align		4
.L_128:
        /*0018*/ 	.byte	0x04, 0x17
        /*001a*/ 	.short	(.L_130 - .L_129)
.L_129:
        /*001c*/ 	.word	0x00000000
        /*0020*/ 	.short	0x0008
        /*0022*/ 	.short	0x0040
        /*0024*/ 	.byte	0x00, 0xf0, 0x11, 0x00


	//----- nvinfo : EIATTR_KPARAM_INFO
	.align		4
.L_130:
        /*0028*/ 	.byte	0x04, 0x17
        /*002a*/ 	.short	(.L_132 - .L_131)
.L_131:
        /*002c*/ 	.word	0x00000000
        /*0030*/ 	.short	0x0007
        /*0032*/ 	.short	0x0038
        /*0034*/ 	.byte	0x00, 0xf5, 0x21, 0x00


	//----- nvinfo : EIATTR_KPARAM_INFO
	.align		4
.L_132:
        /*0038*/ 	.byte	0x04, 0x17
        /*003a*/ 	.short	(.L_134 - .L_133)
.L_133:
        /*003c*/ 	.word	0x00000000
        /*0040*/ 	.short	0x0006
        /*0042*/ 	.short	0x0030
        /*0044*/ 	.byte	0x00, 0xf5, 0x21, 0x00


	//----- nvinfo : EIATTR_KPARAM_INFO
	.align		4
.L_134:
        /*0048*/ 	.byte	0x04, 0x17
        /*004a*/ 	.short	(.L_136 - .L_135)
.L_135:
        /*004c*/ 	.word	0x00000000
        /*0050*/ 	.short	0x0005
        /*0052*/ 	.short	0x0028
        /*0054*/ 	.byte	0x00, 0xf5, 0x21, 0x00


	//----- nvinfo : EIATTR_KPARAM_INFO
	.align		4
.L_136:
        /*0058*/ 	.byte	0x04, 0x17
        /*005a*/ 	.short	(.L_138 - .L_137)
.L_137:
        /*005c*/ 	.word	0x00000000
        /*0060*/ 	.short	0x0004
        /*0062*/ 	.short	0x0020
        /*0064*/ 	.byte	0x00, 0xf5, 0x21, 0x00


	//----- nvinfo : EIATTR_KPARAM_INFO
	.align		4
.L_138:
        /*0068*/ 	.byte	0x04, 0x17
        /*006a*/ 	.short	(.L_140 - .L_139)
.L_139:
        /*006c*/ 	.word	0x00000000
        /*0070*/ 	.short	0x0003
        /*0072*/ 	.short	0x0018
        /*0074*/ 	.byte	0x00, 0xf5, 0x21, 0x00


	//----- nvinfo : EIATTR_KPARAM_INFO
	.align		4
.L_140:
        /*0078*/ 	.byte	0x04, 0x17
        /*007a*/ 	.short	(.L_142 - .L_141)
.L_141:
        /*007c*/ 	.word	0x00000000
        /*0080*/ 	.short	0x0002
        /*0082*/ 	.short	0x0010
        /*0084*/ 	.byte	0x00, 0xf5, 0x21, 0x00


	//----- nvinfo : EIATTR_KPARAM_INFO
	.align		4
.L_142:
        /*0088*/ 	.byte	0x04, 0x17
        /*008a*/ 	.short	(.L_144 - .L_143)
.L_143:
        /*008c*/ 	.word	0x00000000
        /*0090*/ 	.short	0x0001
        /*0092*/ 	.short	0x0008
        /*0094*/ 	.byte	0x00, 0xf5, 0x21, 0x00


	//----- nvinfo : EIATTR_KPARAM_INFO
	.align		4
.L_144:
        /*0098*/ 	.byte	0x04, 0x17
        /*009a*/ 	.short	(.L_146 - .L_145)
.L_145:
        /*009c*/ 	.word	0x00000000
        /*00a0*/ 	.short	0x0000
        /*00a2*/ 	.short	0x0000
        /*00a4*/ 	.byte	0x00, 0xf5, 0x21, 0x00


	//----- nvinfo : EIATTR_SPARSE_MMA_MASK
	.align		4
.L_146:
        /*00a8*/ 	.byte	0x03, 0x50
        /*00aa*/ 	.short	0x0000


	//----- nvinfo : EIATTR_MAXREG_COUNT
	.align		4
        /*00ac*/ 	.byte	0x03, 0x1b
        /*00ae*/ 	.short	0x00ff


	//----- nvinfo : EIATTR_MERCURY_ISA_VERSION
	.align		4
        /*00b0*/ 	.byte	0x03, 0x5f
        /*00b2*/ 	.short	0x0101


	//----- nvinfo : EIATTR_VRC_CTA_INIT_COUNT
	.align		4
        /*00b4*/ 	.byte	0x02, 0x4a
	.zero		1
	.zero		1


	//----- nvinfo : EIATTR_EXIT_INSTR_OFFSETS
	.align		4
        /*00b8*/ 	.byte	0x04, 0x1c
        /*00ba*/ 	.short	(.L_148 - .L_147)


	//   ....[0]....
.L_147:
        /*00bc*/ 	.word	0x00000110


	//   ....[1]....
        /*00c0*/ 	.word	0x00000170


	//   ....[2]....
        /*00c4*/ 	.word	0x000001b0


	//   ....[3]....
        /*00c8*/ 	.word	0x000055d0


	//----- nvinfo : EIATTR_CRS_STACK_SIZE
	.align		4
.L_148:
        /*00cc*/ 	.byte	0x04, 0x1e
        /*00ce*/ 	.short	(.L_150 - .L_149)
.L_149:
        /*00d0*/ 	.word	0x00000000


	//----- nvinfo : EIATTR_CBANK_PARAM_SIZE
	.align		4
.L_150:
        /*00d4*/ 	.byte	0x03, 0x19
        /*00d6*/ 	.short	0x0048


	//----- nvinfo : EIATTR_PARAM_CBANK
	.align		4
        /*00d8*/ 	.byte	0x04, 0x0a
        /*00da*/ 	.short	(.L_152 - .L_151)
	.align		4
.L_151:
        /*00dc*/ 	.word	index@(.nv.constant0._Z52GDFTgrid_weight_second_derivative_offdiagonal_kernelPdPKdS1_S1_S1_PKiS1_S1_ii)
        /*00e0*/ 	.short	0x0380
        /*00e2*/ 	.short	0x0048


	//----- nvinfo : EIATTR_SW_WAR
	.align		4
.L_152:
        /*00e4*/ 	.byte	0x04, 0x36
        /*00e6*/ 	.short	(.L_154 - .L_153)
.L_153:
        /*00e8*/ 	.word	0x00000008
.L_154:


//--------------------- .nv.info._Z33GDFTgrid_weight_derivative_kernelPdPKdS1_S1_S1_PKiii --------------------------
	.section	.nv.info._Z33GDFTgrid_weight_derivative_kernelPdPKdS1_S1_S1_PKiii,"",@"SHT_CUDA_INFO"
	.sectionflags	@""
	.align	4


	//----- nvinfo : EIATTR_CUDA_API_VERSION
	.align		4
        /*0000*/ 	.byte	0x04, 0x37
        /*0002*/ 	.short	(.L_156 - .L_155)
.L_155:
        /*0004*/ 	.word	0x00000082


	//----- nvinfo : EIATTR_KPARAM_INFO
	.align		4
.L_156:
        /*0008*/ 	.byte	0x04, 0x17
        /*000a*/ 	.short	(.L_158 - .L_157)
.L_157:
        /*000c*/ 	.word	0x00000000
        /*0010*/ 	.short	0x0007
        /*0012*/ 	.short	0x0034
        /*0014*/ 	.byte	0x00, 0xf0, 0x11, 0x00


	//----- nvinfo : EIATTR_KPARAM_INFO
	.align		4
.L_158:
        /*0018*/ 	.byte	0x04, 0x17
        /*001a*/ 	.short	(.L_160 - .L_159)
.L_159:
        /*001c*/ 	.word	0x00000000
        /*0020*/ 	.short	0x0006
        /*0022*/ 	.short	0x0030
        /*0024*/ 	.byte	0x00, 0xf0, 0x11, 0x00


	//----- nvinfo : EIATTR_KPARAM_INFO
	.align		4
.L_160:
        /*0028*/ 	.byte	0x04, 0x17
        /*002a*/ 	.short	(.L_162 - .L_161)
.L_161:
        /*002c*/ 	.word	0x00000000
        /*0030*/ 	.short	0x0005
        /*0032*/ 	.short	0x0028
        /*0034*/ 	.byte	0x00, 0xf5, 0x21, 0x00


	//----- nvinfo : EIATTR_KPARAM_INFO
	.align		4
.L_162:
        /*0038*/ 	.byte	0x04, 0x17
        /*003a*/ 	.short	(.L_164 - .L_163)
.L_163:
        /*003c*/ 	.word	0x00000000
        /*0040*/ 	.short	0x0004
        /*0042*/ 	.short	0x0020
        /*0044*/ 	.byte	0x00, 0xf5, 0x21, 0x00


	//----- nvinfo : EIATTR_KPARAM_INFO
	.align		4
.L_164:
        /*0048*/ 	.byte	0x04, 0x17
        /*004a*/ 	.short	(.L_166 - .L_165)
.L_165:
        /*004c*/ 	.word	0x00000000
        /*0050*/ 	.short	0x0003
        /*0052*/ 	.short	0x0018
        /*0054*/ 	.byte	0x00, 0xf5, 0x21, 0x00


	//----- nvinfo : EIATTR_KPARAM_INFO
	.align		4
.L_166:
        /*0058*/ 	.byte	0x04, 0x17
        /*005a*/ 	.short	(.L_168 - .L_167)
.L_167:
        /*005c*/ 	.word	0x00000000
        /*0060*/ 	.short	0x0002
        /*0062*/ 	.short	0x0010
        /*0064*/ 	.byte	0x00, 0xf5, 0x21, 0x00


	//----- nvinfo : EIATTR_KPARAM_INFO
	.align		4
.L_168:
        /*0068*/ 	.byte	0x04, 0x17
        /*006a*/ 	.short	(.L_170 - .L_169)
.L_169:
        /*006c*/ 	.word	0x00000000
        /*0070*/ 	.short	0x0001
        /*0072*/ 	.short	0x0008
        /*0074*/ 	.byte	0x00, 0xf5, 0x21, 0x00


	//----- nvinfo : EIATTR_KPARAM_INFO
	.align		4
.L_170:
        /*0078*/ 	.byte	0x04, 0x17
        /*007a*/ 	.short	(.L_172 - .L_171)
.L_171:
        /*007c*/ 	.word	0x00000000
        /*0080*/ 	.short	0x0000
        /*0082*/ 	.short	0x0000
        /*0084*/ 	.byte	0x00, 0xf5, 0x21, 0x00


	//----- nvinfo : EIATTR_SPARSE_MMA_MASK
	.align		4
.L_172:
        /*0088*/ 	.byte	0x03, 0x50
        /*008a*/ 	.short	0x0000


	//----- nvinfo : EIATTR_MAXREG_COUNT
	.align		4
        /*008c*/ 	.byte	0x03, 0x1b
        /*008e*/ 	.short	0x00ff


	//----- nvinfo : EIATTR_MERCURY_ISA_VERSION
	.align		4
        /*0090*/ 	.byte	0x03, 0x5f
        /*0092*/ 	.short	0x0101


	//----- nvinfo : EIATTR_VRC_CTA_INIT_COUNT
	.align		4
        /*0094*/ 	.byte	0x02, 0x4a
	.zero		1
	.zero		1


	//----- nvinfo : EIATTR_EXIT_INSTR_OFFSETS
	.align		4
        /*0098*/ 	.byte	0x04, 0x1c
        /*009a*/ 	.short	(.L_174 - .L_173)


	//   ....[0]....
.L_173:
        /*009c*/ 	.word	0x000000c0


	//   ....[1]....
        /*00a0*/ 	.word	0x00000130


	//   ....[2]....
        /*00a4*/ 	.word	0x00003eb0


	//----- nvinfo : EIATTR_CRS_STACK_SIZE
	.align		4
.L_174:
        /*00a8*/ 	.byte	0x04, 0x1e
        /*00aa*/ 	.short	(.L_176 - .L_175)
.L_175:
        /*00ac*/ 	.word	0x00000000


	//----- nvinfo : EIATTR_CBANK_PARAM_SIZE
	.align		4
.L_176:
        /*00b0*/ 	.byte	0x03, 0x19
        /*00b2*/ 	.short	0x0038


	//----- nvinfo : EIATTR_PARAM_CBANK
	.align		4
        /*00b4*/ 	.byte	0x04, 0x0a
        /*00b6*/ 	.short	(.L_178 - .L_177)
	.align		4
.L_177:
        /*00b8*/ 	.word	index@(.nv.constant0._Z33GDFTgrid_weight_derivative_kernelPdPKdS1_S1_S1_PKiii)
        /*00bc*/ 	.short	0x0380
        /*00be*/ 	.short	0x0038


	//----- nvinfo : EIATTR_SW_WAR
	.align		4
.L_178:
        /*00c0*/ 	.byte	0x04, 0x36
        /*00c2*/ 	.short	(.L_180 - .L_179)
.L_179:
        /*00c4*/ 	.word	0x00000008
.L_180:


//--------------------- .nv.info._Z22GDFTgrid_weight_kernelPdS_S_S_Piii --------------------------
	.section	.nv.info._Z22GDFTgrid_weight_kernelPdS_S_S_Piii,"",@"SHT_CUDA_INFO"
	.sectionflags	@""
	.align	4


	//----- nvinfo : EIATTR_CUDA_API_VERSION
	.align		4
        /*0000*/ 	.byte	0x04, 0x37
        /*0002*/ 	.short	(.L_182 - .L_181)
.L_181:
        /*0004*/ 	.word	0x00000082


	//----- nvinfo : EIATTR_KPARAM_INFO
	.align		4
.L_182:
        /*0008*/ 	.byte	0x04, 0x17
        /*000a*/ 	.short	(.L_184 - .L_183)
.L_183:
        /*000c*/ 	.word	0x00000000
        /*0010*/ 	.short	0x0006
        /*0012*/ 	.short	0x002c
        /*0014*/ 	.byte	0x00, 0xf0, 0x11, 0x00


	//----- nvinfo : EIATTR_KPARAM_INFO
	.align		4
.L_184:
        /*0018*/ 	.byte	0x04, 0x17
        /*001a*/ 	.short	(.L_186 - .L_185)
.L_185:
        /*001c*/ 	.word	0x00000000
        /*0020*/ 	.short	0x0005
        /*0022*/ 	.short	0x0028
        /*0024*/ 	.byte	0x00, 0xf0, 0x11, 0x00


	//----- nvinfo : EIATTR_KPARAM_INFO
	.align		4
.L_186:
        /*0028*/ 	.byte	0x04, 0x17
        /*002a*/ 	.short	(.L_188 - .L_187)
.L_187:
        /*002c*/ 	.word	0x00000000
        /*0030*/ 	.short	0x0004
        /*0032*/ 	.short	0x0020
        /*0034*/ 	.byte	0x00, 0xf5, 0x21, 0x00


	//----- nvinfo : EIATTR_KPARAM_INFO
	.align		4
.L_188:
        /*0038*/ 	.byte	0x04, 0x17
        /*003a*/ 	.short	(.L_190 - .L_189)
.L_189:
        /*003c*/ 	.word	0x00000000
        /*0040*/ 	.short	0x0003
        /*0042*/ 	.short	0x0018
        /*0044*/ 	.byte	0x00, 0xf5, 0x21, 0x00


	//----- nvinfo : EIATTR_KPARAM_INFO
	.align		4
.L_190:
        /*0048*/ 	.byte	0x04, 0x17
        /*004a*/ 	.short	(.L_192 - .L_191)
.L_191:
        /*004c*/ 	.word	0x00000000
        /*0050*/ 	.short	0x0002
        /*0052*/ 	.short	0x0010
        /*0054*/ 	.byte	0x00, 0xf5, 0x21, 0x00


	//----- nvinfo : EIATTR_KPARAM_INFO
	.align		4
.L_192:
        /*0058*/ 	.byte	0x04, 0x17
        /*005a*/ 	.short	(.L_194 - .L_193)
.L_193:
        /*005c*/ 	.word	0x00000000
        /*0060*/ 	.short	0x0001
        /*0062*/ 	.short	0x0008
        /*0064*/ 	.byte	0x00, 0xf5, 0x21, 0x00


	//----- nvinfo : EIATTR_KPARAM_INFO
	.align		4
.L_194:
        /*0068*/ 	.byte	0x04, 0x17
        /*006a*/ 	.short	(.L_196 - .L_195)
.L_195:
        /*006c*/ 	.word	0x00000000
        /*0070*/ 	.short	0x0000
        /*0072*/ 	.short	0x0000
        /*0074*/ 	.byte	0x00, 0xf5, 0x21, 0x00


	//----- nvinfo : EIATTR_SPARSE_MMA_MASK
	.align		4
.L_196:
        /*0078*/ 	.byte	0x03, 0x50
        /*007a*/ 	.short	0x0000


	//----- nvinfo : EIATTR_MAXREG_COUNT
	.align		4
        /*007c*/ 	.byte	0x03, 0x1b
        /*007e*/ 	.short	0x00ff


	//----- nvinfo : EIATTR_NUM_BARRIERS
	.align		4
        /*0080*/ 	.byte	0x02, 0x4c
        /*0082*/ 	.byte	0x01
	.zero		1


	//----- nvinfo : EIATTR_MERCURY_ISA_VERSION
	.align		4
        /*0084*/ 	.byte	0x03, 0x5f
        /*0086*/ 	.short	0x0101


	//----- nvinfo : EIATTR_INT_WARP_WIDE_INSTR_OFFSETS
	.align		4
        /*0088*/ 	.byte	0x04, 0x31
        /*008a*/ 	.short	(.L_198 - .L_197)


	//   ....[0]....
.L_197:
        /*008c*/ 	.word	0x000002e0


	//----- nvinfo : EIATTR_VRC_CTA_INIT_COUNT
	.align		4
.L_198:
        /*0090*/ 	.byte	0x02, 0x4a
	.zero		1
	.zero		1


	//----- nvinfo : EIATTR_EXIT_INSTR_OFFSETS
	.align		4
        /*0094*/ 	.byte	0x04, 0x1c
        /*0096*/ 	.short	(.L_200 - .L_199)


	//   ....[0]....
.L_199:
        /*0098*/ 	.word	0x0001cd60


	//   ....[1]....
        /*009c*/ 	.word	0x0001cf40


	//----- nvinfo : EIATTR_CRS_STACK_SIZE
	.align		4
.L_200:
        /*00a0*/ 	.byte	0x04, 0x1e
        /*00a2*/ 	.short	(.L_202 - .L_201)
.L_201:
        /*00a4*/ 	.word	0x00000000


	//----- nvinfo : EIATTR_CBANK_PARAM_SIZE
	.align		4
.L_202:
        /*00a8*/ 	.byte	0x03, 0x19
        /*00aa*/ 	.short	0x0030


	//----- nvinfo : EIATTR_PARAM_CBANK
	.align		4
        /*00ac*/ 	.byte	0x04, 0x0a
        /*00ae*/ 	.short	(.L_204 - .L_203)
	.align		4
.L_203:
        /*00b0*/ 	.word	index@(.nv.constant0._Z22GDFTgrid_weight_kernelPdS_S_S_Piii)
        /*00b4*/ 	.short	0x0380
        /*00b6*/ 	.short	0x0030


	//----- nvinfo : EIATTR_SW_WAR
	.align		4
.L_204:
        /*00b8*/ 	.byte	0x04, 0x36
        /*00ba*/ 	.short	(.L_206 - .L_205)
.L_205:
        /*00bc*/ 	.word	0x00000008
.L_206:


//--------------------- .nv.callgraph             --------------------------
	.section	.nv.callgraph,"",@"SHT_CUDA_CALLGRAPH"
	.align	4
	.sectionentsize	8
	.align		4
        /*0000*/ 	.word	0x00000000
	.align		4
        /*0004*/ 	.word	0xffffffff
	.align		4
        /*0008*/ 	.word	0x00000000
	.align		4
        /*000c*/ 	.word	0xfffffffe
	.align		4
        /*0010*/ 	.word	0x00000000
	.align		4
        /*0014*/ 	.word	0xfffffffd
	.align		4
        /*0018*/ 	.word	0x00000000
	.align		4
        /*001c*/ 	.word	0xfffffffc


//--------------------- .nv.constant4             --------------------------
	.section	.nv.constant4,"a",@progbits
	.align	8
	.align		8
.nv.constant4:
        /*0000*/ 	.dword	identity_3


//--------------------- .text._Z22GDFTgroup_grids_kernelPiPKdS1_ii --------------------------
	.section	.text._Z22GDFTgroup_grids_kernelPiPKdS1_ii,"ax",@progbits
	.align	128
        .global         _Z22GDFTgroup_grids_kernelPiPKdS1_ii
        .type           _Z22GDFTgroup_grids_kernelPiPKdS1_ii,@function
        .size           _Z22GDFTgroup_grids_kernelPiPKdS1_ii,(.L_x_229 - _Z22GDFTgroup_grids_kernelPiPKdS1_ii)
        .other          _Z22GDFTgroup_grids_kernelPiPKdS1_ii,@"STO_CUDA_ENTRY STV_DEFAULT"
_Z22GDFTgroup_grids_kernelPiPKdS1_ii:
.text._Z22GDFTgroup_grids_kernelPiPKdS1_ii:
[----:B------:R-:W-:Y:S01]  /*0000*/  LDC R1, c[0x0][0x37c] ;  /* 0x0000df00ff017b82 */ /* 0x000fe20000000800 */
[----:B------:R-:W0:Y:S07]  /*0010*/  S2R R0, SR_TID.X ;  /* 0x0000000000007919 */ /* 0x000e2e0000002100 */
[----:B------:R-:W1:Y:S01]  /*0020*/  LDC.64 R16, c[0x0][0x398] ;  /* 0x0000e600ff107b82 */ /* 0x000e620000000a00 */
[----:B------:R-:W0:Y:S01]  /*0030*/  LDCU UR16, c[0x0][0x360] ;  /* 0x00006c00ff1077ac */ /* 0x000e220008000800 */
[----:B------:R-:W0:Y:S01]  /*0040*/  S2R R3, SR_CTAID.X ;  /* 0x0000000000037919 */ /* 0x000e220000002500 */
[----:B------:R-:W2:Y:S05]  /*0050*/  LDCU.64 UR14, c[0x0][0x358] ;  /* 0x00006b00ff0e77ac */ /* 0x000eaa0008000a00 */
[----:B------:R-:W3:Y:S01]  /*0060*/  LDC.64 R20, c[0x0][0x390] ;  /* 0x0000e400ff147b82 */ /* 0x000ee20000000a00 */
[----:B-1----:R-:W-:Y:S01]  /*0070*/  ISETP.GE.AND P0, PT, R16, 0x1, PT ;  /* 0x000000011000780c */ /* 0x002fe20003f06270 */
[----:B0-----:R-:W-:-:S02]  /*0080*/  IMAD R2, R3, UR16, R0 ;  /* 0x0000001003027c24 */ /* 0x001fc4000f8e0200 */
[----:B------:R-:W-:Y:S02]  /*0090*/  IMAD.MOV.U32 R3, RZ, RZ, RZ ;  /* 0x000000ffff037224 */ /* 0x000fe400078e00ff */
[----:B---3--:R-:W-:-:S04]  /*00a0*/  IMAD.WIDE R20, R2, 0x8, R20 ;  /* 0x0000000802147825 */ /* 0x008fc800078e0214 */
[----:B------:R-:W-:-:S04]  /*00b0*/  IMAD.WIDE R18, R17, 0x8, R20 ;  /* 0x0000000811127825 */ /* 0x000fc800078e0214 */
[----:B------:R-:W-:Y:S01]  /*00c0*/  IMAD.WIDE R16, R17, 0x8, R18 ;  /* 0x0000000811107825 */ /* 0x000fe200078e0212 */
[----:B--2---:R-:W-:Y:S06]  /*00d0*/  @!P0 BRA `(.L_x_0) ;  /* 0x0000001000748947 */ /* 0x004fec0003800000 */
[----:B------:R-:W5:Y:S04]  /*00e0*/  LDG.E.64 R20, desc[UR14][R20.64] ;  /* 0x0000000e14147981 */ /* 0x000f68000c1e1b00 */
[----:B------:R-:W5:Y:S04]  /*00f0*/  LDG.E.64 R18, desc[UR14][R18.64] ;  /* 0x0000000e12127981 */ /* 0x000f68000c1e1b00 */
[----:B------:R-:W5:Y:S01]  /*0100*/  LDG.E.64 R16, desc[UR14][R16.64] ;  /* 0x0000000e10107981 */ /* 0x000f62000c1e1b00 */
[----:B------:R-:W-:Y:S01]  /*0110*/  IMAD.MOV.U32 R3, RZ, RZ, RZ ;  /* 0x000000ffff037224 */ /* 0x000fe200078e00ff */
[----:B------:R-:W0:Y:S01]  /*0120*/  LDCU UR11, c[0x0][0x398] ;  /* 0x00007300ff0b77ac */ /* 0x000e220008000800 */
[----:B------:R-:W-:-:S02]  /*0130*/  IMAD.MOV.U32 R24, RZ, RZ, 0x39a08cea ;  /* 0x39a08ceaff187424 */ /* 0x000fc400078e00ff */
[----:B------:R-:W-:Y:S01]  /*0140*/  IMAD.MOV.U32 R25, RZ, RZ, 0x46293e59 ;  /* 0x46293e59ff197424 */ /* 0x000fe200078e00ff */
[----:B------:R-:W-:-:S06]  /*0150*/  UMOV UR4, URZ ;  /* 0x000000ff00047c82 */ /* 0x000fcc0008000000 */
.L_x_6:
[----:B-1----:R-:W1:Y:S01]  /*0160*/  LDCU UR18, c[0x0][0x398] ;  /* 0x00007300ff1277ac */ /* 0x002e620008000800 */
[----:B------:R-:W-:-:S05]  /*0170*/  VIADD R7, R0, UR4 ;  /* 0x0000000400077c36 */ /* 0x000fca0008000000 */
[----:B-1----:R-:W-:Y:S01]  /*0180*/  ISETP.GE.AND P0, PT, R7, UR18, PT ;  /* 0x0000001207007c0c */ /* 0x002fe2000bf06270 */
[----:B------:R-:W-:-:S12]  /*0190*/  IMAD.U32 R9, RZ, RZ, UR18 ;  /* 0x00000012ff097e24 */ /* 0x000fd8000f8e00ff */
[----:B------:R-:W1:Y:S02]  /*01a0*/  @!P0 LDC.64 R4, c[0x0][0x388] ;  /* 0x0000e200ff048b82 */ /* 0x000e640000000a00 */
[----:B-1----:R-:W-:-:S04]  /*01b0*/  @!P0 IMAD.WIDE R4, R7, 0x8, R4 ;  /* 0x0000000807048825 */ /* 0x002fc800078e0204 */
[----:B------:R-:W-:-:S04]  /*01c0*/  IMAD.U32 R7, RZ, RZ, UR18 ;  /* 0x00000012ff077e24 */ /* 0x000fc8000f8e00ff */
[----:B------:R-:W-:Y:S02]  /*01d0*/  @!P0 IMAD.WIDE.U32 R6, R7, 0x8, R4 ;  /* 0x0000000807068825 */ /* 0x000fe400078e0004 */
[----:B------:R-:W2:Y:S02]  /*01e0*/  @!P0 LDG.E.64 R4, desc[UR14][R4.64] ;  /* 0x0000000e04048981 */ /* 0x000ea4000c1e1b00 */
[----:B------:R-:W-:Y:S02]  /*01f0*/  @!P0 IMAD.WIDE.U32 R8, R9, 0x8, R6 ;  /* 0x0000000809088825 */ /* 0x000fe400078e0006 */
[----:B------:R-:W3:Y:S04]  /*0200*/  @!P0 LDG.E.64 R6, desc[UR14][R6.64] ;  /* 0x0000000e06068981 */ /* 0x000ee8000c1e1b00 */
[----:B------:R-:W4:Y:S01]  /*0210*/  @!P0 LDG.E.64 R8, desc[UR14][R8.64] ;  /* 0x0000000e08088981 */ /* 0x000f22000c1e1b00 */
[----:B------:R-:W1:Y:S01]  /*0220*/  @!P0 S2R R15, SR_CgaCtaId ;  /* 0x00000000000f8919 */ /* 0x000e620000008800 */
[----:B------:R-:W-:-:S05]  /*0230*/  @!P0 MOV R10, 0x400 ;  /* 0x00000400000a8802 */ /* 0x000fca0000000f00 */
[C---:B------:R-:W-:Y:S02]  /*0240*/  @!P0 VIADD R12, R10.reuse, 0x400 ;  /* 0x000004000a0c8836 */ /* 0x040fe40000000000 */
[----:B------:R-:W-:Y:S01]  /*0250*/  @!P0 VIADD R14, R10, 0x800 ;  /* 0x000008000a0e8836 */ /* 0x000fe20000000000 */
[----:B------:R-:W-:Y:S01]  /*0260*/  UISETP.GE.AND UP0, UPT, UR4, UR18, UPT ;  /* 0x000000120400728c */ /* 0x000fe2000bf06270 */
[C---:B-1----:R-:W-:Y:S02]  /*0270*/  @!P0 LEA R11, R15.reuse, R10, 0x18 ;  /* 0x0000000a0f0b8211 */ /* 0x042fe400078ec0ff */
[C---:B------:R-:W-:Y:S02]  /*0280*/  @!P0 LEA R13, R15.reuse, R12, 0x18 ;  /* 0x0000000c0f0d8211 */ /* 0x040fe400078ec0ff */
[----:B------:R-:W-:Y:S01]  /*0290*/  @!P0 LEA R15, R15, R14, 0x18 ;  /* 0x0000000e0f0f8211 */ /* 0x000fe200078ec0ff */
[C---:B------:R-:W-:Y:S02]  /*02a0*/  @!P0 IMAD R11, R0.reuse, 0x8, R11 ;  /* 0x00000008000b8824 */ /* 0x040fe400078e020b */
[----:B------:R-:W-:-:S02]  /*02b0*/  @!P0 IMAD R13, R0, 0x8, R13 ;  /* 0x00000008000d8824 */ /* 0x000fc400078e020d */
[----:B------:R-:W-:Y:S01]  /*02c0*/  @!P0 IMAD R15, R0, 0x8, R15 ;  /* 0x00000008000f8824 */ /* 0x000fe200078e020f */
[----:B--2---:R1:W-:Y:S04]  /*02d0*/  @!P0 STS.64 [R11], R4 ;  /* 0x000000040b008388 */ /* 0x0043e80000000a00 */
[----:B---3--:R1:W-:Y:S04]  /*02e0*/  @!P0 STS.64 [R13], R6 ;  /* 0x000000060d008388 */ /* 0x0083e80000000a00 */
[----:B----4-:R1:W-:Y:S01]  /*02f0*/  @!P0 STS.64 [R15], R8 ;  /* 0x000000080f008388 */ /* 0x0103e20000000a00 */
[----:B------:R-:W-:Y:S06]  /*0300*/  BAR.SYNC.DEFER_BLOCKING 0x0 ;  /* 0x0000000000007b1d */ /* 0x000fec0000010000 */
[----:B------:R-:W-:Y:S05]  /*0310*/  BRA.U UP0, `(.L_x_1) ;  /* 0x0000000d00d47547 */ /* 0x000fea000b800000 */
[----:B0-----:R-:W-:Y:S01]  /*0320*/  UISETP.LT.AND UP0, UPT, UR11, 0x80, UPT ;  /* 0x000000800b00788c */ /* 0x001fe2000bf01270 */
[----:B------:R-:W-:-:S03]  /*0330*/  IMAD.MOV.U32 R22, RZ, RZ, RZ ;  /* 0x000000ffff167224 */ /* 0x000fc600078e00ff */
[----:B------:R-:W-:-:S04]  /*0340*/  USEL UR5, UR11, 0x80, UP0 ;  /* 0x000000800b057887 */ /* 0x000fc80008000000 */
[----:B------:R-:W-:-:S04]  /*0350*/  UISETP.LT.AND UP0, UPT, UR5, 0x1, UPT ;  /* 0x000000010500788c */ /* 0x000fc8000bf01270 */
[----:B------:R-:W-:Y:S02]  /*0360*/  USEL UR6, UR5, 0x1, !UP0 ;  /* 0x0000000105067887 */ /* 0x000fe4000c000000 */
[----:B------:R-:W-:-:S09]  /*0370*/  UISETP.GE.AND UP0, UPT, UR11, 0x8, UPT ;  /* 0x000000080b00788c */ /* 0x000fd2000bf06270 */
[----:B------:R-:W-:Y:S05]  /*0380*/  BRA.U !UP0, `(.L_x_2) ;  /* 0x0000000508bc7547 */ /* 0x000fea000b800000 */
[----:B------:R-:W0:Y:S01]  /*0390*/  S2UR UR7, SR_CgaCtaId ;  /* 0x00000000000779c3 */ /* 0x000e220000008800 */
[----:B------:R-:W-:Y:S01]  /*03a0*/  UMOV UR5, 0x400 ;  /* 0x0000040000057882 */ /* 0x000fe20000000000 */
[----:B------:R-:W-:Y:S02]  /*03b0*/  ULOP3.LUT UR17, UR6, 0xf8, URZ, 0xc0, !UPT ;  /* 0x000000f806117892 */ /* 0x000fe4000f8ec0ff */
[----:B------:R-:W-:Y:S02]  /*03c0*/  UIADD3 UR9, UPT, UPT, UR5, 0x400, URZ ;  /* 0x0000040005097890 */ /* 0x000fe4000fffe0ff */
[----:B------:R-:W-:Y:S02]  /*03d0*/  UIADD3 UR10, UPT, UPT, UR5, 0x800, URZ ;  /* 0x00000800050a7890 */ /* 0x000fe4000fffe0ff */
[----:B0-----:R-:W-:Y:S02]  /*03e0*/  ULEA UR8, UR7, UR5, 0x18 ;  /* 0x0000000507087291 */ /* 0x001fe4000f8ec0ff */
[----:B------:R-:W-:-:S02]  /*03f0*/  ULEA UR9, UR7, UR9, 0x18 ;  /* 0x0000000907097291 */ /* 0x000fc4000f8ec0ff */
[----:B------:R-:W-:Y:S01]  /*0400*/  ULEA UR10, UR7, UR10, 0x18 ;  /* 0x0000000a070a7291 */ /* 0x000fe2000f8ec0ff */
[----:B------:R-:W-:-:S11]  /*0410*/  UMOV UR5, URZ ;  /* 0x000000ff00057c82 */ /* 0x000fd60008000000 */
.L_x_3:
[----:B------:R-:W-:Y:S02]  /*0420*/  ULEA UR12, UR5, UR9, 0x3 ;  /* 0x00000009050c7291 */ /* 0x000fe4000f8e18ff */
[----:B------:R-:W-:Y:S02]  /*0430*/  ULEA UR7, UR5, UR8, 0x3 ;  /* 0x0000000805077291 */ /* 0x000fe4000f8e18ff */
[----:B------:R-:W-:-:S05]  /*0440*/  ULEA UR13, UR5, UR10, 0x3 ;  /* 0x0000000a050d7291 */ /* 0x000fca000f8e18ff */
[----:B-1----:R-:W0:Y:S04]  /*0450*/  LDS.128 R4, [UR12] ;  /* 0x0000000cff047984 */ /* 0x002e280008000c00 */
[----:B------:R-:W1:Y:S04]  /*0460*/  LDS.128 R8, [UR7] ;  /* 0x00000007ff087984 */ /* 0x000e680008000c00 */
[----:B------:R-:W2:Y:S01]  /*0470*/  LDS.128 R12, [UR13] ;  /* 0x0000000dff0c7984 */ /* 0x000ea20008000c00 */
[C---:B0----5:R-:W-:Y:S02]  /*0480*/  DADD R4, -R18.reuse, R4 ;  /* 0x0000000012047229 */ /* 0x061fe40000000104 */
[----:B------:R-:W-:-:S02]  /*0490*/  DADD R6, -R18, R6 ;  /* 0x0000000012067229 */ /* 0x000fc40000000106 */
[C---:B-1----:R-:W-:Y:S02]  /*04a0*/  DADD R8, -R20.reuse, R8 ;  /* 0x0000000014087229 */ /* 0x042fe40000000108 */
[----:B------:R-:W-:Y:S02]  /*04b0*/  DADD R10, -R20, R10 ;  /* 0x00000000140a7229 */ /* 0x000fe4000000010a */
[----:B------:R-:W-:Y:S02]  /*04c0*/  DMUL R4, R4, R4 ;  /* 0x0000000404047228 */ /* 0x000fe40000000000 */
[C---:B--2---:R-:W-:Y:S02]  /*04d0*/  DADD R22, -R16.reuse, R12 ;  /* 0x0000000010167229 */ /* 0x044fe4000000010c */
[----:B------:R-:W-:-:S04]  /*04e0*/  DADD R14, -R16, R14 ;  /* 0x00000000100e7229 */ /* 0x000fc8000000010e */
[----:B------:R-:W-:Y:S02]  /*04f0*/  DFMA R12, R8, R8, R4 ;  /* 0x00000008080c722b */ /* 0x000fe40000000004 */
[----:B------:R-:W-:Y:S01]  /*0500*/  DMUL R8, R6, R6 ;  /* 0x0000000606087228 */ /* 0x000fe20000000000 */
[----:B------:R-:W0:Y:S05]  /*0510*/  LDS.128 R4, [UR12+0x10] ;  /* 0x0000100cff047984 */ /* 0x000e2a0008000c00 */
[----:B------:R-:W-:Y:S02]  /*0520*/  DFMA R12, R22, R22, R12 ;  /* 0x00000016160c722b */ /* 0x000fe4000000000c */
[----:B------:R-:W-:-:S02]  /*0530*/  DFMA R22, R10, R10, R8 ;  /* 0x0000000a0a16722b */ /* 0x000fc40000000008 */
[----:B------:R-:W1:Y:S04]  /*0540*/  LDS.128 R8, [UR7+0x10] ;  /* 0x00001007ff087984 */ /* 0x000e680008000c00 */
[----:B------:R-:W-:Y:S02]  /*0550*/  DSETP.GEU.AND P4, PT, R12, R24, PT ;  /* 0x000000180c00722a */ /* 0x000fe40003f8e000 */
[----:B------:R-:W-:-:S04]  /*0560*/  DFMA R22, R14, R14, R22 ;  /* 0x0000000e0e16722b */ /* 0x000fc80000000016 */
[----:B------:R-:W-:Y:S02]  /*0570*/  FSEL R24, R12, R24, !P4 ;  /* 0x000000180c187208 */ /* 0x000fe40006000000 */
[----:B------:R-:W-:Y:S02]  /*0580*/  FSEL R25, R13, R25, !P4 ;  /* 0x000000190d197208 */ /* 0x000fe40006000000 */
[----:B------:R-:W2:Y:S04]  /*0590*/  LDS.128 R12, [UR13+0x10] ;  /* 0x0000100dff0c7984 */ /* 0x000ea80008000c00 */
[----:B------:R-:W-:Y:S02]  /*05a0*/  DSETP.GEU.AND P5, PT, R22, R24, PT ;  /* 0x000000181600722a */ /* 0x000fe40003fae000 */
[----:B0-----:R-:W-:-:S02]  /*05b0*/  DADD R4, -R18, R4 ;  /* 0x0000000012047229 */ /* 0x001fc40000000104 */
[----:B------:R-:W-:Y:S02]  /*05c0*/  DADD R6, -R18, R6 ;  /* 0x0000000012067229 */ /* 0x000fe40000000106 */
[----:B-1----:R-:W-:-:S04]  /*05d0*/  DADD R8, -R20, R8 ;  /* 0x0000000014087229 */ /* 0x002fc80000000108 */
[----:B------:R-:W-:Y:S02]  /*05e0*/  DMUL R4, R4, R4 ;  /* 0x0000000404047228 */ /* 0x000fe40000000000 */
[----:B------:R-:W-:Y:S01]  /*05f0*/  DADD R26, -R20, R10 ;  /* 0x00000000141a7229 */ /* 0x000fe2000000010a */
[----:B------:R-:W-:Y:S02]  /*0600*/  FSEL R10, R22, R24, !P5 ;  /* 0x00000018160a7208 */ /* 0x000fe40006800000 */
[----:B------:R-:W-:-:S03]  /*0610*/  FSEL R11, R23, R25, !P5 ;  /* 0x00000019170b7208 */ /* 0x000fc60006800000 */
[----:B------:R-:W-:Y:S02]  /*0620*/  DFMA R8, R8, R8, R4 ;  /* 0x000000080808722b */ /* 0x000fe40000000004 */
[----:B--2---:R-:W-:Y:S02]  /*0630*/  DADD R4, -R16, R12 ;  /* 0x0000000010047229 */ /* 0x004fe4000000010c */
[----:B------:R-:W-:Y:S02]  /*0640*/  DMUL R12, R6, R6 ;  /* 0x00000006060c7228 */ /* 0x000fe40000000000 */
[----:B------:R-:W-:-:S04]  /*0650*/  DADD R22, -R16, R14 ;  /* 0x0000000010167229 */ /* 0x000fc8000000010e */
[----:B------:R-:W-:Y:S02]  /*0660*/  DFMA R8, R4, R4, R8 ;  /* 0x000000040408722b */ /* 0x000fe40000000008 */
[----:B------:R-:W0:Y:S01]  /*0670*/  LDS.128 R4, [UR12+0x20] ;  /* 0x0000200cff047984 */ /* 0x000e220008000c00 */
[----:B------:R-:W-:-:S03]  /*0680*/  DFMA R24, R26, R26, R12 ;  /* 0x0000001a1a18722b */ /* 0x000fc6000000000c */
[----:B------:R-:W1:Y:S02]  /*0690*/  LDS.128 R12, [UR7+0x20] ;  /* 0x00002007ff0c7984 */ /* 0x000e640008000c00 */
[----:B------:R-:W-:-:S03]  /*06a0*/  DSETP.GEU.AND P3, PT, R8, R10, PT ;  /* 0x0000000a0800722a */ /* 0x000fc60003f6e000 */
[----:B------:R-:W-:-:S03]  /*06b0*/  DFMA R24, R22, R22, R24 ;  /* 0x000000161618722b */ /* 0x000fc60000000018 */
[----:B------:R-:W-:Y:S02]  /*06c0*/  FSEL R22, R8, R10, !P3 ;  /* 0x0000000a08167208 */ /* 0x000fe40005800000 */
[----:B------:R-:W-:Y:S02]  /*06d0*/  FSEL R23, R9, R11, !P3 ;  /* 0x0000000b09177208 */ /* 0x000fe40005800000 */
[----:B------:R-:W2:Y:S04]  /*06e0*/  LDS.128 R8, [UR13+0x20] ;  /* 0x0000200dff087984 */ /* 0x000ea80008000c00 */
[----:B------:R-:W-:-:S06]  /*06f0*/  DSETP.GEU.AND P2, PT, R24, R22, PT ;  /* 0x000000161800722a */ /* 0x000fcc0003f4e000 */
[----:B------:R-:W-:Y:S02]  /*0700*/  FSEL R24, R24, R22, !P2 ;  /* 0x0000001618187208 */ /* 0x000fe40005000000 */
[----:B------:R-:W-:Y:S01]  /*0710*/  FSEL R25, R25, R23, !P2 ;  /* 0x0000001719197208 */ /* 0x000fe20005000000 */
[----:B0-----:R-:W-:Y:S02]  /*0720*/  DADD R4, -R18, R4 ;  /* 0x0000000012047229 */ /* 0x001fe40000000104 */
[----:B-1----:R-:W-:-:S06]  /*0730*/  DADD R12, -R20, R12 ;  /* 0x00000000140c7229 */ /* 0x002fcc000000010c */
[----:B------:R-:W-:-:S08]  /*0740*/  DMUL R4, R4, R4 ;  /* 0x0000000404047228 */ /* 0x000fd00000000000 */
[----:B------:R-:W-:Y:S02]  /*0750*/  DFMA R12, R12, R12, R4 ;  /* 0x0000000c0c0c722b */ /* 0x000fe40000000004 */
[----:B------:R-:W-:Y:S02]  /*0760*/  DADD R4, -R18, R6 ;  /* 0x0000000012047229 */ /* 0x000fe40000000106 */
[----:B--2---:R-:W-:Y:S02]  /*0770*/  DADD R8, -R16, R8 ;  /* 0x0000000010087229 */ /* 0x004fe40000000108 */
[----:B------:R-:W-:Y:S02]  /*0780*/  DADD R6, -R20, R14 ;  /* 0x0000000014067229 */ /* 0x000fe4000000010e */
[----:B------:R-:W-:Y:S02]  /*0790*/  DADD R10, -R16, R10 ;  /* 0x00000000100a7229 */ /* 0x000fe4000000010a */
[----:B------:R-:W-:-:S02]  /*07a0*/  DMUL R4, R4, R4 ;  /* 0x0000000404047228 */ /* 0x000fc40000000000 */
[----:B------:R-:W-:Y:S01]  /*07b0*/  DFMA R8, R8, R8, R12 ;  /* 0x000000080808722b */ /* 0x000fe2000000000c */
[----:B------:R-:W0:Y:S05]  /*07c0*/  LDS.128 R12, [UR12+0x30] ;  /* 0x0000300cff0c7984 */ /* 0x000e2a0008000c00 */
[----:B------:R-:W-:Y:S02]  /*07d0*/  DFMA R22, R6, R6, R4 ;  /* 0x000000060616722b */ /* 0x000fe40000000004 */
[----:B------:R-:W1:Y:S01]  /*07e0*/  LDS.128 R4, [UR7+0x30] ;  /* 0x00003007ff047984 */ /* 0x000e620008000c00 */
[----:B------:R-:W-:Y:S01]  /*07f0*/  DSETP.GEU.AND P0, PT, R8, R24, PT ;  /* 0x000000180800722a */ /* 0x000fe20003f0e000 */
[----:B------:R-:W-:-:S02]  /*0800*/  UIADD3 UR7, UPT, UPT, UR5, UR4, URZ ;  /* 0x0000000405077290 */ /* 0x000fc4000fffe0ff */
[----:B------:R-:W-:Y:S02]  /*0810*/  UIADD3 UR5, UPT, UPT, UR5, 0x8, URZ ;  /* 0x0000000805057890 */ /* 0x000fe4000fffe0ff */
[----:B------:R-:W-:Y:S01]  /*0820*/  DFMA R22, R10, R10, R22 ;  /* 0x0000000a0a16722b */ /* 0x000fe20000000016 */
[----:B------:R-:W-:Y:S01]  /*0830*/  FSEL R24, R8, R24, !P0 ;  /* 0x0000001808187208 */ /* 0x000fe20004000000 */
[----:B------:R-:W-:Y:S01]  /*0840*/  UISETP.NE.AND UP0, UPT, UR5, UR17, UPT ;  /* 0x000000110500728c */ /* 0x000fe2000bf05270 */
[----:B------:R-:W-:Y:S02]  /*0850*/  FSEL R25, R9, R25, !P0 ;  /* 0x0000001909197208 */ /* 0x000fe40004000000 */
[----:B------:R-:W2:Y:S01]  /*0860*/  LDS.128 R8, [UR13+0x30] ;  /* 0x0000300dff087984 */ /* 0x000ea20008000c00 */
[----:B------:R-:W-:-:S03]  /*0870*/  SEL R3, R3, UR7, P4 ;  /* 0x0000000703037c07 */ /* 0x000fc6000a000000 */
[----:B------:R-:W-:Y:S02]  /*0880*/  DSETP.GEU.AND P1, PT, R22, R24, PT ;  /* 0x000000181600722a */ /* 0x000fe40003f2e000 */
[C---:B0-----:R-:W-:Y:S02]  /*0890*/  DADD R12, -R18.reuse, R12 ;  /* 0x00000000120c7229 */ /* 0x041fe4000000010c */
[----:B------:R-:W-:Y:S02]  /*08a0*/  DADD R14, -R18, R14 ;  /* 0x00000000120e7229 */ /* 0x000fe4000000010e */
[----:B-1----:R-:W-:-:S04]  /*08b0*/  DADD R4, -R20, R4 ;  /* 0x0000000014047229 */ /* 0x002fc80000000104 */
[----:B------:R-:W-:Y:S02]  /*08c0*/  DMUL R12, R12, R12 ;  /* 0x0000000c0c0c7228 */ /* 0x000fe40000000000 */
[----:B------:R-:W-:-:S06]  /*08d0*/  DADD R6, -R20, R6 ;  /* 0x0000000014067229 */ /* 0x000fcc0000000106 */
[----:B------:R-:W-:Y:S02]  /*08e0*/  DFMA R12, R4, R4, R12 ;  /* 0x00000004040c722b */ /* 0x000fe4000000000c */
[----:B--2---:R-:W-:Y:S02]  /*08f0*/  DADD R8, -R16, R8 ;  /* 0x0000000010087229 */ /* 0x004fe40000000108 */
[----:B------:R-:W-:Y:S02]  /*0900*/  DMUL R4, R14, R14 ;  /* 0x0000000e0e047228 */ /* 0x000fe40000000000 */
[----:B------:R-:W-:-:S04]  /*0910*/  DADD R10, -R16, R10 ;  /* 0x00000000100a7229 */ /* 0x000fc8000000010a */
[----:B------:R-:W-:Y:S02]  /*0920*/  DFMA R12, R8, R8, R12 ;  /* 0x00000008080c722b */ /* 0x000fe4000000000c */
[----:B------:R-:W-:Y:S01]  /*0930*/  DFMA R4, R6, R6, R4 ;  /* 0x000000060604722b */ /* 0x000fe20000000004 */
[----:B------:R-:W-:Y:S01]  /*0940*/  IMAD.U32 R8, RZ, RZ, UR7 ;  /* 0x00000007ff087e24 */ /* 0x000fe2000f8e00ff */
[----:B------:R-:W-:Y:S01]  /*0950*/  FSEL R6, R22, R24, !P1 ;  /* 0x0000001816067208 */ /* 0x000fe20004800000 */
[----:B------:R-:W-:Y:S01]  /*0960*/  IMAD.U32 R9, RZ, RZ, UR7 ;  /* 0x00000007ff097e24 */ /* 0x000fe2000f8e00ff */
[----:B------:R-:W-:Y:S01]  /*0970*/  FSEL R7, R23, R25, !P1 ;  /* 0x0000001917077208 */ /* 0x000fe20004800000 */
[C---:B------:R-:W-:Y:S01]  /*0980*/  @!P5 VIADD R3, R8.reuse, 0x1 ;  /* 0x000000010803d836 */ /* 0x040fe20000000000 */
[C---:B------:R-:W-:Y:S01]  /*0990*/  @!P3 IADD3 R3, PT, PT, R8.reuse, 0x2, RZ ;  /* 0x000000020803b810 */ /* 0x040fe20007ffe0ff */
[C---:B------:R-:W-:Y:S01]  /*09a0*/  @!P2 VIADD R3, R8.reuse, 0x3 ;  /* 0x000000030803a836 */ /* 0x040fe20000000000 */
[----:B------:R-:W-:Y:S01]  /*09b0*/  DFMA R4, R10, R10, R4 ;  /* 0x0000000a0a04722b */ /* 0x000fe20000000004 */
[----:B------:R-:W-:Y:S01]  /*09c0*/  @!P0 VIADD R3, R8, 0x4 ;  /* 0x0000000408038836 */ /* 0x000fe20000000000 */
[----:B------:R-:W-:Y:S01]  /*09d0*/  DSETP.GEU.AND P4, PT, R12, R6, PT ;  /* 0x000000060c00722a */ /* 0x000fe20003f8e000 */
[----:B------:R-:W-:-:S05]  /*09e0*/  @!P1 VIADD R3, R9, 0x5 ;  /* 0x0000000509039836 */ /* 0x000fca0000000000 */
[----:B------:R-:W-:Y:S02]  /*09f0*/  FSEL R6, R12, R6, !P4 ;  /* 0x000000060c067208 */ /* 0x000fe40006000000 */
[----:B------:R-:W-:-:S06]  /*0a00*/  FSEL R7, R13, R7, !P4 ;  /* 0x000000070d077208 */ /* 0x000fcc0006000000 */
[----:B------:R-:W-:Y:S01]  /*0a10*/  DSETP.GEU.AND P2, PT, R4, R6, PT ;  /* 0x000000060400722a */ /* 0x000fe20003f4e000 */
[----:B------:R-:W-:-:S05]  /*0a20*/  @!P4 VIADD R3, R8, 0x6 ;  /* 0x000000060803c836 */ /* 0x000fca0000000000 */
[----:B------:R-:W-:Y:S02]  /*0a30*/  FSEL R24, R4, R6, !P2 ;  /* 0x0000000604187208 */ /* 0x000fe40005000000 */
[----:B------:R-:W-:-:S06]  /*0a40*/  FSEL R25, R5, R7, !P2 ;  /* 0x0000000705197208 */ /* 0x000fcc0005000000 */
[----:B------:R-:W-:Y:S01]  /*0a50*/  @!P2 VIADD R3, R8, 0x7 ;  /* 0x000000070803a836 */ /* 0x000fe20000000000 */
[----:B------:R-:W-:Y:S06]  /*0a60*/  BRA.U UP0, `(.L_x_3) ;  /* 0xfffffff9006c7547 */ /* 0x000fec000b83ffff */
[----:B------:R-:W-:-:S07]  /*0a70*/  IMAD.U32 R22, RZ, RZ, UR17 ;  /* 0x00000011ff167e24 */ /* 0x000fce000f8e00ff */
.L_x_2:
[----:B------:R-:W-:-:S09]  /*0a80*/  ULOP3.LUT UP0, UR5, UR6, 0x7, URZ, 0xc0, !UPT ;  /* 0x0000000706057892 */ /* 0x000fd2000f80c0ff */
[----:B------:R-:W-:Y:S05]  /*0a90*/  BRA.U !UP0, `(.L_x_1) ;  /* 0x0000000508f47547 */ /* 0x000fea000b800000 */
[----:B------:R-:W-:Y:S02]  /*0aa0*/  UISETP.GE.U32.AND UP0, UPT, UR5, 0x4, UPT ;  /* 0x000000040500788c */ /* 0x000fe4000bf06070 */
[----:B------:R-:W-:-:S07]  /*0ab0*/  ULOP3.LUT UP1, UR7, UR6, 0x3, URZ, 0xc0, !UPT ;  /* 0x0000000306077892 */ /* 0x000fce000f82c0ff */
[----:B------:R-:W-:Y:S05]  /*0ac0*/  BRA.U !UP0, `(.L_x_4) ;  /* 0x0000000108e87547 */ /* 0x000fea000b800000 */
[----:B-1----:R-:W0:Y:S01]  /*0ad0*/  S2R R6, SR_CgaCtaId ;  /* 0x0000000000067919 */ /* 0x002e220000008800 */
[----:B------:R-:W-:-:S05]  /*0ae0*/  MOV R5, 0x400 ;  /* 0x0000040000057802 */ /* 0x000fca0000000f00 */
[----:B------:R-:W-:-:S05]  /*0af0*/  VIADD R7, R5, 0x400 ;  /* 0x0000040005077836 */ /* 0x000fca0000000000 */
[----:B0-----:R-:W-:-:S05]  /*0b00*/  LEA R7, R6, R7, 0x18 ;  /* 0x0000000706077211 */ /* 0x001fca00078ec0ff */
[----:B------:R-:W-:Y:S01]  /*0b10*/  IMAD R27, R22, 0x8, R7 ;  /* 0x00000008161b7824 */ /* 0x000fe200078e0207 */
[----:B------:R-:W-:-:S04]  /*0b20*/  LEA R7, R6, R5, 0x18 ;  /* 0x0000000506077211 */ /* 0x000fc800078ec0ff */
[----:B------:R-:W0:Y:S01]  /*0b30*/  LDS.128 R8, [R27] ;  /* 0x000000001b087984 */ /* 0x000e220000000c00 */
[----:B------:R-:W-:Y:S01]  /*0b40*/  IMAD R26, R22, 0x8, R7 ;  /* 0x00000008161a7824 */ /* 0x000fe200078e0207 */
[----:B------:R-:W-:-:S04]  /*0b50*/  IADD3 R7, PT, PT, R5, 0x800, RZ ;  /* 0x0000080005077810 */ /* 0x000fc80007ffe0ff */
[----:B------:R-:W1:Y:S01]  /*0b60*/  LDS.128 R12, [R26] ;  /* 0x000000001a0c7984 */ /* 0x000e620000000c00 */
[----:B------:R-:W-:-:S05]  /*0b70*/  LEA R7, R6, R7, 0x18 ;  /* 0x0000000706077211 */ /* 0x000fca00078ec0ff */
[----:B------:R-:W-:Y:S01]  /*0b80*/  IMAD R23, R22, 0x8, R7 ;  /* 0x0000000816177824 */ /* 0x000fe200078e0207 */
[C---:B0----5:R-:W-:Y:S02]  /*0b90*/  DADD R8, -R18.reuse, R8 ;  /* 0x0000000012087229 */ /* 0x061fe40000000108 */
[----:B------:R-:W-:Y:S02]  /*0ba0*/  DADD R10, -R18, R10 ;  /* 0x00000000120a7229 */ /* 0x000fe4000000010a */
[----:B-1----:R-:W-:-:S04]  /*0bb0*/  DADD R4, -R20, R12 ;  /* 0x0000000014047229 */ /* 0x002fc8000000010c */
[----:B------:R-:W-:Y:S02]  /*0bc0*/  DMUL R12, R8, R8 ;  /* 0x00000008080c7228 */ /* 0x000fe40000000000 */
[----:B------:R-:W-:-:S06]  /*0bd0*/  DADD R8, -R20, R14 ;  /* 0x0000000014087229 */ /* 0x000fcc000000010e */
[----:B------:R-:W-:Y:S01]  /*0be0*/  DFMA R12, R4, R4, R12 ;  /* 0x00000004040c722b */ /* 0x000fe2000000000c */
[----:B------:R-:W0:Y:S02]  /*0bf0*/  LDS.128 R4, [R23] ;  /* 0x0000000017047984 */ /* 0x000e240000000c00 */
[C---:B0-----:R-:W-:Y:S02]  /*0c00*/  DADD R4, -R16.reuse, R4 ;  /* 0x0000000010047229 */ /* 0x041fe40000000104 */
[----:B------:R-:W-:-:S06]  /*0c10*/  DADD R6, -R16, R6 ;  /* 0x0000000010067229 */ /* 0x000fcc0000000106 */
[----:B------:R-:W-:Y:S02]  /*0c20*/  DFMA R12, R4, R4, R12 ;  /* 0x00000004040c722b */ /* 0x000fe4000000000c */
[----:B------:R-:W-:-:S06]  /*0c30*/  DMUL R4, R10, R10 ;  /* 0x0000000a0a047228 */ /* 0x000fcc0000000000 */
[----:B------:R-:W-:Y:S02]  /*0c40*/  DSETP.GEU.AND P0, PT, R12, R24, PT ;  /* 0x000000180c00722a */ /* 0x000fe40003f0e000 */
[----:B------:R-:W-:Y:S01]  /*0c50*/  DFMA R4, R8, R8, R4 ;  /* 0x000000080804722b */ /* 0x000fe20000000004 */
[----:B------:R-:W0:Y:S03]  /*0c60*/  LDS.128 R8, [R26+0x10] ;  /* 0x000010001a087984 */ /* 0x000e260000000c00 */
[----:B------:R-:W-:Y:S02]  /*0c70*/  FSEL R24, R12, R24, !P0 ;  /* 0x000000180c187208 */ /* 0x000fe40004000000 */
[----:B------:R-:W-:Y:S02]  /*0c80*/  FSEL R25, R13, R25, !P0 ;  /* 0x000000190d197208 */ /* 0x000fe40004000000 */
[----:B------:R-:W1:Y:S01]  /*0c90*/  LDS.128 R12, [R27+0x10] ;  /* 0x000010001b0c7984 */ /* 0x000e620000000c00 */
[----:B------:R-:W-:-:S03]  /*0ca0*/  DFMA R28, R6, R6, R4 ;  /* 0x00000006061c722b */ /* 0x000fc60000000004 */
[----:B------:R-:W2:Y:S05]  /*0cb0*/  LDS.128 R4, [R23+0x10] ;  /* 0x0000100017047984 */ /* 0x000eaa0000000c00 */
[----:B------:R-:W-:Y:S02]  /*0cc0*/  DSETP.GEU.AND P1, PT, R28, R24, PT ;  /* 0x000000181c00722a */ /* 0x000fe40003f2e000 */
[C---:B0-----:R-:W-:Y:S02]  /*0cd0*/  DADD R8, -R20.reuse, R8 ;  /* 0x0000000014087229 */ /* 0x041fe40000000108 */
[----:B------:R-:W-:Y:S02]  /*0ce0*/  DADD R10, -R20, R10 ;  /* 0x00000000140a7229 */ /* 0x000fe4000000010a */
[----:B-1----:R-:W-:-:S02]  /*0cf0*/  DADD R12, -R18, R12 ;  /* 0x00000000120c7229 */ /* 0x002fc4000000010c */
[----:B------:R-:W-:Y:S02]  /*0d00*/  DADD R14, -R18, R14 ;  /* 0x00000000120e7229 */ /* 0x000fe4000000010e */
[C---:B--2---:R-:W-:Y:S02]  /*0d10*/  DADD R4, -R16.reuse, R4 ;  /* 0x0000000010047229 */ /* 0x044fe40000000104 */
[----:B------:R-:W-:Y:S02]  /*0d20*/  DADD R6, -R16, R6 ;  /* 0x0000000010067229 */ /* 0x000fe40000000106 */
[----:B------:R-:W-:Y:S02]  /*0d30*/  DMUL R12, R12, R12 ;  /* 0x0000000c0c0c7228 */ /* 0x000fe40000000000 */
[----:B------:R-:W-:-:S06]  /*0d40*/  DMUL R14, R14, R14 ;  /* 0x0000000e0e0e7228 */ /* 0x000fcc0000000000 */
[----:B------:R-:W-:Y:S02]  /*0d50*/  DFMA R12, R8, R8, R12 ;  /* 0x00000008080c722b */ /* 0x000fe4000000000c */
[----:B------:R-:W-:-:S06]  /*0d60*/  DFMA R14, R10, R10, R14 ;  /* 0x0000000a0a0e722b */ /* 0x000fcc000000000e */
[----:B------:R-:W-:Y:S01]  /*0d70*/  DFMA R12, R4, R4, R12 ;  /* 0x00000004040c722b */ /* 0x000fe2000000000c */
[----:B------:R-:W-:Y:S01]  /*0d80*/  FSEL R4, R28, R24, !P1 ;  /* 0x000000181c047208 */ /* 0x000fe20004800000 */
[----:B------:R-:W-:Y:S01]  /*0d90*/  DFMA R14, R6, R6, R14 ;  /* 0x00000006060e722b */ /* 0x000fe2000000000e */
[----:B------:R-:W-:Y:S01]  /*0da0*/  FSEL R5, R29, R25, !P1 ;  /* 0x000000191d057208 */ /* 0x000fe20004800000 */
[C---:B------:R-:W-:Y:S02]  /*0db0*/  VIADD R6, R22.reuse, UR4 ;  /* 0x0000000416067c36 */ /* 0x040fe40008000000 */
[----:B------:R-:W-:-:S03]  /*0dc0*/  VIADD R22, R22, 0x4 ;  /* 0x0000000416167836 */ /* 0x000fc60000000000 */
[----:B------:R-:W-:Y:S01]  /*0dd0*/  DSETP.GEU.AND P2, PT, R12, R4, PT ;  /* 0x000000040c00722a */ /* 0x000fe20003f4e000 */
[C---:B------:R-:W-:Y:S01]  /*0de0*/  SEL R3, R6.reuse, R3, !P0 ;  /* 0x0000000306037207 */ /* 0x040fe20004000000 */
[----:B------:R-:W-:-:S04]  /*0df0*/  @!P1 VIADD R3, R6, 0x1 ;  /* 0x0000000106039836 */ /* 0x000fc80000000000 */
[----:B------:R-:W-:Y:S02]  /*0e00*/  FSEL R4, R12, R4, !P2 ;  /* 0x000000040c047208 */ /* 0x000fe40005000000 */
[----:B------:R-:W-:-:S06]  /*0e10*/  FSEL R5, R13, R5, !P2 ;  /* 0x000000050d057208 */ /* 0x000fcc0005000000 */
[----:B------:R-:W-:Y:S01]  /*0e20*/  DSETP.GEU.AND P3, PT, R14, R4, PT ;  /* 0x000000040e00722a */ /* 0x000fe20003f6e000 */
[----:B------:R-:W-:-:S05]  /*0e30*/  @!P2 VIADD R3, R6, 0x2 ;  /* 0x000000020603a836 */ /* 0x000fca0000000000 */
[----:B------:R-:W-:Y:S02]  /*0e40*/  FSEL R24, R14, R4, !P3 ;  /* 0x000000040e187208 */ /* 0x000fe40005800000 */
[----:B------:R-:W-:-:S06]  /*0e50*/  FSEL R25, R15, R5, !P3 ;  /* 0x000000050f197208 */ /* 0x000fcc0005800000 */
[----:B------:R-:W-:-:S07]  /*0e60*/  @!P3 VIADD R3, R6, 0x3 ;  /* 0x000000030603b836 */ /* 0x000fce0000000000 */
.L_x_4:
[----:B------:R-:W-:Y:S05]  /*0e70*/  BRA.U !UP1, `(.L_x_1) ;  /* 0x0000000109fc7547 */ /* 0x000fea000b800000 */
[----:B------:R-:W-:Y:S02]  /*0e80*/  UISETP.NE.AND UP0, UPT, UR7, 0x1, UPT ;  /* 0x000000010700788c */ /* 0x000fe4000bf05270 */
[----:B------:R-:W-:-:S04]  /*0e90*/  ULOP3.LUT UR5, UR6, 0x1, URZ, 0xc0, !UPT ;  /* 0x0000000106057892 */ /* 0x000fc8000f8ec0ff */
[----:B------:R-:W-:-:S03]  /*0ea0*/  UISETP.NE.U32.AND UP1, UPT, UR5, 0x1, UPT ;  /* 0x000000010500788c */ /* 0x000fc6000bf25070 */
[----:B------:R-:W-:Y:S08]  /*0eb0*/  BRA.U !UP0, `(.L_x_5) ;  /* 0x00000001088c7547 */ /* 0x000ff0000b800000 */
[----:B-1----:R-:W0:Y:S01]  /*0ec0*/  S2R R9, SR_CgaCtaId ;  /* 0x0000000000097919 */ /* 0x002e220000008800 */
[----:B------:R-:W-:-:S05]  /*0ed0*/  MOV R8, 0x400 ;  /* 0x0000040000087802 */ /* 0x000fca0000000f00 */
[----:B------:R-:W-:-:S05]  /*0ee0*/  VIADD R4, R8, 0x400 ;  /* 0x0000040008047836 */ /* 0x000fca0000000000 */
[C---:B0-----:R-:W-:Y:S02]  /*0ef0*/  LEA R5, R9.reuse, R4, 0x18 ;  /* 0x0000000409057211 */ /* 0x041fe400078ec0ff */
[C---:B------:R-:W-:Y:S01]  /*0f00*/  LEA R11, R9.reuse, R8, 0x18 ;  /* 0x00000008090b7211 */ /* 0x040fe200078ec0ff */
[----:B------:R-:W-:Y:S02]  /*0f10*/  VIADD R8, R8, 0x800 ;  /* 0x0000080008087836 */ /* 0x000fe40000000000 */
[C---:B------:R-:W-:Y:S02]  /*0f20*/  IMAD R26, R22.reuse, 0x8, R5 ;  /* 0x00000008161a7824 */ /* 0x040fe400078e0205 */
[C---:B------:R-:W-:Y:S01]  /*0f30*/  IMAD R23, R22.reuse, 0x8, R11 ;  /* 0x0000000816177824 */ /* 0x040fe200078e020b */
[----:B------:R-:W-:Y:S02]  /*0f40*/  LEA R13, R9, R8, 0x18 ;  /* 0x00000008090d7211 */ /* 0x000fe400078ec0ff */
[----:B------:R-:W0:Y:S02]  /*0f50*/  LDS.128 R4, [R26] ;  /* 0x000000001a047984 */ /* 0x000e240000000c00 */
[----:B------:R-:W-:-:S02]  /*0f60*/  LEA R27, R22, R13, 0x3 ;  /* 0x0000000d161b7211 */ /* 0x000fc400078e18ff */
[----:B------:R-:W1:Y:S04]  /*0f70*/  LDS.128 R8, [R23] ;  /* 0x0000000017087984 */ /* 0x000e680000000c00 */
[----:B------:R-:W2:Y:S01]  /*0f80*/  LDS.128 R12, [R27] ;  /* 0x000000001b0c7984 */ /* 0x000ea20000000c00 */
[C---:B0----5:R-:W-:Y:S02]  /*0f90*/  DADD R4, -R18.reuse, R4 ;  /* 0x0000000012047229 */ /* 0x061fe40000000104 */
[----:B------:R-:W-:Y:S02]  /*0fa0*/  DADD R6, -R18, R6 ;  /* 0x0000000012067229 */ /* 0x000fe40000000106 */
[C---:B-1----:R-:W-:Y:S02]  /*0fb0*/  DADD R8, -R20.reuse, R8 ;  /* 0x0000000014087229 */ /* 0x042fe40000000108 */
[----:B------:R-:W-:-:S02]  /*0fc0*/  DADD R10, -R20, R10 ;  /* 0x00000000140a7229 */ /* 0x000fc4000000010a */
[----:B------:R-:W-:Y:S02]  /*0fd0*/  DMUL R4, R4, R4 ;  /* 0x0000000404047228 */ /* 0x000fe40000000000 */
[----:B--2---:R-:W-:Y:S02]  /*0fe0*/  DADD R12, -R16, R12 ;  /* 0x00000000100c7229 */ /* 0x004fe4000000010c */
[----:B------:R-:W-:Y:S02]  /*0ff0*/  DMUL R6, R6, R6 ;  /* 0x0000000606067228 */ /* 0x000fe40000000000 */
[----:B------:R-:W-:Y:S02]  /*1000*/  DADD R14, -R16, R14 ;  /* 0x00000000100e7229 */ /* 0x000fe4000000010e */
[----:B------:R-:W-:Y:S01]  /*1010*/  DFMA R4, R8, R8, R4 ;  /* 0x000000080804722b */ /* 0x000fe20000000004 */
[----:B------:R-:W-:-:S03]  /*1020*/  VIADD R8, R22, UR4 ;  /* 0x0000000416087c36 */ /* 0x000fc60008000000 */
[----:B------:R-:W-:Y:S01]  /*1030*/  DFMA R6, R10, R10, R6 ;  /* 0x0000000a0a06722b */ /* 0x000fe20000000006 */
[----:B------:R-:W-:-:S03]  /*1040*/  VIADD R22, R22, 0x2 ;  /* 0x0000000216167836 */ /* 0x000fc60000000000 */
[----:B------:R-:W-:-:S04]  /*1050*/  DFMA R4, R12, R12, R4 ;  /* 0x0000000c0c04722b */ /* 0x000fc80000000004 */
[----:B------:R-:W-:-:S04]  /*1060*/  DFMA R6, R14, R14, R6 ;  /* 0x0000000e0e06722b */ /* 0x000fc80000000006 */
[----:B------:R-:W-:-:S06]  /*1070*/  DSETP.GEU.AND P0, PT, R4, R24, PT ;  /* 0x000000180400722a */ /* 0x000fcc0003f0e000 */
[----:B------:R-:W-:Y:S02]  /*1080*/  FSEL R4, R4, R24, !P0 ;  /* 0x0000001804047208 */ /* 0x000fe40004000000 */
[----:B------:R-:W-:Y:S02]  /*1090*/  FSEL R5, R5, R25, !P0 ;  /* 0x0000001905057208 */ /* 0x000fe40004000000 */
[----:B------:R-:W-:-:S04]  /*10a0*/  SEL R3, R8, R3, !P0 ;  /* 0x0000000308037207 */ /* 0x000fc80004000000 */
[----:B------:R-:W-:-:S06]  /*10b0*/  DSETP.GEU.AND P1, PT, R6, R4, PT ;  /* 0x000000040600722a */ /* 0x000fcc0003f2e000 */
[----:B------:R-:W-:Y:S02]  /*10c0*/  FSEL R24, R6, R4, !P1 ;  /* 0x0000000406187208 */ /* 0x000fe40004800000 */
[----:B------:R-:W-:-:S06]  /*10d0*/  FSEL R25, R7, R5, !P1 ;  /* 0x0000000507197208 */ /* 0x000fcc0004800000 */
[----:B------:R-:W-:-:S07]  /*10e0*/  @!P1 VIADD R3, R8, 0x1 ;  /* 0x0000000108039836 */ /* 0x000fce0000000000 */
.L_x_5:
[----:B------:R-:W-:Y:S05]  /*10f0*/  BRA.U UP1, `(.L_x_1) ;  /* 0x00000001015c7547 */ /* 0x000fea000b800000 */
        /* <DEDUP_REMOVED lines=9> */
[----:B------:R-:W0:Y:S03]  /*1190*/  LDS.64 R4, [R11] ;  /* 0x000000000b047984 */ /* 0x000e260000000a00 */
[----:B------:R-:W-:Y:S01]  /*11a0*/  IMAD R12, R22, 0x8, R9 ;  /* 0x00000008160c7824 */ /* 0x000fe200078e0209 */
[----:B------:R-:W1:Y:S04]  /*11b0*/  LDS.64 R6, [R10] ;  /* 0x000000000a067984 */ /* 0x000e680000000a00 */
[----:B------:R-:W2:Y:S01]  /*11c0*/  LDS.64 R8, [R12] ;  /* 0x000000000c087984 */ /* 0x000ea20000000a00 */
[----:B0----5:R-:W-:-:S02]  /*11d0*/  DADD R4, -R18, R4 ;  /* 0x0000000012047229 */ /* 0x021fc40000000104 */
[----:B-1----:R-:W-:-:S06]  /*11e0*/  DADD R6, -R20, R6 ;  /* 0x0000000014067229 */ /* 0x002fcc0000000106 */
[----:B------:R-:W-:Y:S02]  /*11f0*/  DMUL R4, R4, R4 ;  /* 0x0000000404047228 */ /* 0x000fe40000000000 */
[----:B--2---:R-:W-:-:S06]  /*1200*/  DADD R8, -R16, R8 ;  /* 0x0000000010087229 */ /* 0x004fcc0000000108 */
[----:B------:R-:W-:-:S08]  /*1210*/  DFMA R4, R6, R6, R4 ;  /* 0x000000060604722b */ /* 0x000fd00000000004 */
[----:B------:R-:W-:-:S08]  /*1220*/  DFMA R4, R8, R8, R4 ;  /* 0x000000080804722b */ /* 0x000fd00000000004 */
[----:B------:R-:W-:-:S06]  /*1230*/  DSETP.GEU.AND P0, PT, R4, R24, PT ;  /* 0x000000180400722a */ /* 0x000fcc0003f0e000 */
[----:B------:R-:W-:Y:S02]  /*1240*/  FSEL R24, R4, R24, !P0 ;  /* 0x0000001804187208 */ /* 0x000fe40004000000 */
[----:B------:R-:W-:-:S06]  /*1250*/  FSEL R25, R5, R25, !P0 ;  /* 0x0000001905197208 */ /* 0x000fcc0004000000 */
[----:B------:R-:W-:-:S07]  /*1260*/  @!P0 VIADD R3, R22, UR4 ;  /* 0x0000000416038c36 */ /* 0x000fce0008000000 */
.L_x_1:
[----:B------:R-:W-:Y:S02]  /*1270*/  UIADD3 UR4, UPT, UPT, UR16, UR4, URZ ;  /* 0x0000000410047290 */ /* 0x000fe4000fffe0ff */
[----:B0-----:R-:W-:Y:S02]  /*1280*/  UIADD3 UR11, UPT, UPT, -UR16, UR11, URZ ;  /* 0x0000000b100b7290 */ /* 0x001fe4000fffe1ff */
[----:B------:R-:W-:-:S09]  /*1290*/  UISETP.GE.AND UP0, UPT, UR4, UR18, UPT ;  /* 0x000000120400728c */ /* 0x000fd2000bf06270 */
[----:B------:R-:W-:Y:S05]  /*12a0*/  BRA.U !UP0, `(.L_x_6) ;  /* 0xffffffed08ac7547 */ /* 0x000fea000b83ffff */
.L_x_0:
[----:B-1----:R-:W0:Y:S02]  /*12b0*/  LDC.64 R4, c[0x0][0x380] ;  /* 0x0000e000ff047b82 */ /* 0x002e240000000a00 */
[----:B0-----:R-:W-:-:S05]  /*12c0*/  IMAD.WIDE R4, R2, 0x4, R4 ;  /* 0x0000000402047825 */ /* 0x001fca00078e0204 */
[----:B------:R-:W-:Y:S01]  /*12d0*/  STG.E desc[UR14][R4.64], R3 ;  /* 0x0000000304007986 */ /* 0x000fe2000c10190e */
[----:B------:R-:W-:Y:S05]  /*12e0*/  EXIT ;  /* 0x000000000000794d */ /* 0x000fea0003800000 */
.L_x_7:
[----:B------:R-:W-:-:S00]  /*12f0*/  BRA `(.L_x_7) ;  /* 0xfffffffc00fc7947 */ /* 0x000fc0000383ffff */
[----:B------:R-:W-:-:S00]  /*1300*/  NOP ;  /* 0x0000000000007918 */ /* 0x000fc00000000000 */
[----:B------:R-:W-:-:S00]  /*1310*/  NOP ;  /* 0x0000000000007918 */ /* 0x000fc00000000000 */
[----:B------:R-:W-:-:S00]  /*1320*/  NOP ;  /* 0x0000000000007918 */ /* 0x000fc00000000000 */
[----:B------:R-:W-:-:S00]  /*1330*/  NOP ;  /* 0x0000000000007918 */ /* 0x000fc00000000000 */
[----:B------:R-:W-:-:S00]  /*1340*/  NOP ;  /* 0x0000000000007918 */ /* 0x000fc00000000000 */
[----:B------:R-:W-:-:S00]  /*1350*/  NOP ;  /* 0x0000000000007918 */ /* 0x000fc00000000000 */
[----:B------:R-:W-:-:S00]  /*1360*/  NOP ;  /* 0x0000000000007918 */ /* 0x000fc00000000000 */
[----:B------:R-:W-:-:S00]  /*1370*/  NOP ;  /* 0x0000000000007918 */ /* 0x000fc00000000000 */
.L_x_229:


//--------------------- .text._Z29GDFTgrid_becke_eval_PB_kernelPdPKdS1_S1_ii --------------------------
	.section	.text._Z29GDFTgrid_becke_eval_PB_kernelPdPKdS1_S1_ii,"ax",@progbits
	.align	128
        .global         _Z29GDFTgrid_becke_eval_PB_kernelPdPKdS1_S1_ii
        .type           _Z29GDFTgrid_becke_eval_PB_kernelPdPKdS1_S1_ii,@function
        .size           _Z29GDFTgrid_becke_eval_PB_kernelPdPKdS1_S1_ii,(.L_x_221 - _Z29GDFTgrid_becke_eval_PB_kernelPdPKdS1_S1_ii)
        .other          _Z29GDFTgrid_becke_eval_PB_kernelPdPKdS1_S1_ii,@"STO_CUDA_ENTRY STV_DEFAULT"
_Z29GDFTgrid_becke_eval_PB_kernelPdPKdS1_S1_ii:
.text._Z29GDFTgrid_becke_eval_PB_kernelPdPKdS1_S1_ii:
[----:B------:R-:W-:Y:S01]  /*0000*/  LDC R1, c[0x0][0x37c] ;  /* 0x0000df00ff017b82 */ /* 0x000fe20000000800 */
[----:B------:R-:W0:Y:S07]  /*0010*/  S2R R0, SR_TID.Y ;  /* 0x0000000000007919 */ /* 0x000e2e0000002200 */
[----:B------:R-:W1:Y:S01]  /*0020*/  LDC R4, c[0x0][0x360] ;  /* 0x0000d800ff047b82 */ /* 0x000e620000000800 */
[----:B------:R-:W2:Y:S01]  /*0030*/  LDCU.64 UR6, c[0x0][0x3a0] ;  /* 0x00007400ff0677ac */ /* 0x000ea20008000a00 */
[----:B------:R-:W1:Y:S06]  /*0040*/  S2R R3, SR_TID.X ;  /* 0x0000000000037919 */ /* 0x000e6c0000002100 */
[----:B------:R-:W0:Y:S08]  /*0050*/  S2UR UR5, SR_CTAID.Y ;  /* 0x00000000000579c3 */ /* 0x000e300000002600 */
[----:B------:R-:W0:Y:S08]  /*0060*/  LDC R5, c[0x0][0x364] ;  /* 0x0000d900ff057b82 */ /* 0x000e300000000800 */
[----:B------:R-:W1:Y:S01]  /*0070*/  S2UR UR4, SR_CTAID.X ;  /* 0x00000000000479c3 */ /* 0x000e620000002500 */
[----:B0-----:R-:W-:-:S05]  /*0080*/  IMAD R5, R5, UR5, R0 ;  /* 0x0000000505057c24 */ /* 0x001fca000f8e0200 */
[----:B--2---:R-:W-:Y:S01]  /*0090*/  ISETP.GE.AND P0, PT, R5, UR7, PT ;  /* 0x0000000705007c0c */ /* 0x004fe2000bf06270 */
[----:B-1----:R-:W-:-:S05]  /*00a0*/  IMAD R4, R4, UR4, R3 ;  /* 0x0000000404047c24 */ /* 0x002fca000f8e0203 */
[----:B------:R-:W-:-:S13]  /*00b0*/  ISETP.GE.OR P0, PT, R4, UR6, P0 ;  /* 0x0000000604007c0c */ /* 0x000fda0008706670 */
[----:B------:R-:W-:Y:S05]  /*00c0*/  @P0 EXIT ;  /* 0x000000000000094d */ /* 0x000fea0003800000 */
[----:B------:R-:W0:Y:S01]  /*00d0*/  LDC.64 R2, c[0x0][0x388] ;  /* 0x0000e200ff027b82 */ /* 0x000e220000000a00 */
[----:B------:R-:W1:Y:S01]  /*00e0*/  LDCU.64 UR8, c[0x0][0x358] ;  /* 0x00006b00ff0877ac */ /* 0x000e620008000a00 */
[----:B------:R-:W-:Y:S02]  /*00f0*/  IMAD R9, R4, 0x3, RZ ;  /* 0x0000000304097824 */ /* 0x000fe400078e02ff */
[----:B------:R-:W-:-:S04]  /*0100*/  IMAD R11, R5, 0x3, RZ ;  /* 0x00000003050b7824 */ /* 0x000fc800078e02ff */
[----:B------:R-:W2:Y:S01]  /*0110*/  LDC.64 R6, c[0x0][0x390] ;  /* 0x0000e400ff067b82 */ /* 0x000ea20000000a00 */
[----:B0-----:R-:W-:-:S05]  /*0120*/  IMAD.WIDE R2, R9, 0x8, R2 ;  /* 0x0000000809027825 */ /* 0x001fca00078e0202 */
[----:B-1----:R-:W3:Y:S01]  /*0130*/  LDG.E.64.CONSTANT R20, desc[UR8][R2.64+0x8] ;  /* 0x0000080802147981 */ /* 0x002ee2000c1e9b00 */
[----:B--2---:R-:W-:-:S03]  /*0140*/  IMAD.WIDE.U32 R6, R11, 0x8, R6 ;  /* 0x000000080b067825 */ /* 0x004fc600078e0006 */
[----:B------:R-:W2:Y:S04]  /*0150*/  LDG.E.64.CONSTANT R16, desc[UR8][R2.64] ;  /* 0x0000000802107981 */ /* 0x000ea8000c1e9b00 */
[----:B------:R-:W3:Y:S04]  /*0160*/  LDG.E.64.CONSTANT R18, desc[UR8][R6.64+0x8] ;  /* 0x0000080806127981 */ /* 0x000ee8000c1e9b00 */
[----:B------:R-:W2:Y:S04]  /*0170*/  LDG.E.64.CONSTANT R14, desc[UR8][R6.64] ;  /* 0x00000008060e7981 */ /* 0x000ea8000c1e9b00 */
[----:B------:R0:W4:Y:S04]  /*0180*/  LDG.E.64.CONSTANT R12, desc[UR8][R2.64+0x10] ;  /* 0x00001008020c7981 */ /* 0x000128000c1e9b00 */
[----:B------:R-:W4:Y:S01]  /*0190*/  LDG.E.64.CONSTANT R10, desc[UR8][R6.64+0x10] ;  /* 0x00001008060a7981 */ /* 0x000f22000c1e9b00 */
[----:B0-----:R-:W-:Y:S01]  /*01a0*/  IMAD.MOV.U32 R2, RZ, RZ, 0x0 ;  /* 0x00000000ff027424 */ /* 0x001fe200078e00ff */
[----:B------:R-:W-:Y:S01]  /*01b0*/  MOV R3, 0x3fd80000 ;  /* 0x3fd8000000037802 */ /* 0x000fe20000000f00 */
[----:B------:R-:W-:Y:S01]  /*01c0*/  BSSY.RECONVERGENT B0, `(.L_x_8) ;  /* 0x000001d000007945 */ /* 0x000fe20003800200 */
[----:B---3--:R-:W-:-:S02]  /*01d0*/  DADD R22, -R20, R18 ;  /* 0x0000000014167229 */ /* 0x008fc40000000112 */
[----:B--2---:R-:W-:-:S06]  /*01e0*/  DADD R8, -R16, R14 ;  /* 0x0000000010087229 */ /* 0x004fcc000000010e */
[----:B------:R-:W-:Y:S02]  /*01f0*/  DMUL R24, R22, R22 ;  /* 0x0000001616187228 */ /* 0x000fe40000000000 */
[----:B----4-:R-:W-:-:S06]  /*0200*/  DADD R22, -R12, R10 ;  /* 0x000000000c167229 */ /* 0x010fcc000000010a */
[----:B------:R-:W-:-:S08]  /*0210*/  DFMA R24, R8, R8, R24 ;  /* 0x000000080818722b */ /* 0x000fd00000000018 */
[----:B------:R-:W-:-:S06]  /*0220*/  DFMA R42, R22, R22, R24 ;  /* 0x00000016162a722b */ /* 0x000fcc0000000018 */
[----:B------:R-:W0:Y:S04]  /*0230*/  MUFU.RSQ64H R35, R43 ;  /* 0x0000002b00237308 */ /* 0x000e280000001c00 */
[----:B------:R-:W-:-:S06]  /*0240*/  VIADD R34, R43, 0xfcb00000 ;  /* 0xfcb000002b227836 */ /* 0x000fcc0000000000 */
[----:B0-----:R-:W-:-:S08]  /*0250*/  DMUL R8, R34, R34 ;  /* 0x0000002222087228 */ /* 0x001fd00000000000 */
[----:B------:R-:W-:-:S08]  /*0260*/  DFMA R8, R42, -R8, 1 ;  /* 0x3ff000002a08742b */ /* 0x000fd00000000808 */
[----:B------:R-:W-:Y:S02]  /*0270*/  DFMA R2, R8, R2, 0.5 ;  /* 0x3fe000000802742b */ /* 0x000fe40000000002 */
[----:B------:R-:W-:-:S08]  /*0280*/  DMUL R8, R34, R8 ;  /* 0x0000000822087228 */ /* 0x000fd00000000000 */
[----:B------:R-:W-:Y:S01]  /*0290*/  DFMA R2, R2, R8, R34 ;  /* 0x000000080202722b */ /* 0x000fe20000000022 */
[----:B------:R-:W-:-:S07]  /*02a0*/  ISETP.GE.U32.AND P0, PT, R34, 0x7ca00000, PT ;  /* 0x7ca000002200780c */ /* 0x000fce0003f06070 */
[----:B------:R-:W-:Y:S02]  /*02b0*/  DMUL R22, R42, R2 ;  /* 0x000000022a167228 */ /* 0x000fe40000000000 */
[----:B------:R-:W-:Y:S02]  /*02c0*/  VIADD R7, R3, 0xfff00000 ;  /* 0xfff0000003077836 */ /* 0x000fe40000000000 */
[----:B------:R-:W-:-:S04]  /*02d0*/  IMAD.MOV.U32 R6, RZ, RZ, R2 ;  /* 0x000000ffff067224 */ /* 0x000fc800078e0002 */
[----:B------:R-:W-:-:S08]  /*02e0*/  DFMA R36, R22, -R22, R42 ;  /* 0x800000161624722b */ /* 0x000fd0000000002a */
[----:B------:R-:W-:Y:S01]  /*02f0*/  DFMA R8, R36, R6, R22 ;  /* 0x000000062408722b */ /* 0x000fe20000000016 */
[----:B------:R-:W-:Y:S10]  /*0300*/  @!P0 BRA `(.L_x_9) ;  /* 0x0000000000208947 */ /* 0x000ff40003800000 */
[----:B------:R-:W-:Y:S01]  /*0310*/  MOV R0, R2 ;  /* 0x0000000200007202 */ /* 0x000fe20000000f00 */
[----:B------:R-:W-:Y:S01]  /*0320*/  IMAD.MOV.U32 R35, RZ, RZ, R43 ;  /* 0x000000ffff237224 */ /* 0x000fe200078e002b */
[----:B------:R-:W-:Y:S01]  /*0330*/  MOV R3, R23 ;  /* 0x0000001700037202 */ /* 0x000fe20000000f00 */
[----:B------:R-:W-:Y:S01]  /*0340*/  IMAD.MOV.U32 R2, RZ, RZ, R22 ;  /* 0x000000ffff027224 */ /* 0x000fe200078e0016 */
[----:B------:R-:W-:-:S07]  /*0350*/  MOV R6, 0x370 ;  /* 0x0000037000067802 */ /* 0x000fce0000000f00 */
[----:B------:R-:W-:Y:S05]  /*0360*/  CALL.REL.NOINC `($__internal_1_$__cuda_sm20_dsqrt_rn_f64_mediumpath_v1) ;  /* 0x0000001800547944 */ /* 0x000fea0003c00000 */
[----:B------:R-:W-:Y:S02]  /*0370*/  IMAD.MOV.U32 R8, RZ, RZ, R2 ;  /* 0x000000ffff087224 */ /* 0x000fe400078e0002 */
[----:B------:R-:W-:-:S07]  /*0380*/  IMAD.MOV.U32 R9, RZ, RZ, R3 ;  /* 0x000000ffff097224 */ /* 0x000fce00078e0003 */
.L_x_9:
[----:B------:R-:W-:Y:S05]  /*0390*/  BSYNC.RECONVERGENT B0 ;  /* 0x0000000000007941 */ /* 0x000fea0003800200 */
.L_x_8:
[----:B------:R-:W0:Y:S01]  /*03a0*/  LDCU UR4, c[0x0][0x3a4] ;  /* 0x00007480ff0477ac */ /* 0x000e220008000800 */
[----:B------:R-:W-:Y:S01]  /*03b0*/  MOV R38, RZ ;  /* 0x000000ff00267202 */ /* 0x000fe20000000f00 */
[----:B------:R-:W-:Y:S02]  /*03c0*/  IMAD.MOV.U32 R32, RZ, RZ, 0x0 ;  /* 0x00000000ff207424 */ /* 0x000fe400078e00ff */
[----:B------:R-:W-:Y:S01]  /*03d0*/  IMAD.MOV.U32 R33, RZ, RZ, 0x3ff00000 ;  /* 0x3ff00000ff217424 */ /* 0x000fe200078e00ff */
[----:B0-----:R-:W-:-:S09]  /*03e0*/  UISETP.NE.AND UP0, UPT, UR4, 0x1, UPT ;  /* 0x000000010400788c */ /* 0x001fd2000bf05270 */
[----:B------:R-:W-:Y:S05]  /*03f0*/  BRA.U !UP0, `(.L_x_10) ;  /* 0x0000000d08a87547 */ /* 0x000fea000b800000 */
[----:B------:R-:W0:Y:S01]  /*0400*/  LDC.64 R2, c[0x0][0x398] ;  /* 0x0000e600ff027b82 */ /* 0x000e220000000a00 */
[----:B------:R-:W1:Y:S01]  /*0410*/  LDCU.64 UR6, c[0x0][0x390] ;  /* 0x00007200ff0677ac */ /* 0x000e620008000a00 */
[----:B------:R-:W-:Y:S02]  /*0420*/  IMAD R39, R5, UR4, RZ ;  /* 0x0000000405277c24 */ /* 0x000fe4000f8e02ff */
[----:B------:R-:W-:Y:S01]  /*0430*/  IMAD.MOV.U32 R32, RZ, RZ, 0x0 ;  /* 0x00000000ff207424 */ /* 0x000fe200078e00ff */
[----:B------:R-:W-:Y:S01]  /*0440*/  ULOP3.LUT UR4, UR4, 0x7ffffffe, URZ, 0xc0, !UPT ;  /* 0x7ffffffe04047892 */ /* 0x000fe2000f8ec0ff */
[----:B------:R-:W-:-:S03]  /*0450*/  IMAD.MOV.U32 R33, RZ, RZ, 0x3ff00000 ;  /* 0x3ff00000ff217424 */ /* 0x000fc600078e00ff */
[----:B------:R-:W-:Y:S02]  /*0460*/  UIADD3 UR4, UPT, UPT, -UR4, URZ, URZ ;  /* 0x000000ff04047290 */ /* 0x000fe4000fffe1ff */
[----:B-1----:R-:W-:-:S04]  /*0470*/  UIADD3 UR5, UP0, UPT, UR6, 0x18, URZ ;  /* 0x0000001806057890 */ /* 0x002fc8000ff1e0ff */
[----:B------:R-:W-:Y:S01]  /*0480*/  UIADD3.X UR6, UPT, UPT, URZ, UR7, URZ, UP0, !UPT ;  /* 0x00000007ff067290 */ /* 0x000fe200087fe4ff */
[----:B0-----:R-:W-:Y:S01]  /*0490*/  IMAD.WIDE.U32 R2, R39, 0x8, R2 ;  /* 0x0000000827027825 */ /* 0x001fe200078e0002 */
[----:B------:R-:W-:Y:S02]  /*04a0*/  MOV R22, UR5 ;  /* 0x0000000500167c02 */ /* 0x000fe40008000f00 */
[----:B------:R-:W-:Y:S02]  /*04b0*/  IADD3 R40, P0, PT, R2, 0x8, RZ ;  /* 0x0000000802287810 */ /* 0x000fe40007f1e0ff */
[----:B------:R-:W-:Y:S02]  /*04c0*/  IMAD.U32 R23, RZ, RZ, UR6 ;  /* 0x00000006ff177e24 */ /* 0x000fe4000f8e00ff */
[----:B------:R-:W-:-:S09]  /*04d0*/  IADD3.X R41, PT, PT, RZ, R3, RZ, P0, !PT ;  /* 0x00000003ff297210 */ /* 0x000fd200007fe4ff */
.L_x_23:
[----:B------:R-:W2:Y:S04]  /*04e0*/  LDG.E.64.CONSTANT R26, desc[UR8][R22.64+-0x10] ;  /* 0xfffff008161a7981 */ /* 0x000ea8000c1e9b00 */
[----:B------:R-:W3:Y:S04]  /*04f0*/  LDG.E.64.CONSTANT R28, desc[UR8][R22.64+-0x18] ;  /* 0xffffe808161c7981 */ /* 0x000ee8000c1e9b00 */
[----:B------:R-:W4:Y:S01]  /*0500*/  LDG.E.64.CONSTANT R24, desc[UR8][R22.64+-0x8] ;  /* 0xfffff80816187981 */ /* 0x000f22000c1e9b00 */
[----:B------:R-:W-:Y:S01]  /*0510*/  MOV R44, 0x0 ;  /* 0x00000000002c7802 */ /* 0x000fe20000000f00 */
[----:B------:R-:W-:Y:S01]  /*0520*/  IMAD.MOV.U32 R45, RZ, RZ, 0x3fd80000 ;  /* 0x3fd80000ff2d7424 */ /* 0x000fe200078e00ff */
[----:B------:R-:W0:Y:S01]  /*0530*/  LDC R38, c[0x0][0x3a4] ;  /* 0x0000e900ff267b82 */ /* 0x000e220000000800 */
[----:B------:R-:W-:Y:S01]  /*0540*/  BSSY.RECONVERGENT B0, `(.L_x_11) ;  /* 0x000001f000007945 */ /* 0x000fe20003800200 */
[----:B0-----:R-:W-:Y:S01]  /*0550*/  LOP3.LUT R38, R38, 0x7ffffffe, RZ, 0xc0, !PT ;  /* 0x7ffffffe26267812 */ /* 0x001fe200078ec0ff */
[----:B--2---:R-:W-:-:S02]  /*0560*/  DADD R6, -R20, R26 ;  /* 0x0000000014067229 */ /* 0x004fc4000000011a */
[----:B------:R-:W-:Y:S02]  /*0570*/  DADD R26, R18, -R26 ;  /* 0x00000000121a7229 */ /* 0x000fe4000000081a */
[--C-:B---3--:R-:W-:Y:S02]  /*0580*/  DADD R2, -R16, R28.reuse ;  /* 0x0000000010027229 */ /* 0x108fe4000000011c */
[----:B------:R-:W-:Y:S02]  /*0590*/  DADD R28, R14, -R28 ;  /* 0x000000000e1c7229 */ /* 0x000fe4000000081c */
[----:B------:R-:W-:Y:S02]  /*05a0*/  DMUL R6, R6, R6 ;  /* 0x0000000606067228 */ /* 0x000fe40000000000 */
[--C-:B----4-:R-:W-:Y:S02]  /*05b0*/  DADD R42, -R12, R24.reuse ;  /* 0x000000000c2a7229 */ /* 0x110fe40000000118 */
[----:B------:R-:W-:-:S04]  /*05c0*/  DADD R24, R10, -R24 ;  /* 0x000000000a187229 */ /* 0x000fc80000000818 */
[----:B------:R-:W-:-:S08]  /*05d0*/  DFMA R6, R2, R2, R6 ;  /* 0x000000020206722b */ /* 0x000fd00000000006 */
[----:B------:R-:W-:-:S06]  /*05e0*/  DFMA R42, R42, R42, R6 ;  /* 0x0000002a2a2a722b */ /* 0x000fcc0000000006 */
[----:B------:R-:W0:Y:S04]  /*05f0*/  MUFU.RSQ64H R35, R43 ;  /* 0x0000002b00237308 */ /* 0x000e280000001c00 */
[----:B------:R-:W-:-:S05]  /*0600*/  VIADD R34, R43, 0xfcb00000 ;  /* 0xfcb000002b227836 */ /* 0x000fca0000000000 */
[----:B------:R-:W-:Y:S01]  /*0610*/  ISETP.GE.U32.AND P0, PT, R34, 0x7ca00000, PT ;  /* 0x7ca000002200780c */ /* 0x000fe20003f06070 */
[----:B0-----:R-:W-:-:S08]  /*0620*/  DMUL R2, R34, R34 ;  /* 0x0000002222027228 */ /* 0x001fd00000000000 */
[----:B------:R-:W-:-:S08]  /*0630*/  DFMA R2, R42, -R2, 1 ;  /* 0x3ff000002a02742b */ /* 0x000fd00000000802 */
[----:B------:R-:W-:Y:S02]  /*0640*/  DFMA R44, R2, R44, 0.5 ;  /* 0x3fe00000022c742b */ /* 0x000fe4000000002c */
[----:B------:R-:W-:-:S08]  /*0650*/  DMUL R2, R34, R2 ;  /* 0x0000000222027228 */ /* 0x000fd00000000000 */
[----:B------:R-:W-:-:S08]  /*0660*/  DFMA R44, R44, R2, R34 ;  /* 0x000000022c2c722b */ /* 0x000fd00000000022 */
[----:B------:R-:W-:Y:S02]  /*0670*/  DMUL R2, R42, R44 ;  /* 0x0000002c2a027228 */ /* 0x000fe40000000000 */
[----:B------:R-:W-:Y:S01]  /*0680*/  VIADD R7, R45, 0xfff00000 ;  /* 0xfff000002d077836 */ /* 0x000fe20000000000 */
[----:B------:R-:W-:-:S05]  /*0690*/  MOV R6, R44 ;  /* 0x0000002c00067202 */ /* 0x000fca0000000f00 */
[----:B------:R-:W-:-:S08]  /*06a0*/  DFMA R36, R2, -R2, R42 ;  /* 0x800000020224722b */ /* 0x000fd0000000002a */
[----:B------:R-:W-:Y:S01]  /*06b0*/  DFMA R30, R36, R6, R2 ;  /* 0x00000006241e722b */ /* 0x000fe20000000002 */
[----:B------:R-:W-:Y:S10]  /*06c0*/  @!P0 BRA `(.L_x_12) ;  /* 0x0000000000188947 */ /* 0x000ff40003800000 */
[----:B------:R-:W-:Y:S01]  /*06d0*/  IMAD.MOV.U32 R0, RZ, RZ, R44 ;  /* 0x000000ffff007224 */ /* 0x000fe200078e002c */
[----:B------:R-:W-:Y:S01]  /*06e0*/  MOV R6, 0x710 ;  /* 0x0000071000067802 */ /* 0x000fe20000000f00 */
[----:B------:R-:W-:-:S07]  /*06f0*/  IMAD.MOV.U32 R35, RZ, RZ, R43 ;  /* 0x000000ffff237224 */ /* 0x000fce00078e002b */
[----:B------:R-:W-:Y:S05]  /*0700*/  CALL.REL.NOINC `($__internal_1_$__cuda_sm20_dsqrt_rn_f64_mediumpath_v1) ;  /* 0x00000014006c7944 */ /* 0x000fea0003c00000 */
[----:B------:R-:W-:Y:S01]  /*0710*/  MOV R30, R2 ;  /* 0x00000002001e7202 */ /* 0x000fe20000000f00 */
[----:B------:R-:W-:-:S07]  /*0720*/  IMAD.MOV.U32 R31, RZ, RZ, R3 ;  /* 0x000000ffff1f7224 */ /* 0x000fce00078e0003 */
.L_x_12:
[----:B------:R-:W-:Y:S05]  /*0730*/  BSYNC.RECONVERGENT B0 ;  /* 0x0000000000007941 */ /* 0x000fea0003800200 */
.L_x_11:
[----:B------:R-:W-:Y:S01]  /*0740*/  DMUL R26, R26, R26 ;  /* 0x0000001a1a1a7228 */ /* 0x000fe20000000000 */
[----:B------:R-:W-:Y:S07]  /*0750*/  BSSY.RECONVERGENT B0, `(.L_x_13) ;  /* 0x0000019000007945 */ /* 0x000fee0003800200 */
[----:B------:R-:W-:-:S08]  /*0760*/  DFMA R26, R28, R28, R26 ;  /* 0x0000001c1c1a722b */ /* 0x000fd0000000001a */
[----:B------:R-:W-:Y:S01]  /*0770*/  DFMA R42, R24, R24, R26 ;  /* 0x00000018182a722b */ /* 0x000fe2000000001a */
[----:B------:R-:W-:Y:S01]  /*0780*/  MOV R24, 0x0 ;  /* 0x0000000000187802 */ /* 0x000fe20000000f00 */
[----:B------:R-:W-:-:S04]  /*0790*/  IMAD.MOV.U32 R25, RZ, RZ, 0x3fd80000 ;  /* 0x3fd80000ff197424 */ /* 0x000fc800078e00ff */
        /* <DEDUP_REMOVED lines=20> */
.L_x_14:
[----:B------:R-:W-:Y:S05]  /*08e0*/  BSYNC.RECONVERGENT B0 ;  /* 0x0000000000007941 */ /* 0x000fea0003800200 */
.L_x_13:
[----:B------:R-:W0:Y:S01]  /*08f0*/  MUFU.RCP64H R3, R27 ;  /* 0x0000001b00037308 */ /* 0x000e220000001800 */
[----:B------:R-:W-:Y:S01]  /*0900*/  VIADD R2, R27, 0x300402 ;  /* 0x003004021b027836 */ /* 0x000fe20000000000 */
[----:B------:R-:W-:Y:S01]  /*0910*/  UMOV UR6, 0x86a12b9b ;  /* 0x86a12b9b00067882 */ /* 0x000fe20000000000 */
[----:B------:R-:W-:Y:S01]  /*0920*/  UMOV UR7, 0x3d06849b ;  /* 0x3d06849b00077882 */ /* 0x000fe20000000000 */
[----:B------:R-:W-:Y:S01]  /*0930*/  BSSY.RECONVERGENT B0, `(.L_x_15) ;  /* 0x0000011000007945 */ /* 0x000fe20003800200 */
[----:B------:R-:W-:Y:S01]  /*0940*/  DSETP.GT.AND P0, PT, R26, UR6, PT ;  /* 0x000000061a007e2a */ /* 0x000fe2000bf04000 */
[----:B------:R-:W-:Y:S01]  /*0950*/  FSETP.GEU.AND P1, PT, |R2|, 5.8789094863358348022e-39, PT ;  /* 0x004004020200780b */ /* 0x000fe20003f2e200 */
[----:B0-----:R-:W-:-:S08]  /*0960*/  DFMA R6, R2, -R26, 1 ;  /* 0x3ff000000206742b */ /* 0x001fd0000000081a */
[----:B------:R-:W-:-:S08]  /*0970*/  DFMA R6, R6, R6, R6 ;  /* 0x000000060606722b */ /* 0x000fd00000000006 */
[----:B------:R-:W-:-:S08]  /*0980*/  DFMA R6, R2, R6, R2 ;  /* 0x000000060206722b */ /* 0x000fd00000000002 */
[----:B------:R-:W-:-:S08]  /*0990*/  DFMA R24, R6, -R26, 1 ;  /* 0x3ff000000618742b */ /* 0x000fd0000000081a */
[----:B------:R-:W-:Y:S01]  /*09a0*/  DFMA R2, R6, R24, R6 ;  /* 0x000000180602722b */ /* 0x000fe20000000006 */
[----:B------:R-:W-:Y:S10]  /*09b0*/  @P1 BRA `(.L_x_16) ;  /* 0x0000000000201947 */ /* 0x000ff40003800000 */
[----:B------:R-:W-:Y:S01]  /*09c0*/  LOP3.LUT R6, R27, 0x7fffffff, RZ, 0xc0, !PT ;  /* 0x7fffffff1b067812 */ /* 0x000fe200078ec0ff */
[----:B------:R-:W-:Y:S01]  /*09d0*/  IMAD.MOV.U32 R3, RZ, RZ, R27 ;  /* 0x000000ffff037224 */ /* 0x000fe200078e001b */
[----:B------:R-:W-:Y:S02]  /*09e0*/  MOV R2, R26 ;  /* 0x0000001a00027202 */ /* 0x000fe40000000f00 */
[----:B------:R-:W-:Y:S01]  /*09f0*/  MOV R0, 0xa20 ;  /* 0x00000a2000007802 */ /* 0x000fe20000000f00 */
[----:B------:R-:W-:-:S07]  /*0a00*/  VIADD R6, R6, 0xfff00000 ;  /* 0xfff0000006067836 */ /* 0x000fce0000000000 */
[----:B------:R-:W-:Y:S05]  /*0a10*/  CALL.REL.NOINC `($__internal_0_$__cuda_sm20_dblrcp_rn_slowpath_v3) ;  /* 0x0000001000007944 */ /* 0x000fea0003c00000 */
[----:B------:R-:W-:Y:S01]  /*0a20*/  MOV R2, R6 ;  /* 0x0000000600027202 */ /* 0x000fe20000000f00 */
[----:B------:R-:W-:-:S07]  /*0a30*/  IMAD.MOV.U32 R3, RZ, RZ, R7 ;  /* 0x000000ffff037224 */ /* 0x000fce00078e0007 */
.L_x_16:
[----:B------:R-:W-:Y:S05]  /*0a40*/  BSYNC.RECONVERGENT B0 ;  /* 0x0000000000007941 */ /* 0x000fea0003800200 */
.L_x_15:
[----:B------:R-:W0:Y:S01]  /*0a50*/  LDC.64 R6, c[0x0][0x398] ;  /* 0x0000e600ff067b82 */ /* 0x000e220000000a00 */
[----:B------:R-:W2:Y:S04]  /*0a60*/  LDG.E.64.CONSTANT R28, desc[UR8][R22.64+0x8] ;  /* 0x00000808161c7981 */ /* 0x000ea8000c1e9b00 */
[----:B------:R-:W3:Y:S04]  /*0a70*/  LDG.E.64.CONSTANT R26, desc[UR8][R22.64] ;  /* 0x00000008161a7981 */ /* 0x000ee8000c1e9b00 */
[----:B------:R-:W4:Y:S01]  /*0a80*/  LDG.E.64.CONSTANT R46, desc[UR8][R22.64+0x10] ;  /* 0x00001008162e7981 */ /* 0x000f22000c1e9b00 */
[----:B0-----:R-:W-:-:S06]  /*0a90*/  IMAD.WIDE.U32 R6, R39, 0x8, R6 ;  /* 0x0000000827067825 */ /* 0x001fcc00078e0006 */
[----:B------:R-:W5:Y:S01]  /*0aa0*/  LDG.E.64.CONSTANT R6, desc[UR8][R6.64] ;  /* 0x0000000806067981 */ /* 0x000f62000c1e9b00 */
[----:B------:R-:W-:Y:S01]  /*0ab0*/  DADD R30, -R30, R8 ;  /* 0x000000001e1e7229 */ /* 0x000fe20000000108 */
[----:B------:R-:W-:Y:S02]  /*0ac0*/  FSEL R2, R2, RZ, P0 ;  /* 0x000000ff02027208 */ /* 0x000fe40000000000 */
[----:B------:R-:W-:-:S06]  /*0ad0*/  FSEL R3, R3, RZ, P0 ;  /* 0x000000ff03037208 */ /* 0x000fcc0000000000 */
[----:B------:R-:W-:-:S08]  /*0ae0*/  DMUL R30, R30, R2 ;  /* 0x000000021e1e7228 */ /* 0x000fd00000000000 */
[----:B------:R-:W-:Y:S01]  /*0af0*/  DFMA R2, -R30, R30, 1 ;  /* 0x3ff000001e02742b */ /* 0x000fe2000000011e */
[----:B------:R-:W-:Y:S07]  /*0b00*/  BSSY.RECONVERGENT B0, `(.L_x_17) ;  /* 0x000002e000007945 */ /* 0x000fee0003800200 */
[----:B-----5:R-:W-:-:S08]  /*0b10*/  DFMA R2, R6, R2, R30 ;  /* 0x000000020602722b */ /* 0x020fd0000000001e */
[----:B------:R-:W-:Y:S02]  /*0b20*/  DFMA R24, -R2, R2, 3 ;  /* 0x400800000218742b */ /* 0x000fe40000000102 */
[----:B--2---:R-:W-:-:S06]  /*0b30*/  DADD R6, -R20, R28 ;  /* 0x0000000014067229 */ /* 0x004fcc000000011c */
[----:B------:R-:W-:Y:S02]  /*0b40*/  DMUL R2, R2, R24 ;  /* 0x0000001802027228 */ /* 0x000fe40000000000 */
[----:B---3--:R-:W-:Y:S02]  /*0b50*/  DADD R24, -R16, R26 ;  /* 0x0000000010187229 */ /* 0x008fe4000000011a */
[----:B------:R-:W-:-:S04]  /*0b60*/  DMUL R30, R6, R6 ;  /* 0x00000006061e7228 */ /* 0x000fc80000000000 */
[----:B------:R-:W-:Y:S02]  /*0b70*/  DMUL R2, R2, 0.5 ;  /* 0x3fe0000002027828 */ /* 0x000fe40000000000 */
[----:B----4-:R-:W-:Y:S02]  /*0b80*/  DADD R42, -R12, R46 ;  /* 0x000000000c2a7229 */ /* 0x010fe4000000012e */
[----:B------:R-:W-:-:S04]  /*0b90*/  DFMA R24, R24, R24, R30 ;  /* 0x000000181818722b */ /* 0x000fc8000000001e */
[----:B------:R-:W-:-:S04]  /*0ba0*/  DFMA R6, -R2, R2, 3 ;  /* 0x400800000206742b */ /* 0x000fc80000000102 */
[----:B------:R-:W-:-:S04]  /*0bb0*/  DFMA R42, R42, R42, R24 ;  /* 0x0000002a2a2a722b */ /* 0x000fc80000000018 */
[----:B------:R-:W-:Y:S02]  /*0bc0*/  DMUL R6, R2, R6 ;  /* 0x0000000602067228 */ /* 0x000fe40000000000 */
[----:B------:R-:W0:Y:S06]  /*0bd0*/  MUFU.RSQ64H R35, R43 ;  /* 0x0000002b00237308 */ /* 0x000e2c0000001c00 */
[----:B------:R-:W-:Y:S01]  /*0be0*/  DMUL R6, R6, 0.5 ;  /* 0x3fe0000006067828 */ /* 0x000fe20000000000 */
[----:B------:R-:W-:-:S07]  /*0bf0*/  VIADD R34, R43, 0xfcb00000 ;  /* 0xfcb000002b227836 */ /* 0x000fce0000000000 */
[----:B------:R-:W-:Y:S02]  /*0c00*/  DFMA R2, -R6, R6, 3 ;  /* 0x400800000602742b */ /* 0x000fe40000000106 */
[----:B0-----:R-:W-:-:S06]  /*0c10*/  DMUL R24, R34, R34 ;  /* 0x0000002222187228 */ /* 0x001fcc0000000000 */
[----:B------:R-:W-:Y:S01]  /*0c20*/  DMUL R6, R6, R2 ;  /* 0x0000000206067228 */ /* 0x000fe20000000000 */
[----:B------:R-:W-:Y:S01]  /*0c30*/  MOV R2, 0x0 ;  /* 0x0000000000027802 */ /* 0x000fe20000000f00 */
[----:B------:R-:W-:Y:S01]  /*0c40*/  IMAD.MOV.U32 R3, RZ, RZ, 0x3ff00000 ;  /* 0x3ff00000ff037424 */ /* 0x000fe200078e00ff */
[----:B------:R-:W-:-:S05]  /*0c50*/  DFMA R24, R42, -R24, 1 ;  /* 0x3ff000002a18742b */ /* 0x000fca0000000818 */
[----:B------:R-:W-:Y:S01]  /*0c60*/  DFMA R2, R6, -0.5, R2 ;  /* 0xbfe000000602782b */ /* 0x000fe20000000002 */
[----:B------:R-:W-:Y:S01]  /*0c70*/  IMAD.MOV.U32 R6, RZ, RZ, 0x0 ;  /* 0x00000000ff067424 */ /* 0x000fe200078e00ff */
[----:B------:R-:W-:Y:S01]  /*0c80*/  MOV R7, 0x3fd80000 ;  /* 0x3fd8000000077802 */ /* 0x000fe20000000f00 */
[----:B------:R-:W-:-:S05]  /*0c90*/  DMUL R44, R34, R24 ;  /* 0x00000018222c7228 */ /* 0x000fca0000000000 */
[----:B------:R-:W-:-:S08]  /*0ca0*/  DFMA R6, R24, R6, 0.5 ;  /* 0x3fe000001806742b */ /* 0x000fd00000000006 */
[----:B------:R-:W-:Y:S02]  /*0cb0*/  DFMA R44, R6, R44, R34 ;  /* 0x0000002c062c722b */ /* 0x000fe40000000022 */
[----:B------:R-:W-:Y:S01]  /*0cc0*/  DMUL R24, R2, 0.5 ;  /* 0x3fe0000002187828 */ /* 0x000fe20000000000 */
[----:B------:R-:W-:-:S05]  /*0cd0*/  ISETP.GE.U32.AND P0, PT, R34, 0x7ca00000, PT ;  /* 0x7ca000002200780c */ /* 0x000fca0003f06070 */
[----:B------:R-:W-:Y:S02]  /*0ce0*/  DMUL R2, R42, R44 ;  /* 0x0000002c2a027228 */ /* 0x000fe40000000000 */
[----:B------:R-:W-:Y:S02]  /*0cf0*/  VIADD R7, R45, 0xfff00000 ;  /* 0xfff000002d077836 */ /* 0x000fe40000000000 */
[----:B------:R-:W-:-:S04]  /*0d00*/  IMAD.MOV.U32 R6, RZ, RZ, R44 ;  /* 0x000000ffff067224 */ /* 0x000fc800078e002c */
[----:B------:R-:W-:Y:S02]  /*0d10*/  DFMA R36, R2, -R2, R42 ;  /* 0x800000020224722b */ /* 0x000fe4000000002a */
[----:B------:R-:W-:Y:S02]  /*0d20*/  DMUL R24, R24, R32 ;  /* 0x0000002018187228 */ /* 0x000fe40000000000 */
[----:B------:R-:W-:Y:S02]  /*0d30*/  DADD R26, R14, -R26 ;  /* 0x000000000e1a7229 */ /* 0x000fe4000000081a */
[----:B------:R-:W-:Y:S02]  /*0d40*/  DADD R28, R18, -R28 ;  /* 0x00000000121c7229 */ /* 0x000fe4000000081c */
[----:B------:R-:W-:Y:S02]  /*0d50*/  DADD R30, R10, -R46 ;  /* 0x000000000a1e7229 */ /* 0x000fe4000000082e */
[----:B------:R-:W-:Y:S01]  /*0d60*/  DFMA R32, R36, R6, R2 ;  /* 0x000000062420722b */ /* 0x000fe20000000002 */
[----:B------:R-:W-:Y:S10]  /*0d70*/  @!P0 BRA `(.L_x_18) ;  /* 0x0000000000188947 */ /* 0x000ff40003800000 */
[----:B------:R-:W-:Y:S01]  /*0d80*/  MOV R0, R44 ;  /* 0x0000002c00007202 */ /* 0x000fe20000000f00 */
[----:B------:R-:W-:Y:S01]  /*0d90*/  IMAD.MOV.U32 R35, RZ, RZ, R43 ;  /* 0x000000ffff237224 */ /* 0x000fe200078e002b */
[----:B------:R-:W-:-:S07]  /*0da0*/  MOV R6, 0xdc0 ;  /* 0x00000dc000067802 */ /* 0x000fce0000000f00 */
[----:B------:R-:W-:Y:S05]  /*0db0*/  CALL.REL.NOINC `($__internal_1_$__cuda_sm20_dsqrt_rn_f64_mediumpath_v1) ;  /* 0x0000000c00c07944 */ /* 0x000fea0003c00000 */
[----:B------:R-:W-:Y:S01]  /*0dc0*/  IMAD.MOV.U32 R32, RZ, RZ, R2 ;  /* 0x000000ffff207224 */ /* 0x000fe200078e0002 */
[----:B------:R-:W-:-:S07]  /*0dd0*/  MOV R33, R3 ;  /* 0x0000000300217202 */ /* 0x000fce0000000f00 */
.L_x_18:
[----:B------:R-:W-:Y:S05]  /*0de0*/  BSYNC.RECONVERGENT B0 ;  /* 0x0000000000007941 */ /* 0x000fea0003800200 */
.L_x_17:
[----:B------:R-:W-:Y:S01]  /*0df0*/  DMUL R28, R28, R28 ;  /* 0x0000001c1c1c7228 */ /* 0x000fe20000000000 */
[----:B------:R-:W-:Y:S07]  /*0e00*/  BSSY.RECONVERGENT B0, `(.L_x_19) ;  /* 0x0000019000007945 */ /* 0x000fee0003800200 */
[----:B------:R-:W-:Y:S01]  /*0e10*/  DFMA R28, R26, R26, R28 ;  /* 0x0000001a1a1c722b */ /* 0x000fe2000000001c */
[----:B------:R-:W-:Y:S01]  /*0e20*/  IMAD.MOV.U32 R26, RZ, RZ, 0x0 ;  /* 0x00000000ff1a7424 */ /* 0x000fe200078e00ff */
[----:B------:R-:W-:-:S06]  /*0e30*/  MOV R27, 0x3fd80000 ;  /* 0x3fd80000001b7802 */ /* 0x000fcc0000000f00 */
        /* <DEDUP_REMOVED lines=21> */
.L_x_20:
[----:B------:R-:W-:Y:S05]  /*0f90*/  BSYNC.RECONVERGENT B0 ;  /* 0x0000000000007941 */ /* 0x000fea0003800200 */
.L_x_19:
        /* <DEDUP_REMOVED lines=19> */
.L_x_22:
[----:B------:R-:W-:Y:S05]  /*10d0*/  BSYNC.RECONVERGENT B0 ;  /* 0x0000000000007941 */ /* 0x000fea0003800200 */
.L_x_21:
[----:B------:R0:W2:Y:S01]  /*10e0*/  LDG.E.64.CONSTANT R2, desc[UR8][R40.64] ;  /* 0x0000000828027981 */ /* 0x0000a2000c1e9b00 */
[----:B------:R-:W-:Y:S01]  /*10f0*/  DADD R32, -R32, R8 ;  /* 0x0000000020207229 */ /* 0x000fe20000000108 */
[----:B------:R-:W-:Y:S01]  /*1100*/  FSEL R6, R6, RZ, P0 ;  /* 0x000000ff06067208 */ /* 0x000fe20000000000 */
[----:B------:R-:W-:Y:S01]  /*1110*/  UIADD3 UR4, UPT, UPT, UR4, 0x2, URZ ;  /* 0x0000000204047890 */ /* 0x000fe2000fffe0ff */
[----:B------:R-:W-:Y:S01]  /*1120*/  FSEL R7, R7, RZ, P0 ;  /* 0x000000ff07077208 */ /* 0x000fe20000000000 */
[----:B------:R-:W-:Y:S01]  /*1130*/  VIADD R39, R39, 0x2 ;  /* 0x0000000227277836 */ /* 0x000fe20000000000 */
[----:B------:R-:W-:Y:S01]  /*1140*/  IADD3 R22, P1, PT, R22, 0x30, RZ ;  /* 0x0000003016167810 */ /* 0x000fe20007f3e0ff */
[----:B------:R-:W-:-:S03]  /*1150*/  UISETP.NE.AND UP0, UPT, UR4, URZ, UPT ;  /* 0x000000ff0400728c */ /* 0x000fc6000bf05270 */
[----:B------:R-:W-:Y:S01]  /*1160*/  DMUL R32, R32, R6 ;  /* 0x0000000620207228 */ /* 0x000fe20000000000 */
[----:B0-----:R-:W-:Y:S01]  /*1170*/  IADD3 R40, P0, PT, R40, 0x10, RZ ;  /* 0x0000001028287810 */ /* 0x001fe20007f1e0ff */
[----:B------:R-:W-:-:S03]  /*1180*/  IMAD.X R23, RZ, RZ, R23, P1 ;  /* 0x000000ffff177224 */ /* 0x000fc600008e0617 */
[----:B------:R-:W-:-:S03]  /*1190*/  IADD3.X R41, PT, PT, RZ, R41, RZ, P0, !PT ;  /* 0x00000029ff297210 */ /* 0x000fc600007fe4ff */
[----:B------:R-:W-:-:S08]  /*11a0*/  DFMA R6, -R32, R32, 1 ;  /* 0x3ff000002006742b */ /* 0x000fd00000000120 */
[----:B--2---:R-:W-:-:S08]  /*11b0*/  DFMA R2, R2, R6, R32 ;  /* 0x000000060202722b */ /* 0x004fd00000000020 */
[----:B------:R-:W-:-:S08]  /*11c0*/  DFMA R6, -R2, R2, 3 ;  /* 0x400800000206742b */ /* 0x000fd00000000102 */
[----:B------:R-:W-:-:S08]  /*11d0*/  DMUL R6, R2, R6 ;  /* 0x0000000602067228 */ /* 0x000fd00000000000 */
[----:B------:R-:W-:-:S08]  /*11e0*/  DMUL R6, R6, 0.5 ;  /* 0x3fe0000006067828 */ /* 0x000fd00000000000 */
[----:B------:R-:W-:-:S08]  /*11f0*/  DFMA R2, -R6, R6, 3 ;  /* 0x400800000602742b */ /* 0x000fd00000000106 */
[----:B------:R-:W-:-:S08]  /*1200*/  DMUL R2, R6, R2 ;  /* 0x0000000206027228 */ /* 0x000fd00000000000 */
[----:B------:R-:W-:-:S08]  /*1210*/  DMUL R2, R2, 0.5 ;  /* 0x3fe0000002027828 */ /* 0x000fd00000000000 */
[----:B------:R-:W-:-:S08]  /*1220*/  DFMA R6, -R2, R2, 3 ;  /* 0x400800000206742b */ /* 0x000fd00000000102 */
[----:B------:R-:W-:Y:S01]  /*1230*/  DMUL R6, R2, R6 ;  /* 0x0000000602067228 */ /* 0x000fe20000000000 */
[----:B------:R-:W-:Y:S01]  /*1240*/  IMAD.MOV.U32 R2, RZ, RZ, 0x0 ;  /* 0x00000000ff027424 */ /* 0x000fe200078e00ff */
[----:B------:R-:W-:-:S06]  /*1250*/  MOV R3, 0x3ff00000 ;  /* 0x3ff0000000037802 */ /* 0x000fcc0000000f00 */
[----:B------:R-:W-:-:S08]  /*1260*/  DFMA R6, R6, -0.5, R2 ;  /* 0xbfe000000606782b */ /* 0x000fd00000000002 */
[----:B------:R-:W-:-:S08]  /*1270*/  DMUL R6, R6, 0.5 ;  /* 0x3fe0000006067828 */ /* 0x000fd00000000000 */
[----:B------:R-:W-:Y:S01]  /*1280*/  DMUL R32, R24, R6 ;  /* 0x0000000618207228 */ /* 0x000fe20000000000 */
[----:B------:R-:W-:Y:S10]  /*1290*/  BRA.U UP0, `(.L_x_23) ;  /* 0xfffffff100907547 */ /* 0x000ff4000b83ffff */
.L_x_10:
[----:B------:R-:W0:Y:S02]  /*12a0*/  LDCU UR4, c[0x0][0x3a4] ;  /* 0x00007480ff0477ac */ /* 0x000e240008000800 */
[----:B0-----:R-:W-:-:S04]  /*12b0*/  ULOP3.LUT UR4, UR4, 0x1, URZ, 0xc0, !UPT ;  /* 0x0000000104047892 */ /* 0x001fc8000f8ec0ff */
[----:B------:R-:W-:-:S09]  /*12c0*/  UISETP.NE.U32.AND UP0, UPT, UR4, 0x1, UPT ;  /* 0x000000010400788c */ /* 0x000fd2000bf05070 */
[----:B------:R-:W-:Y:S05]  /*12d0*/  BRA.U UP0, `(.L_x_24) ;  /* 0x0000000500b87547 */ /* 0x000fea000b800000 */
[----:B------:R-:W0:Y:S01]  /*12e0*/  LDC.64 R2, c[0x0][0x390] ;  /* 0x0000e400ff027b82 */ /* 0x000e220000000a00 */
[----:B------:R-:W-:-:S04]  /*12f0*/  IMAD R7, R38, 0x3, RZ ;  /* 0x0000000326077824 */ /* 0x000fc800078e02ff */
[----:B0-----:R-:W-:-:S05]  /*1300*/  IMAD.WIDE.U32 R2, R7, 0x8, R2 ;  /* 0x0000000807027825 */ /* 0x001fca00078e0002 */
[----:B------:R-:W2:Y:S04]  /*1310*/  LDG.E.64.CONSTANT R22, desc[UR8][R2.64+0x8] ;  /* 0x0000080802167981 */ /* 0x000ea8000c1e9b00 */
[----:B------:R-:W3:Y:S04]  /*1320*/  LDG.E.64.CONSTANT R6, desc[UR8][R2.64] ;  /* 0x0000000802067981 */ /* 0x000ee8000c1e9b00 */
[----:B------:R0:W4:Y:S01]  /*1330*/  LDG.E.64.CONSTANT R24, desc[UR8][R2.64+0x10] ;  /* 0x0000100802187981 */ /* 0x000122000c1e9b00 */
[----:B------:R-:W-:Y:S01]  /*1340*/  BSSY.RECONVERGENT B0, `(.L_x_25) ;  /* 0x0000020000007945 */ /* 0x000fe20003800200 */
[----:B0-----:R-:W-:Y:S01]  /*1350*/  IMAD.MOV.U32 R2, RZ, RZ, 0x0 ;  /* 0x00000000ff027424 */ /* 0x001fe200078e00ff */
[----:B------:R-:W-:Y:S01]  /*1360*/  MOV R3, 0x3fd80000 ;  /* 0x3fd8000000037802 */ /* 0x000fe20000000f00 */
        /* <DEDUP_REMOVED lines=29> */
.L_x_26:
[----:B------:R-:W-:Y:S05]  /*1540*/  BSYNC.RECONVERGENT B0 ;  /* 0x0000000000007941 */ /* 0x000fea0003800200 */
.L_x_25:
[----:B------:R-:W-:Y:S01]  /*1550*/  DMUL R18, R18, R18 ;  /* 0x0000001212127228 */ /* 0x000fe20000000000 */
[----:B------:R-:W-:Y:S01]  /*1560*/  IMAD.MOV.U32 R6, RZ, RZ, 0x0 ;  /* 0x00000000ff067424 */ /* 0x000fe200078e00ff */
[----:B------:R-:W-:Y:S01]  /*1570*/  MOV R7, 0x3fd80000 ;  /* 0x3fd8000000077802 */ /* 0x000fe20000000f00 */
[----:B------:R-:W-:Y:S05]  /*1580*/  BSSY.RECONVERGENT B0, `(.L_x_27) ;  /* 0x0000017000007945 */ /* 0x000fea0003800200 */
        /* <DEDUP_REMOVED lines=17> */
[----:B------:R-:W-:Y:S01]  /*16a0*/  MOV R35, R43 ;  /* 0x0000002b00237202 */ /* 0x000fe20000000f00 */
[----:B------:R-:W-:Y:S01]  /*16b0*/  IMAD.MOV.U32 R2, RZ, RZ, R14 ;  /* 0x000000ffff027224 */ /* 0x000fe200078e000e */
[----:B------:R-:W-:Y:S02]  /*16c0*/  MOV R3, R15 ;  /* 0x0000000f00037202 */ /* 0x000fe40000000f00 */
[----:B------:R-:W-:-:S07]  /*16d0*/  MOV R6, 0x16f0 ;  /* 0x000016f000067802 */ /* 0x000fce0000000f00 */
[----:B------:R-:W-:Y:S05]  /*16e0*/  CALL.REL.NOINC `($__internal_1_$__cuda_sm20_dsqrt_rn_f64_mediumpath_v1) ;  /* 0x0000000400747944 */ /* 0x000fea0003c00000 */
.L_x_28:
[----:B------:R-:W-:Y:S05]  /*16f0*/  BSYNC.RECONVERGENT B0 ;  /* 0x0000000000007941 */ /* 0x000fea0003800200 */
.L_x_27:
        /* <DEDUP_REMOVED lines=13> */
[----:B------:R-:W-:Y:S02]  /*17d0*/  LOP3.LUT R6, R3, 0x7fffffff, RZ, 0xc0, !PT ;  /* 0x7fffffff03067812 */ /* 0x000fe400078ec0ff */
[----:B------:R-:W-:Y:S02]  /*17e0*/  MOV R0, 0x1810 ;  /* 0x0000181000007802 */ /* 0x000fe40000000f00 */
[----:B------:R-:W-:-:S07]  /*17f0*/  IADD3 R6, PT, PT, R6, -0x100000, RZ ;  /* 0xfff0000006067810 */ /* 0x000fce0007ffe0ff */
[----:B------:R-:W-:Y:S05]  /*1800*/  CALL.REL.NOINC `($__internal_0_$__cuda_sm20_dblrcp_rn_slowpath_v3) ;  /* 0x0000000000847944 */ /* 0x000fea0003c00000 */
[----:B------:R-:W-:Y:S01]  /*1810*/  IMAD.MOV.U32 R10, RZ, RZ, R6 ;  /* 0x000000ffff0a7224 */ /* 0x000fe200078e0006 */
[----:B------:R-:W-:-:S07]  /*1820*/  MOV R11, R7 ;  /* 0x00000007000b7202 */ /* 0x000fce0000000f00 */
.L_x_30:
[----:B------:R-:W-:Y:S05]  /*1830*/  BSYNC.RECONVERGENT B0 ;  /* 0x0000000000007941 */ /* 0x000fea0003800200 */
.L_x_29:
[----:B------:R-:W0:Y:S01]  /*1840*/  LDC.64 R2, c[0x0][0x398] ;  /* 0x0000e600ff027b82 */ /* 0x000e220000000a00 */
[----:B------:R-:W1:Y:S02]  /*1850*/  LDCU UR4, c[0x0][0x3a4] ;  /* 0x00007480ff0477ac */ /* 0x000e640008000800 */
[----:B-1----:R-:W-:-:S04]  /*1860*/  IMAD R7, R5, UR4, R38 ;  /* 0x0000000405077c24 */ /* 0x002fc8000f8e0226 */
[----:B0-----:R-:W-:-:S06]  /*1870*/  IMAD.WIDE.U32 R2, R7, 0x8, R2 ;  /* 0x0000000807027825 */ /* 0x001fcc00078e0002 */
[----:B------:R-:W2:Y:S01]  /*1880*/  LDG.E.64.CONSTANT R2, desc[UR8][R2.64] ;  /* 0x0000000802027981 */ /* 0x000ea2000c1e9b00 */
[----:B------:R-:W-:Y:S01]  /*1890*/  DADD R12, -R12, R8 ;  /* 0x000000000c0c7229 */ /* 0x000fe20000000108 */
[----:B------:R-:W-:Y:S02]  /*18a0*/  FSEL R6, R10, RZ, P0 ;  /* 0x000000ff0a067208 */ /* 0x000fe40000000000 */
[----:B------:R-:W-:-:S06]  /*18b0*/  FSEL R7, R11, RZ, P0 ;  /* 0x000000ff0b077208 */ /* 0x000fcc0000000000 */
[----:B------:R-:W-:-:S08]  /*18c0*/  DMUL R12, R12, R6 ;  /* 0x000000060c0c7228 */ /* 0x000fd00000000000 */
        /* <DEDUP_REMOVED lines=14> */
[----:B------:R-:W-:-:S11]  /*19b0*/  DMUL R32, R32, R2 ;  /* 0x0000000220207228 */ /* 0x000fd60000000000 */
.L_x_24:
[----:B------:R-:W0:Y:S01]  /*19c0*/  LDC.64 R2, c[0x0][0x380] ;  /* 0x0000e000ff027b82 */ /* 0x000e220000000a00 */
[----:B------:R-:W1:Y:S02]  /*19d0*/  LDCU UR4, c[0x0][0x3a0] ;  /* 0x00007400ff0477ac */ /* 0x000e640008000800 */
[----:B-1----:R-:W-:-:S04]  /*19e0*/  IMAD R5, R5, UR4, R4 ;  /* 0x0000000405057c24 */ /* 0x002fc8000f8e0204 */
[----:B0-----:R-:W-:-:S05]  /*19f0*/  IMAD.WIDE R2, R5, 0x8, R2 ;  /* 0x0000000805027825 */ /* 0x001fca00078e0202 */
[----:B------:R-:W-:Y:S01]  /*1a00*/  STG.E.64 desc[UR8][R2.64], R32 ;  /* 0x0000002002007986 */ /* 0x000fe2000c101b08 */
[----:B------:R-:W-:Y:S05]  /*1a10*/  EXIT ;  /* 0x000000000000794d */ /* 0x000fea0003800000 */
        .weak           $__internal_0_$__cuda_sm20_dblrcp_rn_slowpath_v3
        .type           $__internal_0_$__cuda_sm20_dblrcp_rn_slowpath_v3,@function
        .size           $__internal_0_$__cuda_sm20_dblrcp_rn_slowpath_v3,($__internal_1_$__cuda_sm20_dsqrt_rn_f64_mediumpath_v1 - $__internal_0_$__cuda_sm20_dblrcp_rn_slowpath_v3)
$__internal_0_$__cuda_sm20_dblrcp_rn_slowpath_v3:
[----:B------:R-:W-:Y:S01]  /*1a20*/  DSETP.GTU.AND P1, PT, |R2|, +INF , PT ;  /* 0x7ff000000200742a */ /* 0x000fe20003f2c200 */
[----:B------:R-:W-:-:S13]  /*1a30*/  BSSY.RECONVERGENT B1, `(.L_x_31) ;  /* 0x0000023000017945 */ /* 0x000fda0003800200 */
[----:B------:R-:W-:Y:S05]  /*1a40*/  @P1 BRA `(.L_x_32) ;  /* 0x00000000007c1947 */ /* 0x000fea0003800000 */
[----:B------:R-:W-:-:S05]  /*1a50*/  LOP3.LUT R26, R3, 0x7fffffff, RZ, 0xc0, !PT ;  /* 0x7fffffff031a7812 */ /* 0x000fca00078ec0ff */
[----:B------:R-:W-:-:S05]  /*1a60*/  VIADD R7, R26, 0xffffffff ;  /* 0xffffffff1a077836 */ /* 0x000fca0000000000 */
[----:B------:R-:W-:-:S13]  /*1a70*/  ISETP.GE.U32.AND P1, PT, R7, 0x7fefffff, PT ;  /* 0x7fefffff0700780c */ /* 0x000fda0003f26070 */
[----:B------:R-:W-:Y:S02]  /*1a80*/  @P1 LOP3.LUT R29, R3, 0x7ff00000, RZ, 0x3c, !PT ;  /* 0x7ff00000031d1812 */ /* 0x000fe400078e3cff */
[----:B------:R-:W-:Y:S01]  /*1a90*/  @P1 MOV R28, RZ ;  /* 0x000000ff001c1202 */ /* 0x000fe20000000f00 */
[----:B------:R-:W-:Y:S06]  /*1aa0*/  @P1 BRA `(.L_x_33) ;  /* 0x00000000006c1947 */ /* 0x000fec0003800000 */
[----:B------:R-:W-:-:S13]  /*1ab0*/  ISETP.GE.U32.AND P1, PT, R26, 0x1000001, PT ;  /* 0x010000011a00780c */ /* 0x000fda0003f26070 */
[----:B------:R-:W-:Y:S05]  /*1ac0*/  @!P1 BRA `(.L_x_34) ;  /* 0x0000000000349947 */ /* 0x000fea0003800000 */
[----:B------:R-:W-:Y:S01]  /*1ad0*/  VIADD R29, R3, 0xc0200000 ;  /* 0xc0200000031d7836 */ /* 0x000fe20000000000 */
[----:B------:R-:W-:-:S03]  /*1ae0*/  MOV R28, R2 ;  /* 0x00000002001c7202 */ /* 0x000fc60000000f00 */
[----:B------:R-:W0:Y:S03]  /*1af0*/  MUFU.RCP64H R7, R29 ;  /* 0x0000001d00077308 */ /* 0x000e260000001800 */
[----:B0-----:R-:W-:-:S08]  /*1b00*/  DFMA R26, -R28, R6, 1 ;  /* 0x3ff000001c1a742b */ /* 0x001fd00000000106 */
[----:B------:R-:W-:-:S08]  /*1b10*/  DFMA R26, R26, R26, R26 ;  /* 0x0000001a1a1a722b */ /* 0x000fd0000000001a */
[----:B------:R-:W-:-:S08]  /*1b20*/  DFMA R26, R6, R26, R6 ;  /* 0x0000001a061a722b */ /* 0x000fd00000000006 */
[----:B------:R-:W-:-:S08]  /*1b30*/  DFMA R6, -R28, R26, 1 ;  /* 0x3ff000001c06742b */ /* 0x000fd0000000011a */
[----:B------:R-:W-:-:S08]  /*1b40*/  DFMA R6, R26, R6, R26 ;  /* 0x000000061a06722b */ /* 0x000fd0000000001a */
[----:B------:R-:W-:-:S08]  /*1b50*/  DMUL R6, R6, 2.2250738585072013831e-308 ;  /* 0x0010000006067828 */ /* 0x000fd00000000000 */
[----:B------:R-:W-:-:S08]  /*1b60*/  DFMA R2, -R2, R6, 1 ;  /* 0x3ff000000202742b */ /* 0x000fd00000000106 */
[----:B------:R-:W-:-:S08]  /*1b70*/  DFMA R2, R2, R2, R2 ;  /* 0x000000020202722b */ /* 0x000fd00000000002 */
[----:B------:R-:W-:Y:S01]  /*1b80*/  DFMA R28, R6, R2, R6 ;  /* 0x00000002061c722b */ /* 0x000fe20000000006 */
[----:B------:R-:W-:Y:S10]  /*1b90*/  BRA `(.L_x_33) ;  /* 0x0000000000307947 */ /* 0x000ff40003800000 */
.L_x_34:
[----:B------:R-:W-:Y:S01]  /*1ba0*/  DMUL R26, R2, 8.11296384146066816958e+31 ;  /* 0x46900000021a7828 */ /* 0x000fe20000000000 */
[----:B------:R-:W-:-:S05]  /*1bb0*/  IMAD.MOV.U32 R2, RZ, RZ, R6 ;  /* 0x000000ffff027224 */ /* 0x000fca00078e0006 */
[----:B------:R-:W0:Y:S02]  /*1bc0*/  MUFU.RCP64H R3, R27 ;  /* 0x0000001b00037308 */ /* 0x000e240000001800 */
[----:B0-----:R-:W-:-:S08]  /*1bd0*/  DFMA R6, -R26, R2, 1 ;  /* 0x3ff000001a06742b */ /* 0x001fd00000000102 */
[----:B------:R-:W-:-:S08]  /*1be0*/  DFMA R6, R6, R6, R6 ;  /* 0x000000060606722b */ /* 0x000fd00000000006 */
[----:B------:R-:W-:-:S08]  /*1bf0*/  DFMA R6, R2, R6, R2 ;  /* 0x000000060206722b */ /* 0x000fd00000000002 */
[----:B------:R-:W-:-:S08]  /*1c00*/  DFMA R2, -R26, R6, 1 ;  /* 0x3ff000001a02742b */ /* 0x000fd00000000106 */
[----:B------:R-:W-:-:S08]  /*1c10*/  DFMA R2, R6, R2, R6 ;  /* 0x000000020602722b */ /* 0x000fd00000000006 */
[----:B------:R-:W-:Y:S01]  /*1c20*/  DMUL R28, R2, 8.11296384146066816958e+31 ;  /* 0x46900000021c7828 */ /* 0x000fe20000000000 */
[----:B------:R-:W-:Y:S10]  /*1c30*/  BRA `(.L_x_33) ;  /* 0x0000000000087947 */ /* 0x000ff40003800000 */
.L_x_32:
[----:B------:R-:W-:Y:S02]  /*1c40*/  LOP3.LUT R29, R3, 0x80000, RZ, 0xfc, !PT ;  /* 0x00080000031d7812 */ /* 0x000fe400078efcff */
[----:B------:R-:W-:-:S07]  /*1c50*/  MOV R28, R2 ;  /* 0x00000002001c7202 */ /* 0x000fce0000000f00 */
.L_x_33:
[----:B------:R-:W-:Y:S05]  /*1c60*/  BSYNC.RECONVERGENT B1 ;  /* 0x0000000000017941 */ /* 0x000fea0003800200 */
.L_x_31:
[----:B------:R-:W-:Y:S02]  /*1c70*/  HFMA2 R3, -RZ, RZ, 0, 0 ;  /* 0x00000000ff037431 */ /* 0x000fe400000001ff */
[----:B------:R-:W-:Y:S01]  /*1c80*/  IMAD.MOV.U32 R2, RZ, RZ, R0 ;  /* 0x000000ffff027224 */ /* 0x000fe200078e0000 */
[----:B------:R-:W-:Y:S01]  /*1c90*/  MOV R7, R29 ;  /* 0x0000001d00077202 */ /* 0x000fe20000000f00 */
[----:B------:R-:W-:Y:S02]  /*1ca0*/  IMAD.MOV.U32 R6, RZ, RZ, R28 ;  /* 0x000000ffff067224 */ /* 0x000fe400078e001c */
[----:B------:R-:W-:Y:S05]  /*1cb0*/  RET.REL.NODEC R2 `(_Z29GDFTgrid_becke_eval_PB_kernelPdPKdS1_S1_ii) ;  /* 0xffffffe002d07950 */ /* 0x000fea0003c3ffff */
        .weak           $__internal_1_$__cuda_sm20_dsqrt_rn_f64_mediumpath_v1
        .type           $__internal_1_$__cuda_sm20_dsqrt_rn_f64_mediumpath_v1,@function
        .size           $__internal_1_$__cuda_sm20_dsqrt_rn_f64_mediumpath_v1,(.L_x_221 - $__internal_1_$__cuda_sm20_dsqrt_rn_f64_mediumpath_v1)
$__internal_1_$__cuda_sm20_dsqrt_rn_f64_mediumpath_v1:
[----:B------:R-:W-:Y:S01]  /*1cc0*/  ISETP.GE.U32.AND P0, PT, R34, -0x3400000, PT ;  /* 0xfcc000002200780c */ /* 0x000fe20003f06070 */
[----:B------:R-:W-:Y:S01]  /*1cd0*/  BSSY.RECONVERGENT B1, `(.L_x_35) ;  /* 0x0000026000017945 */ /* 0x000fe20003800200 */
[----:B------:R-:W-:Y:S01]  /*1ce0*/  IMAD.MOV.U32 R34, RZ, RZ, R42 ;  /* 0x000000ffff227224 */ /* 0x000fe200078e002a */
[----:B------:R-:W-:Y:S01]  /*1cf0*/  MOV R42, R0 ;  /* 0x00000000002a7202 */ /* 0x000fe20000000f00 */
[----:B------:R-:W-:-:S09]  /*1d00*/  IMAD.MOV.U32 R43, RZ, RZ, R7 ;  /* 0x000000ffff2b7224 */ /* 0x000fd200078e0007 */
[----:B------:R-:W-:Y:S05]  /*1d10*/  @!P0 BRA `(.L_x_36) ;  /* 0x0000000000208947 */ /* 0x000fea0003800000 */
[----:B------:R-:W-:-:S10]  /*1d20*/  DFMA.RM R36, R36, R42, R2 ;  /* 0x0000002a2424722b */ /* 0x000fd40000004002 */
[----:B------:R-:W-:-:S04]  /*1d30*/  IADD3 R2, P0, PT, R36, 0x1, RZ ;  /* 0x0000000124027810 */ /* 0x000fc80007f1e0ff */
[----:B------:R-:W-:-:S06]  /*1d40*/  IADD3.X R3, PT, PT, RZ, R37, RZ, P0, !PT ;  /* 0x00000025ff037210 */ /* 0x000fcc00007fe4ff */
[----:B------:R-:W-:-:S08]  /*1d50*/  DFMA.RP R34, -R36, R2, R34 ;  /* 0x000000022422722b */ /* 0x000fd00000008122 */
[----:B------:R-:W-:-:S06]  /*1d60*/  DSETP.GT.AND P0, PT, R34, RZ, PT ;  /* 0x000000ff2200722a */ /* 0x000fcc0003f04000 */
[----:B------:R-:W-:Y:S02]  /*1d70*/  FSEL R2, R2, R36, P0 ;  /* 0x0000002402027208 */ /* 0x000fe40000000000 */
[----:B------:R-:W-:Y:S01]  /*1d80*/  FSEL R3, R3, R37, P0 ;  /* 0x0000002503037208 */ /* 0x000fe20000000000 */
[----:B------:R-:W-:Y:S06]  /*1d90*/  BRA `(.L_x_37) ;  /* 0x0000000000647947 */ /* 0x000fec0003800000 */
.L_x_36:
[----:B------:R-:W-:-:S14]  /*1da0*/  DSETP.NE.AND P0, PT, R34, RZ, PT ;  /* 0x000000ff2200722a */ /* 0x000fdc0003f05000 */
[----:B------:R-:W-:Y:S05]  /*1db0*/  @!P0 BRA `(.L_x_38) ;  /* 0x0000000000588947 */ /* 0x000fea0003800000 */
[----:B------:R-:W-:-:S13]  /*1dc0*/  ISETP.GE.AND P0, PT, R35, RZ, PT ;  /* 0x000000ff2300720c */ /* 0x000fda0003f06270 */
[----:B------:R-:W-:Y:S01]  /*1dd0*/  @!P0 IMAD.MOV.U32 R2, RZ, RZ, 0x0 ;  /* 0x00000000ff028424 */ /* 0x000fe200078e00ff */
[----:B------:R-:W-:Y:S01]  /*1de0*/  @!P0 MOV R3, 0xfff80000 ;  /* 0xfff8000000038802 */ /* 0x000fe20000000f00 */
[----:B------:R-:W-:Y:S06]  /*1df0*/  @!P0 BRA `(.L_x_37) ;  /* 0x00000000004c8947 */ /* 0x000fec0003800000 */
[----:B------:R-:W-:-:S13]  /*1e00*/  ISETP.GT.AND P0, PT, R35, 0x7fefffff, PT ;  /* 0x7fefffff2300780c */ /* 0x000fda0003f04270 */
[----:B------:R-:W-:Y:S05]  /*1e10*/  @P0 BRA `(.L_x_38) ;  /* 0x0000000000400947 */ /* 0x000fea0003800000 */
[----:B------:R-:W-:Y:S01]  /*1e20*/  DMUL R42, R34, 8.11296384146066816958e+31 ;  /* 0x46900000222a7828 */ /* 0x000fe20000000000 */
[----:B------:R-:W-:Y:S01]  /*1e30*/  IMAD.MOV.U32 R36, RZ, RZ, RZ ;  /* 0x000000ffff247224 */ /* 0x000fe200078e00ff */
[----:B------:R-:W-:Y:S01]  /*1e40*/  MOV R2, 0x0 ;  /* 0x0000000000027802 */ /* 0x000fe20000000f00 */
[----:B------:R-:W-:-:S03]  /*1e50*/  IMAD.MOV.U32 R3, RZ, RZ, 0x3fd80000 ;  /* 0x3fd80000ff037424 */ /* 0x000fc600078e00ff */
[----:B------:R-:W0:Y:S02]  /*1e60*/  MUFU.RSQ64H R37, R43 ;  /* 0x0000002b00257308 */ /* 0x000e240000001c00 */
[----:B0-----:R-:W-:-:S08]  /*1e70*/  DMUL R34, R36, R36 ;  /* 0x0000002424227228 */ /* 0x001fd00000000000 */
[----:B------:R-:W-:-:S08]  /*1e80*/  DFMA R34, R42, -R34, 1 ;  /* 0x3ff000002a22742b */ /* 0x000fd00000000822 */
[----:B------:R-:W-:Y:S02]  /*1e90*/  DFMA R2, R34, R2, 0.5 ;  /* 0x3fe000002202742b */ /* 0x000fe40000000002 */
[----:B------:R-:W-:-:S08]  /*1ea0*/  DMUL R34, R36, R34 ;  /* 0x0000002224227228 */ /* 0x000fd00000000000 */
[----:B------:R-:W-:-:S08]  /*1eb0*/  DFMA R34, R2, R34, R36 ;  /* 0x000000220222722b */ /* 0x000fd00000000024 */
[----:B------:R-:W-:Y:S02]  /*1ec0*/  DMUL R2, R42, R34 ;  /* 0x000000222a027228 */ /* 0x000fe40000000000 */
[----:B------:R-:W-:-:S06]  /*1ed0*/  IADD3 R35, PT, PT, R35, -0x100000, RZ ;  /* 0xfff0000023237810 */ /* 0x000fcc0007ffe0ff */
[----:B------:R-:W-:-:S08]  /*1ee0*/  DFMA R36, R2, -R2, R42 ;  /* 0x800000020224722b */ /* 0x000fd0000000002a */
[----:B------:R-:W-:-:S10]  /*1ef0*/  DFMA R2, R34, R36, R2 ;  /* 0x000000242202722b */ /* 0x000fd40000000002 */
[----:B------:R-:W-:Y:S01]  /*1f00*/  VIADD R3, R3, 0xfcb00000 ;  /* 0xfcb0000003037836 */ /* 0x000fe20000000000 */
[----:B------:R-:W-:Y:S06]  /*1f10*/  BRA `(.L_x_37) ;  /* 0x0000000000047947 */ /* 0x000fec0003800000 */
.L_x_38:
[----:B------:R-:W-:-:S11]  /*1f20*/  DADD R2, R34, R34 ;  /* 0x0000000022027229 */ /* 0x000fd60000000022 */
.L_x_37:
[----:B------:R-:W-:Y:S05]  /*1f30*/  BSYNC.RECONVERGENT B1 ;  /* 0x0000000000017941 */ /* 0x000fea0003800200 */
.L_x_35:
[----:B------:R-:W-:-:S04]  /*1f40*/  MOV R7, 0x0 ;  /* 0x0000000000077802 */ /* 0x000fc80000000f00 */
[----:B------:R-:W-:Y:S05]  /*1f50*/  RET.REL.NODEC R6 `(_Z29GDFTgrid_becke_eval_PB_kernelPdPKdS1_S1_ii) ;  /* 0xffffffe006287950 */ /* 0x000fea0003c3ffff */
.L_x_39:
        /* <DEDUP_REMOVED lines=10> */
.L_x_221:


//--------------------- .text._Z49GDFTgrid_weight_second_derivative_diagonal_kernelPdPKdS1_S1_S1_PKiS1_S1_ii --------------------------
	.section	.text._Z49GDFTgrid_weight_second_derivative_diagonal_kernelPdPKdS1_S1_S1_PKiS1_S1_ii,"ax",@progbits
	.align	128
        .global         _Z49GDFTgrid_weight_second_derivative_diagonal_kernelPdPKdS1_S1_S1_PKiS1_S1_ii
        .type           _Z49GDFTgrid_weight_second_derivative_diagonal_kernelPdPKdS1_S1_S1_PKiS1_S1_ii,@function
        .size           _Z49GDFTgrid_weight_second_derivative_diagonal_kernelPdPKdS1_S1_S1_PKiS1_S1_ii,(.L_x_223 - _Z49GDFTgrid_weight_second_derivative_diagonal_kernelPdPKdS1_S1_S1_PKiS1_S1_ii)
        .other          _Z49GDFTgrid_weight_second_derivative_diagonal_kernelPdPKdS1_S1_S1_PKiS1_S1_ii,@"STO_CUDA_ENTRY STV_DEFAULT"
_Z49GDFTgrid_weight_second_derivative_diagonal_kernelPdPKdS1_S1_S1_PKiS1_S1_ii:
.text._Z49GDFTgrid_weight_second_derivative_diagonal_kernelPdPKdS1_S1_S1_PKiS1_S1_ii:
        /* <DEDUP_REMOVED lines=15> */
[----:B0-----:R-:W-:-:S05]  /*00f0*/  IMAD.WIDE R6, R5, 0x4, R6 ;  /* 0x0000000405067825 */ /* 0x001fca00078e0206 */
[----:B-1----:R-:W2:Y:S02]  /*0100*/  LDG.E.CONSTANT R3, desc[UR8][R6.64] ;  /* 0x0000000806037981 */ /* 0x002ea4000c1e9900 */
[----:B--2---:R-:W-:-:S04]  /*0110*/  ISETP.NE.AND P0, PT, R3, R2, PT ;  /* 0x000000020300720c */ /* 0x004fc80003f05270 */
[----:B------:R-:W-:-:S13]  /*0120*/  ISETP.LT.OR P0, PT, R3, RZ, !P0 ;  /* 0x000000ff0300720c */ /* 0x000fda0004701670 */
[----:B------:R-:W-:Y:S05]  /*0130*/  @P0 EXIT ;  /* 0x000000000000094d */ /* 0x000fea0003800000 */
[----:B------:R-:W0:Y:S01]  /*0140*/  LDC.64 R6, c[0x0][0x388] ;  /* 0x0000e200ff067b82 */ /* 0x000e220000000a00 */
[----:B------:R-:W-:Y:S02]  /*0150*/  IMAD R11, R5, 0x3, RZ ;  /* 0x00000003050b7824 */ /* 0x000fe400078e02ff */
[----:B------:R-:W-:-:S05]  /*0160*/  IMAD R13, R2, 0x3, RZ ;  /* 0x00000003020d7824 */ /* 0x000fca00078e02ff */
[----:B------:R-:W1:Y:S01]  /*0170*/  LDC.64 R8, c[0x0][0x398] ;  /* 0x0000e600ff087b82 */ /* 0x000e620000000a00 */
[----:B0-----:R-:W-:-:S05]  /*0180*/  IMAD.WIDE R6, R11, 0x8, R6 ;  /* 0x000000080b067825 */ /* 0x001fca00078e0206 */
[----:B------:R-:W2:Y:S01]  /*0190*/  LDG.E.64.CONSTANT R152, desc[UR8][R6.64+0x8] ;  /* 0x0000080806987981 */ /* 0x000ea2000c1e9b00 */
[----:B-1----:R-:W-:-:S03]  /*01a0*/  IMAD.WIDE.U32 R8, R13, 0x8, R8 ;  /* 0x000000080d087825 */ /* 0x002fc600078e0008 */
[----:B------:R-:W3:Y:S04]  /*01b0*/  LDG.E.64.CONSTANT R148, desc[UR8][R6.64] ;  /* 0x0000000806947981 */ /* 0x000ee8000c1e9b00 */
[----:B------:R-:W2:Y:S04]  /*01c0*/  LDG.E.64.CONSTANT R150, desc[UR8][R8.64+0x8] ;  /* 0x0000080808967981 */ /* 0x000ea8000c1e9b00 */
[----:B------:R-:W3:Y:S04]  /*01d0*/  LDG.E.64.CONSTANT R146, desc[UR8][R8.64] ;  /* 0x0000000808927981 */ /* 0x000ee8000c1e9b00 */
[----:B------:R0:W4:Y:S04]  /*01e0*/  LDG.E.64.CONSTANT R144, desc[UR8][R6.64+0x10] ;  /* 0x0000100806907981 */ /* 0x000128000c1e9b00 */
[----:B------:R-:W4:Y:S01]  /*01f0*/  LDG.E.64.CONSTANT R142, desc[UR8][R8.64+0x10] ;  /* 0x00001008088e7981 */ /* 0x000f22000c1e9b00 */
[----:B0-----:R-:W-:-:S02]  /*0200*/  IMAD.MOV.U32 R6, RZ, RZ, 0x0 ;  /* 0x00000000ff067424 */ /* 0x001fc400078e00ff */
[----:B------:R-:W-:Y:S01]  /*0210*/  IMAD.MOV.U32 R7, RZ, RZ, 0x3fd80000 ;  /* 0x3fd80000ff077424 */ /* 0x000fe200078e00ff */
[----:B------:R-:W-:Y:S01]  /*0220*/  BSSY.RECONVERGENT B0, `(.L_x_40) ;  /* 0x000001d000007945 */ /* 0x000fe20003800200 */
[----:B--2---:R-:W-:Y:S02]  /*0230*/  DADD R12, -R152, R150 ;  /* 0x00000000980c7229 */ /* 0x004fe40000000196 */
[----:B---3--:R-:W-:-:S06]  /*0240*/  DADD R10, -R148, R146 ;  /* 0x00000000940a7229 */ /* 0x008fcc0000000192 */
        /* <DEDUP_REMOVED lines=13> */
[----:B------:R-:W-:Y:S01]  /*0320*/  IADD3 R9, PT, PT, R7, -0x100000, RZ ;  /* 0xfff0000007097810 */ /* 0x000fe20007ffe0ff */
[----:B------:R-:W-:-:S05]  /*0330*/  IMAD.MOV.U32 R8, RZ, RZ, R6 ;  /* 0x000000ffff087224 */ /* 0x000fca00078e0006 */
[----:B------:R-:W-:-:S08]  /*0340*/  DFMA R10, R12, -R12, R38 ;  /* 0x8000000c0c0a722b */ /* 0x000fd00000000026 */
[----:B------:R-:W-:Y:S01]  /*0350*/  DFMA R140, R10, R8, R12 ;  /* 0x000000080a8c722b */ /* 0x000fe2000000000c */
[----:B------:R-:W-:Y:S10]  /*0360*/  @!P0 BRA `(.L_x_41) ;  /* 0x0000000000208947 */ /* 0x000ff40003800000 */
[----:B------:R-:W-:Y:S01]  /*0370*/  IMAD.MOV.U32 R8, RZ, RZ, R6 ;  /* 0x000000ffff087224 */ /* 0x000fe200078e0006 */
[----:B------:R-:W-:Y:S01]  /*0380*/  MOV R6, R12 ;  /* 0x0000000c00067202 */ /* 0x000fe20000000f00 */
[----:B------:R-:W-:Y:S01]  /*0390*/  IMAD.MOV.U32 R17, RZ, RZ, R39 ;  /* 0x000000ffff117224 */ /* 0x000fe200078e0027 */
[----:B------:R-:W-:Y:S01]  /*03a0*/  MOV R4, 0x3d0 ;  /* 0x000003d000047802 */ /* 0x000fe20000000f00 */
[----:B------:R-:W-:-:S07]  /*03b0*/  IMAD.MOV.U32 R7, RZ, RZ, R13 ;  /* 0x000000ffff077224 */ /* 0x000fce00078e000d */
[----:B------:R-:W-:Y:S05]  /*03c0*/  CALL.REL.NOINC `($__internal_3_$__cuda_sm20_dsqrt_rn_f64_mediumpath_v1) ;  /* 0x0000003800187944 */ /* 0x000fea0003c00000 */
[----:B------:R-:W-:Y:S02]  /*03d0*/  IMAD.MOV.U32 R140, RZ, RZ, R8 ;  /* 0x000000ffff8c7224 */ /* 0x000fe400078e0008 */
[----:B------:R-:W-:-:S07]  /*03e0*/  IMAD.MOV.U32 R141, RZ, RZ, R9 ;  /* 0x000000ffff8d7224 */ /* 0x000fce00078e0009 */
.L_x_41:
[----:B------:R-:W-:Y:S05]  /*03f0*/  BSYNC.RECONVERGENT B0 ;  /* 0x0000000000007941 */ /* 0x000fea0003800200 */
.L_x_40:
[----:B------:R-:W0:Y:S01]  /*0400*/  MUFU.RCP64H R7, R141 ;  /* 0x0000008d00077308 */ /* 0x000e220000001800 */
[----:B------:R-:W-:Y:S01]  /*0410*/  IADD3 R6, PT, PT, R141, 0x300402, RZ ;  /* 0x003004028d067810 */ /* 0x000fe20007ffe0ff */
[----:B------:R-:W-:Y:S01]  /*0420*/  UMOV UR4, 0x86a12b9b ;  /* 0x86a12b9b00047882 */ /* 0x000fe20000000000 */
[----:B------:R-:W-:Y:S01]  /*0430*/  UMOV UR5, 0x3d06849b ;  /* 0x3d06849b00057882 */ /* 0x000fe20000000000 */
[----:B------:R-:W-:Y:S01]  /*0440*/  BSSY.RECONVERGENT B0, `(.L_x_42) ;  /* 0x000000f000007945 */ /* 0x000fe20003800200 */
[----:B------:R-:W-:Y:S01]  /*0450*/  FSETP.GEU.AND P0, PT, |R6|, 5.8789094863358348022e-39, PT ;  /* 0x004004020600780b */ /* 0x000fe20003f0e200 */
[----:B------:R-:W-:Y:S02]  /*0460*/  DSETP.GT.AND P1, PT, R140, UR4, PT ;  /* 0x000000048c007e2a */ /* 0x000fe4000bf24000 */
        /* <DEDUP_REMOVED lines=8> */
[----:B------:R-:W-:Y:S01]  /*04f0*/  MOV R4, 0x530 ;  /* 0x0000053000047802 */ /* 0x000fe20000000f00 */
[----:B------:R-:W-:Y:S02]  /*0500*/  IMAD.MOV.U32 R7, RZ, RZ, R141 ;  /* 0x000000ffff077224 */ /* 0x000fe400078e008d */
[----:B------:R-:W-:-:S07]  /*0510*/  VIADD R6, R6, 0xfff00000 ;  /* 0xfff0000006067836 */ /* 0x000fce0000000000 */
[----:B------:R-:W-:Y:S05]  /*0520*/  CALL.REL.NOINC `($__internal_2_$__cuda_sm20_dblrcp_rn_slowpath_v3) ;  /* 0x0000003400147944 */ /* 0x000fea0003c00000 */
.L_x_43:
[----:B------:R-:W-:Y:S05]  /*0530*/  BSYNC.RECONVERGENT B0 ;  /* 0x0000000000007941 */ /* 0x000fea0003800200 */
.L_x_42:
[----:B------:R-:W0:Y:S01]  /*0540*/  LDC.64 R138, c[0x0][0x3b0] ;  /* 0x0000ec00ff8a7b82 */ /* 0x000e220000000a00 */
[----:B------:R-:W1:Y:S01]  /*0550*/  LDCU.64 UR6, c[0x0][0x3c0] ;  /* 0x00007800ff0677ac */ /* 0x000e620008000a00 */
[----:B------:R-:W2:Y:S01]  /*0560*/  LDCU.64 UR4, c[0x0][0x398] ;  /* 0x00007300ff0477ac */ /* 0x000ea20008000a00 */
[----:B------:R-:W-:Y:S02]  /*0570*/  FSEL R136, R6, RZ, P1 ;  /* 0x000000ff06887208 */ /* 0x000fe40000800000 */
[----:B------:R-:W-:Y:S02]  /*0580*/  CS2R R134, SRZ ;  /* 0x0000000000867805 */ /* 0x000fe4000001ff00 */
[----:B------:R-:W-:Y:S02]  /*0590*/  FSEL R137, R7, RZ, P1 ;  /* 0x000000ff07897208 */ /* 0x000fe40000800000 */
[----:B------:R-:W-:Y:S02]  /*05a0*/  CS2R R132, SRZ ;  /* 0x0000000000847805 */ /* 0x000fe4000001ff00 */
[----:B------:R-:W-:-:S02]  /*05b0*/  CS2R R130, SRZ ;  /* 0x0000000000827805 */ /* 0x000fc4000001ff00 */
[----:B------:R-:W-:Y:S02]  /*05c0*/  CS2R R128, SRZ ;  /* 0x0000000000807805 */ /* 0x000fe4000001ff00 */
[----:B------:R-:W-:Y:S02]  /*05d0*/  CS2R R126, SRZ ;  /* 0x00000000007e7805 */ /* 0x000fe4000001ff00 */
[----:B------:R-:W-:Y:S02]  /*05e0*/  CS2R R124, SRZ ;  /* 0x00000000007c7805 */ /* 0x000fe4000001ff00 */
[----:B------:R-:W-:Y:S02]  /*05f0*/  CS2R R122, SRZ ;  /* 0x00000000007a7805 */ /* 0x000fe4000001ff00 */
[----:B------:R-:W-:Y:S02]  /*0600*/  CS2R R120, SRZ ;  /* 0x0000000000787805 */ /* 0x000fe4000001ff00 */
[----:B------:R-:W-:-:S02]  /*0610*/  CS2R R118, SRZ ;  /* 0x0000000000767805 */ /* 0x000fc4000001ff00 */
[----:B------:R-:W-:Y:S02]  /*0620*/  CS2R R116, SRZ ;  /* 0x0000000000747805 */ /* 0x000fe4000001ff00 */
[----:B------:R-:W-:Y:S01]  /*0630*/  CS2R R114, SRZ ;  /* 0x0000000000727805 */ /* 0x000fe2000001ff00 */
[C---:B-1----:R-:W-:Y:S01]  /*0640*/  IMAD R9, R2.reuse, UR6, R5 ;  /* 0x0000000602097c24 */ /* 0x042fe2000f8e0205 */
[----:B------:R-:W-:Y:S02]  /*0650*/  CS2R R112, SRZ ;  /* 0x0000000000707805 */ /* 0x000fe4000001ff00 */
[----:B------:R-:W-:Y:S02]  /*0660*/  CS2R R110, SRZ ;  /* 0x00000000006e7805 */ /* 0x000fe4000001ff00 */
[----:B------:R-:W-:Y:S02]  /*0670*/  CS2R R108, SRZ ;  /* 0x00000000006c7805 */ /* 0x000fe4000001ff00 */
[----:B------:R-:W-:Y:S01]  /*0680*/  CS2R R106, SRZ ;  /* 0x00000000006a7805 */ /* 0x000fe2000001ff00 */
[----:B0-----:R-:W-:Y:S01]  /*0690*/  IMAD.WIDE R138, R9, 0x8, R138 ;  /* 0x00000008098a7825 */ /* 0x001fe200078e028a */
[----:B------:R-:W0:Y:S05]  /*06a0*/  LDCU.64 UR10, c[0x0][0x3c0] ;  /* 0x00007800ff0a77ac */ /* 0x000e2a0008000a00 */
[----:B------:R-:W5:Y:S01]  /*06b0*/  LDG.E.64.CONSTANT R138, desc[UR8][R138.64] ;  /* 0x000000088a8a7981 */ /* 0x000f62000c1e9b00 */
[----:B--2---:R-:W-:Y:S01]  /*06c0*/  UIADD3 UR4, UP0, UPT, UR4, 0x8, URZ ;  /* 0x0000000804047890 */ /* 0x004fe2000ff1e0ff */
[----:B------:R-:W-:Y:S01]  /*06d0*/  IMAD R0, R2, UR7, RZ ;  /* 0x0000000702007c24 */ /* 0x000fe2000f8e02ff */
[----:B------:R-:W-:-:S02]  /*06e0*/  CS2R R104, SRZ ;  /* 0x0000000000687805 */ /* 0x000fc4000001ff00 */
[----:B------:R-:W-:Y:S01]  /*06f0*/  CS2R R102, SRZ ;  /* 0x0000000000667805 */ /* 0x000fe2000001ff00 */
[----:B------:R-:W-:Y:S01]  /*0700*/  UIADD3.X UR5, UPT, UPT, URZ, UR5, URZ, UP0, !UPT ;  /* 0x00000005ff057290 */ /* 0x000fe200087fe4ff */
[----:B------:R-:W-:Y:S02]  /*0710*/  CS2R R100, SRZ ;  /* 0x0000000000647805 */ /* 0x000fe4000001ff00 */
[----:B------:R-:W-:Y:S02]  /*0720*/  CS2R R98, SRZ ;  /* 0x0000000000627805 */ /* 0x000fe4000001ff00 */
[----:B------:R-:W-:Y:S02]  /*0730*/  CS2R R96, SRZ ;  /* 0x0000000000607805 */ /* 0x000fe4000001ff00 */
[----:B------:R-:W-:Y:S02]  /*0740*/  CS2R R94, SRZ ;  /* 0x00000000005e7805 */ /* 0x000fe4000001ff00 */
[----:B------:R-:W-:-:S02]  /*0750*/  CS2R R92, SRZ ;  /* 0x00000000005c7805 */ /* 0x000fc4000001ff00 */
[----:B------:R-:W-:Y:S02]  /*0760*/  CS2R R90, SRZ ;  /* 0x00000000005a7805 */ /* 0x000fe4000001ff00 */
[----:B------:R-:W-:Y:S02]  /*0770*/  CS2R R88, SRZ ;  /* 0x0000000000587805 */ /* 0x000fe4000001ff00 */
[----:B------:R-:W-:Y:S01]  /*0780*/  MOV R86, UR4 ;  /* 0x0000000400567c02 */ /* 0x000fe20008000f00 */
[----:B------:R-:W-:Y:S01]  /*0790*/  IMAD.U32 R87, RZ, RZ, UR5 ;  /* 0x00000005ff577e24 */ /* 0x000fe2000f8e00ff */
[----:B0-----:R-:W-:-:S12]  /*07a0*/  UIADD3 UR6, UPT, UPT, -UR7, URZ, URZ ;  /* 0x000000ff07067290 */ /* 0x001fd8000fffe1ff */
.L_x_54:
[----:B------:R-:W2:Y:S04]  /*07b0*/  LDG.E.64.CONSTANT R80, desc[UR8][R86.64] ;  /* 0x0000000856507981 */ /* 0x000ea8000c1e9b00 */
[----:B------:R-:W3:Y:S04]  /*07c0*/  LDG.E.64.CONSTANT R82, desc[UR8][R86.64+-0x8] ;  /* 0xfffff80856527981 */ /* 0x000ee8000c1e9b00 */
[----:B------:R-:W4:Y:S01]  /*07d0*/  LDG.E.64.CONSTANT R78, desc[UR8][R86.64+0x8] ;  /* 0x00000808564e7981 */ /* 0x000f22000c1e9b00 */
[----:B------:R-:W-:Y:S01]  /*07e0*/  BSSY.RECONVERGENT B0, `(.L_x_44) ;  /* 0x000001f000007945 */ /* 0x000fe20003800200 */
[----:B--2---:R-:W-:-:S02]  /*07f0*/  DADD R8, -R152, R80 ;  /* 0x0000000098087229 */ /* 0x004fc40000000150 */
[----:B---3--:R-:W-:-:S06]  /*0800*/  DADD R6, -R148, R82 ;  /* 0x0000000094067229 */ /* 0x008fcc0000000152 */
[----:B------:R-:W-:Y:S02]  /*0810*/  DMUL R10, R8, R8 ;  /* 0x00000008080a7228 */ /* 0x000fe40000000000 */
[----:B----4-:R-:W-:-:S06]  /*0820*/  DADD R8, -R144, R78 ;  /* 0x0000000090087229 */ /* 0x010fcc000000014e */
[----:B------:R-:W-:-:S08]  /*0830*/  DFMA R10, R6, R6, R10 ;  /* 0x00000006060a722b */ /* 0x000fd0000000000a */
[----:B------:R-:W-:Y:S01]  /*0840*/  DFMA R38, R8, R8, R10 ;  /* 0x000000080826722b */ /* 0x000fe2000000000a */
[----:B------:R-:W-:Y:S01]  /*0850*/  IMAD.MOV.U32 R8, RZ, RZ, 0x0 ;  /* 0x00000000ff087424 */ /* 0x000fe200078e00ff */
[----:B------:R-:W-:-:S04]  /*0860*/  MOV R9, 0x3fd80000 ;  /* 0x3fd8000000097802 */ /* 0x000fc80000000f00 */
        /* <DEDUP_REMOVED lines=19> */
[----:B-----5:R-:W-:Y:S05]  /*09a0*/  CALL.REL.NOINC `($__internal_3_$__cuda_sm20_dsqrt_rn_f64_mediumpath_v1) ;  /* 0x0000003000a07944 */ /* 0x020fea0003c00000 */
[----:B------:R-:W-:Y:S01]  /*09b0*/  IMAD.MOV.U32 R12, RZ, RZ, R8 ;  /* 0x000000ffff0c7224 */ /* 0x000fe200078e0008 */
[----:B------:R-:W-:-:S07]  /*09c0*/  MOV R13, R9 ;  /* 0x00000009000d7202 */ /* 0x000fce0000000f00 */
.L_x_45:
[----:B------:R-:W-:Y:S05]  /*09d0*/  BSYNC.RECONVERGENT B0 ;  /* 0x0000000000007941 */ /* 0x000fea0003800200 */
.L_x_44:
[----:B------:R-:W0:Y:S02]  /*09e0*/  LDC.64 R84, c[0x0][0x3b0] ;  /* 0x0000ec00ff547b82 */ /* 0x000e240000000a00 */
[----:B0-----:R-:W-:-:S06]  /*09f0*/  IMAD.WIDE R84, R5, 0x8, R84 ;  /* 0x0000000805547825 */ /* 0x001fcc00078e0254 */
[----:B------:R-:W5:Y:S01]  /*0a00*/  LDG.E.64.CONSTANT R84, desc[UR8][R84.64] ;  /* 0x0000000854547981 */ /* 0x000f62000c1e9b00 */
[----:B------:R-:W-:Y:S01]  /*0a10*/  DADD R82, -R146, R82 ;  /* 0x0000000092527229 */ /* 0x000fe20000000152 */
[----:B------:R-:W-:Y:S01]  /*0a20*/  IMAD.MOV.U32 R8, RZ, RZ, 0x0 ;  /* 0x00000000ff087424 */ /* 0x000fe200078e00ff */
[----:B------:R-:W-:Y:S01]  /*0a30*/  DADD R80, -R150, R80 ;  /* 0x0000000096507229 */ /* 0x000fe20000000150 */
[----:B------:R-:W-:Y:S01]  /*0a40*/  IMAD.MOV.U32 R9, RZ, RZ, 0x3fd80000 ;  /* 0x3fd80000ff097424 */ /* 0x000fe200078e00ff */
[----:B------:R-:W-:Y:S01]  /*0a50*/  DADD R78, -R142, R78 ;  /* 0x000000008e4e7229 */ /* 0x000fe2000000014e */
[----:B------:R-:W-:Y:S03]  /*0a60*/  BSSY.RECONVERGENT B0, `(.L_x_46) ;  /* 0x000001b000007945 */ /* 0x000fe60003800200 */
[----:B------:R-:W-:Y:S02]  /*0a70*/  DMUL R76, R82, R82 ;  /* 0x00000052524c7228 */ /* 0x000fe40000000000 */
[----:B------:R-:W-:-:S02]  /*0a80*/  DMUL R74, R80, R80 ;  /* 0x00000050504a7228 */ /* 0x000fc40000000000 */
[----:B------:R-:W-:-:S06]  /*0a90*/  DMUL R72, R78, R78 ;  /* 0x0000004e4e487228 */ /* 0x000fcc0000000000 */
[----:B------:R-:W-:-:S08]  /*0aa0*/  DADD R6, R76, R74 ;  /* 0x000000004c067229 */ /* 0x000fd0000000004a */
[----:B------:R-:W-:-:S06]  /*0ab0*/  DADD R38, R6, R72 ;  /* 0x0000000006267229 */ /* 0x000fcc0000000048 */
        /* <DEDUP_REMOVED lines=17> */
[----:B------:R-:W-:Y:S01]  /*0bd0*/  MOV R9, R15 ;  /* 0x0000000f00097202 */ /* 0x000fe20000000f00 */
[----:B------:R-:W-:Y:S01]  /*0be0*/  IMAD.MOV.U32 R7, RZ, RZ, R19 ;  /* 0x000000ffff077224 */ /* 0x000fe200078e0013 */
[----:B------:R-:W-:-:S07]  /*0bf0*/  MOV R4, 0xc10 ;  /* 0x00000c1000047802 */ /* 0x000fce0000000f00 */
[----:B-----5:R-:W-:Y:S05]  /*0c00*/  CALL.REL.NOINC `($__internal_3_$__cuda_sm20_dsqrt_rn_f64_mediumpath_v1) ;  /* 0x0000003000087944 */ /* 0x020fea0003c00000 */
.L_x_47:
[----:B------:R-:W-:Y:S05]  /*0c10*/  BSYNC.RECONVERGENT B0 ;  /* 0x0000000000007941 */ /* 0x000fea0003800200 */
.L_x_46:
        /* <DEDUP_REMOVED lines=18> */
[----:B-----5:R-:W-:Y:S05]  /*0d40*/  CALL.REL.NOINC `($__internal_2_$__cuda_sm20_dblrcp_rn_slowpath_v3) ;  /* 0x0000002c000c7944 */ /* 0x020fea0003c00000 */
.L_x_49:
[----:B------:R-:W-:Y:S05]  /*0d50*/  BSYNC.RECONVERGENT B0 ;  /* 0x0000000000007941 */ /* 0x000fea0003800200 */
.L_x_48:
[----:B------:R-:W0:Y:S02]  /*0d60*/  LDC.64 R8, c[0x0][0x3a0] ;  /* 0x0000e800ff087b82 */ /* 0x000e240000000a00 */
[----:B0-----:R-:W-:-:S06]  /*0d70*/  IMAD.WIDE.U32 R8, R2, 0x8, R8 ;  /* 0x0000000802087825 */ /* 0x001fcc00078e0008 */
[----:B------:R-:W2:Y:S01]  /*0d80*/  LDG.E.64.CONSTANT R8, desc[UR8][R8.64] ;  /* 0x0000000808087981 */ /* 0x000ea2000c1e9b00 */
[----:B------:R-:W-:Y:S01]  /*0d90*/  DADD R12, R12, -R140 ;  /* 0x000000000c0c7229 */ /* 0x000fe2000000088c */
[----:B------:R-:W-:Y:S01]  /*0da0*/  FSEL R70, R6, RZ, P1 ;  /* 0x000000ff06467208 */ /* 0x000fe20000800000 */
[----:B------:R-:W-:Y:S01]  /*0db0*/  IMAD.MOV.U32 R10, RZ, RZ, 0x0 ;  /* 0x00000000ff0a7424 */ /* 0x000fe200078e00ff */
[----:B------:R-:W-:Y:S01]  /*0dc0*/  FSEL R71, R7, RZ, P1 ;  /* 0x000000ff07477208 */ /* 0x000fe20000800000 */
[----:B------:R-:W-:Y:S01]  /*0dd0*/  DADD R58, -R148, R146 ;  /* 0x00000000943a7229 */ /* 0x000fe20000000192 */
[----:B------:R-:W-:Y:S01]  /*0de0*/  MOV R11, 0x3ff00000 ;  /* 0x3ff00000000b7802 */ /* 0x000fe20000000f00 */
[----:B------:R-:W-:Y:S01]  /*0df0*/  DADD R54, -R152, R150 ;  /* 0x0000000098367229 */ /* 0x000fe20000000196 */
[----:B------:R-:W-:Y:S01]  /*0e00*/  UMOV UR4, 0x86a12b9b ;  /* 0x86a12b9b00047882 */ /* 0x000fe20000000000 */
[----:B------:R-:W-:Y:S01]  /*0e10*/  DADD R52, -R144, R142 ;  /* 0x0000000090347229 */ /* 0x000fe2000000018e */
[----:B------:R-:W-:Y:S01]  /*0e20*/  UMOV UR5, 0x3d06849b ;  /* 0x3d06849b00057882 */ /* 0x000fe20000000000 */
[----:B------:R-:W-:Y:S01]  /*0e30*/  DMUL R68, R70, R12 ;  /* 0x0000000c46447228 */ /* 0x000fe20000000000 */
[----:B------:R-:W-:Y:S01]  /*0e40*/  BSSY.RECONVERGENT B0, `(.L_x_50) ;  /* 0x0000031000007945 */ /* 0x000fe20003800200 */
[----:B------:R-:W-:-:S02]  /*0e50*/  DMUL R50, R136, R58 ;  /* 0x0000003a88327228 */ /* 0x000fc40000000000 */
[C---:B------:R-:W-:Y:S02]  /*0e60*/  DMUL R46, R136.reuse, R54 ;  /* 0x00000036882e7228 */ /* 0x040fe40000000000 */
[----:B------:R-:W-:Y:S02]  /*0e70*/  DMUL R44, R136, R52 ;  /* 0x00000034882c7228 */ /* 0x000fe40000000000 */
[-C--:B------:R-:W-:Y:S02]  /*0e80*/  DFMA R30, -R68, R68.reuse, 1 ;  /* 0x3ff00000441e742b */ /* 0x080fe40000000144 */
[----:B------:R-:W-:-:S08]  /*0e90*/  DMUL R48, R70, R68 ;  /* 0x0000004446307228 */ /* 0x000fd00000000000 */
[-C--:B------:R-:W-:Y:S02]  /*0ea0*/  DFMA R36, R82, R48.reuse, -R50 ;  /* 0x000000305224722b */ /* 0x080fe40000000832 */
[-C--:B------:R-:W-:Y:S02]  /*0eb0*/  DFMA R34, R80, R48.reuse, -R46 ;  /* 0x000000305022722b */ /* 0x080fe4000000082e */
[----:B------:R-:W-:-:S04]  /*0ec0*/  DFMA R32, R78, R48, -R44 ;  /* 0x000000304e20722b */ /* 0x000fc8000000082c */
[C---:B------:R-:W-:Y:S02]  /*0ed0*/  DMUL R36, R70.reuse, R36 ;  /* 0x0000002446247228 */ /* 0x040fe40000000000 */
[C---:B------:R-:W-:Y:S02]  /*0ee0*/  DMUL R34, R70.reuse, R34 ;  /* 0x0000002246227228 */ /* 0x040fe40000000000 */
[----:B------:R-:W-:Y:S02]  /*0ef0*/  DMUL R32, R70, R32 ;  /* 0x0000002046207228 */ /* 0x000fe40000000000 */
[C---:B--2---:R-:W-:Y:S02]  /*0f00*/  DFMA R66, R8.reuse, R30, R68 ;  /* 0x0000001e0842722b */ /* 0x044fe40000000044 */
[----:B------:R-:W-:-:S06]  /*0f10*/  DADD R42, R8, R8 ;  /* 0x00000000082a7229 */ /* 0x000fcc0000000008 */
[CC--:B------:R-:W-:Y:S02]  /*0f20*/  DFMA R6, -R66.reuse, R66.reuse, 3 ;  /* 0x400800004206742b */ /* 0x0c0fe40000000142 */
[----:B------:R-:W-:Y:S02]  /*0f30*/  DFMA R40, -R66, R66, 1 ;  /* 0x3ff000004228742b */ /* 0x000fe40000000142 */
[----:B------:R-:W-:-:S04]  /*0f40*/  DFMA R38, R68, -R42, 1 ;  /* 0x3ff000004426742b */ /* 0x000fc8000000082a */
[----:B------:R-:W-:-:S08]  /*0f50*/  DMUL R6, R66, R6 ;  /* 0x0000000642067228 */ /* 0x000fd00000000000 */
[----:B------:R-:W-:-:S08]  /*0f60*/  DMUL R64, R6, 0.5 ;  /* 0x3fe0000006407828 */ /* 0x000fd00000000000 */
[CC--:B------:R-:W-:Y:S02]  /*0f70*/  DFMA R6, -R64.reuse, R64.reuse, 3 ;  /* 0x400800004006742b */ /* 0x0c0fe40000000140 */
[----:B------:R-:W-:-:S06]  /*0f80*/  DFMA R56, -R64, R64, 1 ;  /* 0x3ff000004038742b */ /* 0x000fcc0000000140 */
[----:B------:R-:W-:-:S08]  /*0f90*/  DMUL R6, R64, R6 ;  /* 0x0000000640067228 */ /* 0x000fd00000000000 */
[----:B------:R-:W-:-:S08]  /*0fa0*/  DMUL R62, R6, 0.5 ;  /* 0x3fe00000063e7828 */ /* 0x000fd00000000000 */
[CC--:B------:R-:W-:Y:S02]  /*0fb0*/  DFMA R6, -R62.reuse, R62.reuse, 3 ;  /* 0x400800003e06742b */ /* 0x0c0fe4000000013e */
[----:B------:R-:W-:-:S06]  /*0fc0*/  DFMA R60, -R62, R62, 1 ;  /* 0x3ff000003e3c742b */ /* 0x000fcc000000013e */
[----:B------:R-:W-:-:S08]  /*0fd0*/  DMUL R6, R62, R6 ;  /* 0x000000063e067228 */ /* 0x000fd00000000000 */
[----:B------:R-:W-:-:S08]  /*0fe0*/  DFMA R6, R6, -0.5, R10 ;  /* 0xbfe000000606782b */ /* 0x000fd0000000000a */
[----:B------:R-:W-:-:S06]  /*0ff0*/  DMUL R154, R6, 0.5 ;  /* 0x3fe00000069a7828 */ /* 0x000fcc0000000000 */
[----:B------:R-:W0:Y:S02]  /*1000*/  MUFU.RCP64H R13, R155 ;  /* 0x0000009b000d7308 */ /* 0x000e240000001800 */
[----:B------:R-:W-:Y:S02]  /*1010*/  DSETP.GT.AND P1, PT, R154, UR4, PT ;  /* 0x000000049a007e2a */ /* 0x000fe4000bf24000 */
[----:B------:R-:W-:-:S05]  /*1020*/  VIADD R12, R155, 0x300402 ;  /* 0x003004029b0c7836 */ /* 0x000fca0000000000 */
[----:B------:R-:W-:Y:S01]  /*1030*/  FSETP.GEU.AND P0, PT, |R12|, 5.8789094863358348022e-39, PT ;  /* 0x004004020c00780b */ /* 0x000fe20003f0e200 */
[----:B0-----:R-:W-:-:S08]  /*1040*/  DFMA R6, -R154, R12, 1 ;  /* 0x3ff000009a06742b */ /* 0x001fd0000000010c */
[----:B------:R-:W-:-:S08]  /*1050*/  DFMA R6, R6, R6, R6 ;  /* 0x000000060606722b */ /* 0x000fd00000000006 */
[----:B------:R-:W-:Y:S02]  /*1060*/  DFMA R14, R12, R6, R12 ;  /* 0x000000060c0e722b */ /* 0x000fe4000000000c */
[----:B------:R-:W-:-:S06]  /*1070*/  DMUL R6, R60, -0.75 ;  /* 0xbfe800003c067828 */ /* 0x000fcc0000000000 */
[----:B------:R-:W-:Y:S02]  /*1080*/  DFMA R16, -R154, R14, 1 ;  /* 0x3ff000009a10742b */ /* 0x000fe4000000010e */
[----:B------:R-:W-:-:S06]  /*1090*/  DMUL R10, R6, 1.5 ;  /* 0x3ff80000060a7828 */ /* 0x000fcc0000000000 */
[----:B------:R-:W-:Y:S02]  /*10a0*/  DFMA R6, R14, R16, R14 ;  /* 0x000000100e06722b */ /* 0x000fe4000000000e */
[----:B------:R-:W-:-:S08]  /*10b0*/  DMUL R10, R10, R56 ;  /* 0x000000380a0a7228 */ /* 0x000fd00000000000 */
[----:B------:R-:W-:-:S08]  /*10c0*/  DMUL R10, R10, 1.5 ;  /* 0x3ff800000a0a7828 */ /* 0x000fd00000000000 */
[----:B------:R-:W-:-:S08]  /*10d0*/  DMUL R10, R10, R40 ;  /* 0x000000280a0a7228 */ /* 0x000fd00000000000 */
[----:B------:R-:W-:Y:S01]  /*10e0*/  DMUL R22, R38, R10 ;  /* 0x0000000a26167228 */ /* 0x000fe20000000000 */
[----:B------:R-:W-:Y:S10]  /*10f0*/  @P0 BRA `(.L_x_51) ;  /* 0x0000000000140947 */ /* 0x000ff40003800000 */
[----:B------:R-:W-:Y:S01]  /*1100*/  LOP3.LUT R6, R155, 0x7fffffff, RZ, 0xc0, !PT ;  /* 0x7fffffff9b067812 */ /* 0x000fe200078ec0ff */
[----:B------:R-:W-:Y:S01]  /*1110*/  IMAD.MOV.U32 R7, RZ, RZ, R155 ;  /* 0x000000ffff077224 */ /* 0x000fe200078e009b */
[----:B------:R-:W-:Y:S02]  /*1120*/  MOV R4, 0x1150 ;  /* 0x0000115000047802 */ /* 0x000fe40000000f00 */
[----:B------:R-:W-:-:S07]  /*1130*/  IADD3 R6, PT, PT, R6, -0x100000, RZ ;  /* 0xfff0000006067810 */ /* 0x000fce0007ffe0ff */
[----:B-----5:R-:W-:Y:S05]  /*1140*/  CALL.REL.NOINC `($__internal_2_$__cuda_sm20_dblrcp_rn_slowpath_v3) ;  /* 0x00000028000c7944 */ /* 0x020fea0003c00000 */
.L_x_51:
[----:B------:R-:W-:Y:S05]  /*1150*/  BSYNC.RECONVERGENT B0 ;  /* 0x0000000000007941 */ /* 0x000fea0003800200 */
.L_x_50:
[----:B------:R-:W0:Y:S02]  /*1160*/  LDC.64 R16, c[0x0][0x3a0] ;  /* 0x0000e800ff107b82 */ /* 0x000e240000000a00 */
[----:B0-----:R-:W-:-:S06]  /*1170*/  IMAD.WIDE.U32 R16, R0, 0x8, R16 ;  /* 0x0000000800107825 */ /* 0x001fcc00078e0010 */
[----:B------:R-:W2:Y:S01]  /*1180*/  LDG.E.64.CONSTANT R16, desc[UR8][R16.64] ;  /* 0x0000000810107981 */ /* 0x000ea2000c1e9b00 */
[----:B------:R-:W-:Y:S01]  /*1190*/  IMAD.MOV.U32 R10, RZ, RZ, 0x0 ;  /* 0x00000000ff0a7424 */ /* 0x000fe200078e00ff */
[----:B------:R-:W-:Y:S01]  /*11a0*/  FSEL R24, R6, RZ, P1 ;  /* 0x000000ff06187208 */ /* 0x000fe20000800000 */
[----:B------:R-:W-:Y:S01]  /*11b0*/  IMAD.MOV.U32 R11, RZ, RZ, 0x3ff00000 ;  /* 0x3ff00000ff0b7424 */ /* 0x000fe200078e00ff */
[----:B------:R-:W-:Y:S01]  /*11c0*/  FSEL R25, R7, RZ, P1 ;  /* 0x000000ff07197208 */ /* 0x000fe20000800000 */
[----:B------:R-:W-:Y:S01]  /*11d0*/  UMOV UR4, 0x86a12b9b ;  /* 0x86a12b9b00047882 */ /* 0x000fe20000000000 */
[----:B------:R-:W-:Y:S01]  /*11e0*/  UMOV UR5, 0x3d06849b ;  /* 0x3d06849b00057882 */ /* 0x000fe20000000000 */
[----:B------:R-:W-:Y:S03]  /*11f0*/  BSSY.RECONVERGENT B0, `(.L_x_52) ;  /* 0x000002d000007945 */ /* 0x000fe60003800200 */
[----:B------:R-:W-:-:S08]  /*1200*/  DMUL R22, R22, R24 ;  /* 0x0000001816167228 */ /* 0x000fd00000000000 */
[----:B------:R-:W-:-:S08]  /*1210*/  DMUL R6, R36, R22 ;  /* 0x0000001624067228 */ /* 0x000fd00000000000 */
[----:B-----5:R-:W-:Y:S02]  /*1220*/  DFMA R130, R84, R6, R130 ;  /* 0x000000065482722b */ /* 0x020fe40000000082 */
[----:B------:R-:W-:-:S08]  /*1230*/  DMUL R6, R34, R22 ;  /* 0x0000001622067228 */ /* 0x000fd00000000000 */
[----:B------:R-:W-:Y:S02]  /*1240*/  DFMA R132, R84, R6, R132 ;  /* 0x000000065484722b */ /* 0x000fe40000000084 */
[----:B------:R-:W-:-:S08]  /*1250*/  DMUL R6, R32, R22 ;  /* 0x0000001620067228 */ /* 0x000fd00000000000 */
[----:B------:R-:W-:Y:S02]  /*1260*/  DFMA R134, R84, R6, R134 ;  /* 0x000000065486722b */ /* 0x000fe40000000086 */
[----:B--2---:R-:W-:Y:S02]  /*1270*/  DFMA R30, R30, R16, -R68 ;  /* 0x000000101e1e722b */ /* 0x004fe40000000844 */
[----:B------:R-:W-:-:S06]  /*1280*/  DADD R16, R16, R16 ;  /* 0x0000000010107229 */ /* 0x000fcc0000000010 */
[CC--:B------:R-:W-:Y:S02]  /*1290*/  DFMA R8, -R30.reuse, R30.reuse, 3 ;  /* 0x400800001e08742b */ /* 0x0c0fe4000000011e */
[----:B------:R-:W-:-:S06]  /*12a0*/  DFMA R14, -R30, R30, 1 ;  /* 0x3ff000001e0e742b */ /* 0x000fcc000000011e */
        /* <DEDUP_REMOVED lines=13> */
[----:B------:R-:W-:-:S04]  /*1380*/  IADD3 R8, PT, PT, R155, 0x300402, RZ ;  /* 0x003004029b087810 */ /* 0x000fc80007ffe0ff */
[----:B------:R-:W-:Y:S02]  /*1390*/  FSETP.GEU.AND P0, PT, |R8|, 5.8789094863358348022e-39, PT ;  /* 0x004004020800780b */ /* 0x000fe40003f0e200 */
[----:B0-----:R-:W-:-:S08]  /*13a0*/  DFMA R10, -R154, R8, 1 ;  /* 0x3ff000009a0a742b */ /* 0x001fd00000000108 */
[----:B------:R-:W-:Y:S02]  /*13b0*/  DFMA R12, R10, R10, R10 ;  /* 0x0000000a0a0c722b */ /* 0x000fe4000000000a */
[----:B------:R-:W-:-:S06]  /*13c0*/  DMUL R10, R20, -0.75 ;  /* 0xbfe80000140a7828 */ /* 0x000fcc0000000000 */
[----:B------:R-:W-:Y:S02]  /*13d0*/  DFMA R12, R8, R12, R8 ;  /* 0x0000000c080c722b */ /* 0x000fe40000000008 */
[----:B------:R-:W-:-:S06]  /*13e0*/  DMUL R10, R10, 1.5 ;  /* 0x3ff800000a0a7828 */ /* 0x000fcc0000000000 */
[----:B------:R-:W-:Y:S02]  /*13f0*/  DFMA R6, -R154, R12, 1 ;  /* 0x3ff000009a06742b */ /* 0x000fe4000000010c */
[----:B------:R-:W-:-:S06]  /*1400*/  DMUL R10, R10, R18 ;  /* 0x000000120a0a7228 */ /* 0x000fcc0000000000 */
[----:B------:R-:W-:Y:S02]  /*1410*/  DFMA R6, R12, R6, R12 ;  /* 0x000000060c06722b */ /* 0x000fe4000000000c */
[----:B------:R-:W-:Y:S02]  /*1420*/  DMUL R10, R10, 1.5 ;  /* 0x3ff800000a0a7828 */ /* 0x000fe40000000000 */
[----:B------:R-:W-:-:S06]  /*1430*/  DFMA R12, R68, R16, 1 ;  /* 0x3ff00000440c742b */ /* 0x000fcc0000000010 */
[----:B------:R-:W-:-:S08]  /*1440*/  DMUL R10, R10, R14 ;  /* 0x0000000e0a0a7228 */ /* 0x000fd00000000000 */
[----:B------:R-:W-:Y:S01]  /*1450*/  DMUL R10, R12, R10 ;  /* 0x0000000a0c0a7228 */ /* 0x000fe20000000000 */
[----:B------:R-:W-:Y:S10]  /*1460*/  @P0 BRA `(.L_x_53) ;  /* 0x0000000000140947 */ /* 0x000ff40003800000 */
[----:B------:R-:W-:Y:S01]  /*1470*/  LOP3.LUT R6, R155, 0x7fffffff, RZ, 0xc0, !PT ;  /* 0x7fffffff9b067812 */ /* 0x000fe200078ec0ff */
[----:B------:R-:W-:Y:S01]  /*1480*/  IMAD.MOV.U32 R7, RZ, RZ, R155 ;  /* 0x000000ffff077224 */ /* 0x000fe200078e009b */
[----:B------:R-:W-:-:S03]  /*1490*/  MOV R4, 0x14c0 ;  /* 0x000014c000047802 */ /* 0x000fc60000000f00 */
[----:B------:R-:W-:-:S07]  /*14a0*/  VIADD R6, R6, 0xfff00000 ;  /* 0xfff0000006067836 */ /* 0x000fce0000000000 */
[----:B------:R-:W-:Y:S05]  /*14b0*/  CALL.REL.NOINC `($__internal_2_$__cuda_sm20_dblrcp_rn_slowpath_v3) ;  /* 0x0000002400307944 */ /* 0x000fea0003c00000 */
.L_x_53:
[----:B------:R-:W-:Y:S05]  /*14c0*/  BSYNC.RECONVERGENT B0 ;  /* 0x0000000000007941 */ /* 0x000fea0003800200 */
.L_x_52:
[----:B------:R-:W-:Y:S01]  /*14d0*/  DMUL R56, R56, 1.5 ;  /* 0x3ff8000038387828 */ /* 0x000fe20000000000 */
[----:B------:R-:W-:Y:S01]  /*14e0*/  UIADD3 UR6, UPT, UPT, UR6, 0x1, URZ ;  /* 0x0000000106067890 */ /* 0x000fe2000fffe0ff */
[----:B------:R-:W-:Y:S01]  /*14f0*/  DMUL R60, R60, 1.5 ;  /* 0x3ff800003c3c7828 */ /* 0x000fe20000000000 */
[----:B------:R-:W-:Y:S01]  /*1500*/  IADD3 R86, P0, PT, R86, 0x18, RZ ;  /* 0x0000001856567810 */ /* 0x000fe20007f1e0ff */
[----:B------:R-:W-:Y:S01]  /*1510*/  DMUL R40, R40, 1.5 ;  /* 0x3ff8000028287828 */ /* 0x000fe20000000000 */
[----:B------:R-:W-:Y:S01]  /*1520*/  UISETP.NE.AND UP0, UPT, UR6, URZ, UPT ;  /* 0x000000ff0600728c */ /* 0x000fe2000bf05270 */
[----:B------:R-:W-:Y:S01]  /*1530*/  DMUL R62, R62, 3 ;  /* 0x400800003e3e7828 */ /* 0x000fe20000000000 */
[----:B------:R-:W-:Y:S01]  /*1540*/  IADD3.X R87, PT, PT, RZ, R87, RZ, P0, !PT ;  /* 0x00000057ff577210 */ /* 0x000fe200007fe4ff */
[----:B------:R-:W-:Y:S01]  /*1550*/  DMUL R18, R18, 1.5 ;  /* 0x3ff8000012127828 */ /* 0x000fe20000000000 */
[----:B------:R-:W-:Y:S01]  /*1560*/  VIADD R0, R0, 0x1 ;  /* 0x0000000100007836 */ /* 0x000fe20000000000 */
[----:B------:R-:W-:Y:S01]  /*1570*/  DMUL R8, R56, R60 ;  /* 0x0000003c38087228 */ /* 0x000fe20000000000 */
[----:B------:R-:W-:Y:S01]  /*1580*/  VIADD R2, R2, UR11 ;  /* 0x0000000b02027c36 */ /* 0x000fe20008000000 */
[----:B------:R-:W-:Y:S01]  /*1590*/  DMUL R156, R40, R56 ;  /* 0x00000038289c7228 */ /* 0x000fe20000000000 */
[----:B------:R-:W-:Y:S01]  /*15a0*/  IADD3 R5, PT, PT, R5, UR10, RZ ;  /* 0x0000000a05057c10 */ /* 0x000fe2000fffe0ff */
[----:B------:R-:W-:-:S02]  /*15b0*/  DMUL R154, R62, 0.5 ;  /* 0x3fe000003e9a7828 */ /* 0x000fc40000000000 */
[----:B------:R-:W-:Y:S02]  /*15c0*/  DMUL R20, R20, 1.5 ;  /* 0x3ff8000014147828 */ /* 0x000fe40000000000 */
[----:B------:R-:W-:Y:S02]  /*15d0*/  DMUL R8, R40, R8 ;  /* 0x0000000828087228 */ /* 0x000fe40000000000 */
[----:B------:R-:W-:Y:S02]  /*15e0*/  DMUL R156, R38, R156 ;  /* 0x0000009c269c7228 */ /* 0x000fe40000000000 */
[----:B------:R-:W-:Y:S02]  /*15f0*/  DMUL R64, R64, 3 ;  /* 0x4008000040407828 */ /* 0x000fe40000000000 */
[----:B------:R-:W-:Y:S02]  /*1600*/  DMUL R60, R60, -0.5 ;  /* 0xbfe000003c3c7828 */ /* 0x000fe40000000000 */
[----:B------:R-:W-:-:S02]  /*1610*/  DMUL R8, R38, R8 ;  /* 0x0000000826087228 */ /* 0x000fc40000000000 */
[----:B------:R-:W-:Y:S02]  /*1620*/  DMUL R154, R154, R156 ;  /* 0x0000009c9a9a7228 */ /* 0x000fe40000000000 */
[----:B------:R-:W-:Y:S02]  /*1630*/  DMUL R26, R26, 3 ;  /* 0x400800001a1a7828 */ /* 0x000fe40000000000 */
[----:B------:R-:W-:Y:S02]  /*1640*/  DMUL R64, R60, R64 ;  /* 0x000000403c407228 */ /* 0x000fe40000000000 */
[----:B------:R-:W-:Y:S02]  /*1650*/  DMUL R62, RZ, R8 ;  /* 0x00000008ff3e7228 */ /* 0x000fe40000000000 */
[----:B------:R-:W-:Y:S02]  /*1660*/  DMUL R56, R56, R60 ;  /* 0x0000003c38387228 */ /* 0x000fe40000000000 */
[----:B------:R-:W-:-:S02]  /*1670*/  DMUL R28, R28, 3 ;  /* 0x400800001c1c7828 */ /* 0x000fc40000000000 */
[----:B------:R-:W-:Y:S02]  /*1680*/  DMUL R60, R20, -0.5 ;  /* 0xbfe00000143c7828 */ /* 0x000fe40000000000 */
[----:B------:R-:W-:Y:S02]  /*1690*/  DMUL R62, R8, R62 ;  /* 0x0000003e083e7228 */ /* 0x000fe40000000000 */
[----:B------:R-:W-:Y:S02]  /*16a0*/  DMUL R8, R14, 1.5 ;  /* 0x3ff800000e087828 */ /* 0x000fe40000000000 */
[----:B------:R-:W-:Y:S02]  /*16b0*/  DMUL R14, R18, R20 ;  /* 0x00000014120e7228 */ /* 0x000fe40000000000 */
[----:B------:R-:W-:Y:S02]  /*16c0*/  DMUL R20, R60, R28 ;  /* 0x0000001c3c147228 */ /* 0x000fe40000000000 */
[----:B------:R-:W-:-:S02]  /*16d0*/  DFMA R62, R156, R154, R62 ;  /* 0x0000009a9c3e722b */ /* 0x000fc4000000003e */
[C---:B------:R-:W-:Y:S02]  /*16e0*/  DMUL R156, R8.reuse, R18 ;  /* 0x00000012089c7228 */ /* 0x040fe40000000000 */
[----:B------:R-:W-:Y:S02]  /*16f0*/  DMUL R14, R8, R14 ;  /* 0x0000000e080e7228 */ /* 0x000fe40000000000 */
[----:B------:R-:W-:Y:S02]  /*1700*/  DMUL R154, R26, 0.5 ;  /* 0x3fe000001a9a7828 */ /* 0x000fe40000000000 */
[----:B------:R-:W-:Y:S02]  /*1710*/  DMUL R60, R18, R60 ;  /* 0x0000003c123c7228 */ /* 0x000fe40000000000 */
[C---:B------:R-:W-:Y:S02]  /*1720*/  DMUL R156, R12.reuse, R156 ;  /* 0x0000009c0c9c7228 */ /* 0x040fe40000000000 */
[----:B------:R-:W-:-:S02]  /*1730*/  DMUL R14, R12, R14 ;  /* 0x0000000e0c0e7228 */ /* 0x000fc40000000000 */
[----:B------:R-:W-:Y:S02]  /*1740*/  DMUL R18, R12, R8 ;  /* 0x000000080c127228 */ /* 0x000fe40000000000 */
[----:B------:R-:W-:Y:S02]  /*1750*/  DMUL R30, R30, 3 ;  /* 0x400800001e1e7828 */ /* 0x000fe40000000000 */
[----:B------:R-:W-:Y:S02]  /*1760*/  DMUL R154, R154, R156 ;  /* 0x0000009c9a9a7228 */ /* 0x000fe40000000000 */
[----:B------:R-:W-:Y:S02]  /*1770*/  DMUL R26, RZ, R14 ;  /* 0x0000000eff1a7228 */ /* 0x000fe40000000000 */
[----:B------:R-:W-:Y:S02]  /*1780*/  DMUL R68, R68, 3 ;  /* 0x4008000044447828 */ /* 0x000fe40000000000 */
[----:B------:R-:W-:-:S02]  /*1790*/  DMUL R20, R20, R18 ;  /* 0x0000001214147228 */ /* 0x000fc40000000000 */
[----:B------:R-:W-:Y:S02]  /*17a0*/  DMUL R30, R60, R30 ;  /* 0x0000001e3c1e7228 */ /* 0x000fe40000000000 */
[----:B------:R-:W-:Y:S02]  /*17b0*/  DMUL R14, R14, R26 ;  /* 0x0000001a0e0e7228 */ /* 0x000fe40000000000 */
[----:B------:R-:W-:Y:S02]  /*17c0*/  DMUL R26, R38, R40 ;  /* 0x00000028261a7228 */ /* 0x000fe40000000000 */
[----:B------:R-:W-:Y:S02]  /*17d0*/  DMUL R66, R66, 3 ;  /* 0x4008000042427828 */ /* 0x000fe40000000000 */
[----:B------:R-:W-:Y:S02]  /*17e0*/  DMUL R68, R70, R68 ;  /* 0x0000004446447228 */ /* 0x000fe40000000000 */
[----:B------:R-:W-:-:S02]  /*17f0*/  DFMA R14, R156, R154, R14 ;  /* 0x0000009a9c0e722b */ /* 0x000fc4000000000e */
[----:B------:R-:W-:Y:S02]  /*1800*/  DMUL R30, R12, R30 ;  /* 0x0000001e0c1e7228 */ /* 0x000fe40000000000 */
[----:B------:R-:W-:Y:S02]  /*1810*/  DMUL R64, R64, R26 ;  /* 0x0000001a40407228 */ /* 0x000fe40000000000 */
[----:B------:R-:W-:Y:S02]  /*1820*/  DMUL R66, R56, R66 ;  /* 0x0000004238427228 */ /* 0x000fe40000000000 */
[----:B------:R-:W-:Y:S02]  /*1830*/  DFMA R14, -R18, R20, R14 ;  /* 0x00000014120e722b */ /* 0x000fe4000000010e */
[----:B------:R-:W-:Y:S02]  /*1840*/  DMUL R68, R70, R68 ;  /* 0x0000004446447228 */ /* 0x000fe40000000000 */
[----:B------:R-:W-:-:S02]  /*1850*/  DFMA R62, -R26, R64, R62 ;  /* 0x000000401a3e722b */ /* 0x000fc4000000013e */
[----:B------:R-:W-:Y:S02]  /*1860*/  DMUL R66, R38, R66 ;  /* 0x0000004226427228 */ /* 0x000fe40000000000 */
[----:B------:R-:W-:Y:S02]  /*1870*/  DFMA R30, -R12, R30, R14 ;  /* 0x0000001e0c1e722b */ /* 0x000fe4000000010e */
[----:B------:R-:W-:Y:S02]  /*1880*/  DMUL R12, R136, R70 ;  /* 0x00000046880c7228 */ /* 0x000fe40000000000 */
[C---:B------:R-:W-:Y:S02]  /*1890*/  DMUL R48, R70.reuse, R48 ;  /* 0x0000003046307228 */ /* 0x040fe40000000000 */
[C---:B------:R-:W-:Y:S02]  /*18a0*/  DMUL R156, R70.reuse, -R70 ;  /* 0x80000046469c7228 */ /* 0x040fe40000000000 */
[----:B------:R-:W-:-:S02]  /*18b0*/  DMUL R68, R70, R68 ;  /* 0x0000004446447228 */ /* 0x000fc40000000000 */
[----:B------:R-:W-:Y:S02]  /*18c0*/  DMUL R12, R136, R12 ;  /* 0x0000000c880c7228 */ /* 0x000fe40000000000 */
[----:B------:R-:W-:Y:S02]  /*18d0*/  DFMA R38, -R38, R66, R62 ;  /* 0x000000422626722b */ /* 0x000fe4000000013e */
[----:B------:R-:W-:Y:S02]  /*18e0*/  DMUL R156, R70, R156 ;  /* 0x0000009c469c7228 */ /* 0x000fe40000000000 */
[----:B------:R-:W-:Y:S02]  /*18f0*/  DFMA R48, R136, -R70, -R48 ;  /* 0x800000468830722b */ /* 0x000fe40000000830 */
[----:B------:R-:W-:Y:S02]  /*1900*/  DMUL R62, R70, R68 ;  /* 0x00000044463e7228 */ /* 0x000fe40000000000 */
[----:B------:R-:W-:-:S02]  /*1910*/  DMUL R154, R82, R58 ;  /* 0x0000003a529a7228 */ /* 0x000fc40000000000 */
[-C--:B------:R-:W-:Y:S02]  /*1920*/  DMUL R68, R80, R58.reuse ;  /* 0x0000003a50447228 */ /* 0x080fe40000000000 */
[----:B------:R-:W-:Y:S02]  /*1930*/  DMUL R70, R78, R58 ;  /* 0x0000003a4e467228 */ /* 0x000fe40000000000 */
[-C--:B------:R-:W-:Y:S02]  /*1940*/  DMUL R18, R80, R54.reuse ;  /* 0x0000003650127228 */ /* 0x080fe40000000000 */
[----:B------:R-:W-:Y:S02]  /*1950*/  DMUL R20, R78, R54 ;  /* 0x000000364e147228 */ /* 0x000fe40000000000 */
[----:B------:R-:W-:Y:S02]  /*1960*/  DMUL R66, R136, R12 ;  /* 0x0000000c88427228 */ /* 0x000fe40000000000 */
[----:B------:R-:W-:-:S02]  /*1970*/  DMUL R14, R78, R52 ;  /* 0x000000344e0e7228 */ /* 0x000fc40000000000 */
[----:B------:R-:W-:Y:S02]  /*1980*/  DMUL R12, R58, R58 ;  /* 0x0000003a3a0c7228 */ /* 0x000fe40000000000 */
[C---:B------:R-:W-:Y:S02]  /*1990*/  DMUL R64, R82.reuse, R80 ;  /* 0x0000005052407228 */ /* 0x040fe40000000000 */
[C---:B------:R-:W-:Y:S02]  /*19a0*/  DFMA R154, R82.reuse, R58, R154 ;  /* 0x0000003a529a722b */ /* 0x040fe4000000009a */
[C---:B------:R-:W-:Y:S02]  /*19b0*/  DFMA R68, R82.reuse, R54, R68 ;  /* 0x000000365244722b */ /* 0x040fe40000000044 */
[----:B------:R-:W-:Y:S02]  /*19c0*/  DFMA R70, R82, R52, R70 ;  /* 0x000000345246722b */ /* 0x000fe40000000046 */
[----:B------:R-:W-:-:S02]  /*19d0*/  DFMA R18, R80, R54, R18 ;  /* 0x000000365012722b */ /* 0x000fc40000000012 */
[----:B------:R-:W-:Y:S02]  /*19e0*/  DFMA R20, R80, R52, R20 ;  /* 0x000000345014722b */ /* 0x000fe40000000014 */
[-C--:B------:R-:W-:Y:S02]  /*19f0*/  DMUL R82, R82, R78.reuse ;  /* 0x0000004e52527228 */ /* 0x080fe40000000000 */
[----:B------:R-:W-:Y:S02]  /*1a00*/  DMUL R80, R80, R78 ;  /* 0x0000004e50507228 */ /* 0x000fe40000000000 */
[----:B------:R-:W-:Y:S02]  /*1a10*/  DFMA R78, R78, R52, R14 ;  /* 0x000000344e4e722b */ /* 0x000fe4000000000e */
[----:B------:R-:W-:Y:S02]  /*1a20*/  DMUL R156, R136, R156 ;  /* 0x0000009c889c7228 */ /* 0x000fe40000000000 */
[----:B------:R-:W-:-:S02]  /*1a30*/  DMUL R14, R66, R12 ;  /* 0x0000000c420e7228 */ /* 0x000fc40000000000 */
[C---:B------:R-:W-:Y:S02]  /*1a40*/  DMUL R28, R58.reuse, R54 ;  /* 0x000000363a1c7228 */ /* 0x040fe40000000000 */
[----:B------:R-:W-:Y:S02]  /*1a50*/  DMUL R26, R58, R52 ;  /* 0x000000343a1a7228 */ /* 0x000fe40000000000 */
[----:B------:R-:W-:Y:S02]  /*1a60*/  DMUL R40, R40, R56 ;  /* 0x0000003828287228 */ /* 0x000fe40000000000 */
[----:B------:R-:W-:Y:S02]  /*1a70*/  DFMA R154, R156, R154, R14 ;  /* 0x0000009a9c9a722b */ /* 0x000fe4000000000e */
[----:B------:R-:W-:Y:S02]  /*1a80*/  DMUL R14, R66, R28 ;  /* 0x0000001c420e7228 */ /* 0x000fe40000000000 */
[----:B------:R-:W-:-:S02]  /*1a90*/  DMUL R8, R8, R60 ;  /* 0x0000003c08087228 */ /* 0x000fc40000000000 */
[----:B------:R-:W-:Y:S01]  /*1aa0*/  DFMA R42, -R42, R40, R38 ;  /* 0x000000282a2a722b */ /* 0x000fe20000000126 */
[----:B------:R-:W-:Y:S01]  /*1ab0*/  FSEL R40, R6, RZ, P1 ;  /* 0x000000ff06287208 */ /* 0x000fe20000800000 */
[----:B------:R-:W-:Y:S01]  /*1ac0*/  DFMA R154, R76, R62, R154 ;  /* 0x0000003e4c9a722b */ /* 0x000fe2000000009a */
[----:B------:R-:W-:Y:S01]  /*1ad0*/  FSEL R41, R7, RZ, P1 ;  /* 0x000000ff07297208 */ /* 0x000fe20000800000 */
[----:B------:R-:W-:Y:S02]  /*1ae0*/  DFMA R68, R156, R68, R14 ;  /* 0x000000449c44722b */ /* 0x000fe4000000000e */
[----:B------:R-:W-:Y:S02]  /*1af0*/  DMUL R14, R66, R26 ;  /* 0x0000001a420e7228 */ /* 0x000fe40000000000 */
[----:B------:R-:W-:Y:S02]  /*1b00*/  DFMA R56, -R16, R8, R30 ;  /* 0x000000081038722b */ /* 0x000fe4000000011e */
[----:B------:R-:W-:-:S02]  /*1b10*/  DADD R8, R154, R48 ;  /* 0x000000009a087229 */ /* 0x000fc40000000030 */
[----:B------:R-:W-:Y:S02]  /*1b20*/  DFMA R64, R62, R64, R68 ;  /* 0x000000403e40722b */ /* 0x000fe40000000044 */
[----:B------:R-:W-:Y:S02]  /*1b30*/  DFMA R70, R156, R70, R14 ;  /* 0x000000469c46722b */ /* 0x000fe4000000000e */
[----:B------:R-:W-:Y:S02]  /*1b40*/  DMUL R14, R54, R54 ;  /* 0x00000036360e7228 */ /* 0x000fe40000000000 */
[----:B------:R-:W-:Y:S02]  /*1b50*/  DMUL R68, R10, R40 ;  /* 0x000000280a447228 */ /* 0x000fe40000000000 */
[----:B------:R-:W-:Y:S02]  /*1b60*/  DFMA R16, RZ, R48, R64 ;  /* 0x00000030ff10722b */ /* 0x000fe40000000040 */
[----:B------:R-:W-:-:S02]  /*1b70*/  DFMA R70, R62, R82, R70 ;  /* 0x000000523e46722b */ /* 0x000fc40000000046 */
[----:B------:R-:W-:Y:S02]  /*1b80*/  DMUL R158, R66, R14 ;  /* 0x0000000e429e7228 */ /* 0x000fe40000000000 */
[----:B------:R-:W-:Y:S02]  /*1b90*/  DMUL R24, R24, R42 ;  /* 0x0000002a18187228 */ /* 0x000fe40000000000 */
[----:B------:R-:W-:Y:S02]  /*1ba0*/  DMUL R10, R40, R56 ;  /* 0x00000038280a7228 */ /* 0x000fe40000000000 */
[----:B------:R-:W-:Y:S02]  /*1bb0*/  DFMA R30, RZ, R48, R70 ;  /* 0x00000030ff1e722b */ /* 0x000fe40000000046 */
[----:B------:R-:W-:Y:S02]  /*1bc0*/  DFMA R158, R156, R18, R158 ;  /* 0x000000129c9e722b */ /* 0x000fe4000000009e */
[----:B------:R-:W-:-:S02]  /*1bd0*/  DMUL R18, R54, R52 ;  /* 0x0000003436127228 */ /* 0x000fc40000000000 */
[C---:B------:R-:W-:Y:S02]  /*1be0*/  DMUL R64, R36.reuse, R32 ;  /* 0x0000002024407228 */ /* 0x040fe40000000000 */
[----:B------:R-:W-:Y:S02]  /*1bf0*/  DMUL R70, R36, R36 ;  /* 0x0000002424467228 */ /* 0x000fe40000000000 */
[----:B------:R-:W-:Y:S02]  /*1c00*/  DFMA R158, R74, R62, R158 ;  /* 0x0000003e4a9e722b */ /* 0x000fe4000000009e */
[----:B------:R-:W-:Y:S02]  /*1c10*/  DMUL R160, R66, R18 ;  /* 0x0000001242a07228 */ /* 0x000fe40000000000 */
[----:B------:R-:W-:Y:S02]  /*1c20*/  DMUL R74, R36, R34 ;  /* 0x00000022244a7228 */ /* 0x000fe40000000000 */
[----:B------:R-:W-:-:S02]  /*1c30*/  DMUL R40, R34, R32 ;  /* 0x0000002022287228 */ /* 0x000fc40000000000 */
[----:B------:R-:W-:Y:S02]  /*1c40*/  DADD R38, R158, R48 ;  /* 0x000000009e267229 */ /* 0x000fe40000000030 */
[----:B------:R-:W-:Y:S02]  /*1c50*/  DFMA R160, R156, R20, R160 ;  /* 0x000000149ca0722b */ /* 0x000fe400000000a0 */
[----:B------:R-:W-:Y:S02]  /*1c60*/  DMUL R20, R52, R52 ;  /* 0x0000003434147228 */ /* 0x000fe40000000000 */
[----:B------:R-:W-:Y:S02]  /*1c70*/  DMUL R42, R32, R32 ;  /* 0x00000020202a7228 */ /* 0x000fe40000000000 */
[----:B------:R-:W-:Y:S02]  /*1c80*/  DMUL R56, R68, R8 ;  /* 0x0000000844387228 */ /* 0x000fe40000000000 */
[----:B------:R-:W-:-:S02]  /*1c90*/  DFMA R80, R62, R80, R160 ;  /* 0x000000503e50722b */ /* 0x000fc400000000a0 */
[----:B------:R-:W-:Y:S02]  /*1ca0*/  DMUL R66, R66, R20 ;  /* 0x0000001442427228 */ /* 0x000fe40000000000 */
[----:B------:R-:W-:Y:S02]  /*1cb0*/  DMUL R60, R68, R16 ;  /* 0x00000010443c7228 */ /* 0x000fe40000000000 */
[----:B------:R-:W-:Y:S02]  /*1cc0*/  DMUL R36, R36, -R68 ;  /* 0x8000004424247228 */ /* 0x000fe40000000000 */
[----:B------:R-:W-:Y:S02]  /*1cd0*/  DFMA R6, RZ, R48, R80 ;  /* 0x00000030ff06722b */ /* 0x000fe40000000050 */
[----:B------:R-:W-:Y:S02]  /*1ce0*/  DFMA R78, R156, R78, R66 ;  /* 0x0000004e9c4e722b */ /* 0x000fe40000000042 */
[----:B------:R-:W-:-:S02]  /*1cf0*/  DMUL R66, R34, R34 ;  /* 0x0000002222427228 */ /* 0x000fc40000000000 */
[-C--:B------:R-:W-:Y:S02]  /*1d00*/  DMUL R34, R34, -R68.reuse ;  /* 0x8000004422227228 */ /* 0x080fe40000000000 */
[----:B------:R-:W-:Y:S02]  /*1d10*/  DMUL R32, R32, -R68 ;  /* 0x8000004420207228 */ /* 0x000fe40000000000 */
[----:B------:R-:W-:Y:S02]  /*1d20*/  DFMA R78, R72, R62, R78 ;  /* 0x0000003e484e722b */ /* 0x000fe4000000004e */
[C---:B------:R-:W-:Y:S02]  /*1d30*/  DMUL R62, R68.reuse, R30 ;  /* 0x0000001e443e7228 */ /* 0x040fe40000000000 */
[----:B------:R-:W-:Y:S02]  /*1d40*/  DMUL R72, R68, R6 ;  /* 0x0000000644487228 */ /* 0x000fe40000000000 */
[----:B------:R-:W-:-:S02]  /*1d50*/  DMUL R76, R24, R64 ;  /* 0x00000040184c7228 */ /* 0x000fc40000000000 */
[----:B------:R-:W-:Y:S02]  /*1d60*/  DADD R48, R78, R48 ;  /* 0x000000004e307229 */ /* 0x000fe40000000030 */
[----:B------:R-:W-:Y:S02]  /*1d70*/  DMUL R78, R68, R38 ;  /* 0x00000026444e7228 */ /* 0x000fe40000000000 */
[-C--:B------:R-:W-:Y:S02]  /*1d80*/  DFMA R62, R64, R10.reuse, -R62 ;  /* 0x0000000a403e722b */ /* 0x080fe4000000083e */
[----:B------:R-:W-:Y:S02]  /*1d90*/  DFMA R56, R70, R10, -R56 ;  /* 0x0000000a4638722b */ /* 0x000fe40000000838 */
[----:B------:R-:W-:Y:S02]  /*1da0*/  DMUL R68, R68, R48 ;  /* 0x0000003044447228 */ /* 0x000fe40000000000 */
[----:B------:R-:W-:-:S02]  /*1db0*/  DFMA R64, R66, R10, -R78 ;  /* 0x0000000a4240722b */ /* 0x000fc4000000084e */
[----:B------:R-:W-:Y:S02]  /*1dc0*/  DMUL R78, R24, R66 ;  /* 0x00000042184e7228 */ /* 0x000fe40000000000 */
[-C--:B------:R-:W-:Y:S02]  /*1dd0*/  DFMA R60, R74, R10.reuse, -R60 ;  /* 0x0000000a4a3c722b */ /* 0x080fe4000000083c */
[----:B------:R-:W-:Y:S02]  /*1de0*/  DFMA R66, R40, R10, -R72 ;  /* 0x0000000a2842722b */ /* 0x000fe40000000848 */
[C---:B------:R-:W-:Y:S02]  /*1df0*/  DMUL R70, R24.reuse, R70 ;  /* 0x0000004618467228 */ /* 0x040fe40000000000 */
[C---:B------:R-:W-:Y:S02]  /*1e00*/  DMUL R74, R24.reuse, R74 ;  /* 0x0000004a184a7228 */ /* 0x040fe40000000000 */
[----:B------:R-:W-:-:S02]  /*1e10*/  DMUL R40, R24, R40 ;  /* 0x0000002818287228 */ /* 0x000fc40000000000 */
[----:B------:R-:W-:Y:S02]  /*1e20*/  DMUL R24, R24, R42 ;  /* 0x0000002a18187228 */ /* 0x000fe40000000000 */
[----:B------:R-:W-:Y:S02]  /*1e30*/  DFMA R68, R42, R10, -R68 ;  /* 0x0000000a2a44722b */ /* 0x000fe40000000844 */
[C---:B------:R-:W-:Y:S02]  /*1e40*/  DFMA R70, R22.reuse, R8, R70 ;  /* 0x000000081646722b */ /* 0x040fe40000000046 */
[C---:B------:R-:W-:Y:S02]  /*1e50*/  DFMA R74, R22.reuse, R16, R74 ;  /* 0x00000010164a722b */ /* 0x040fe4000000004a */
[C---:B------:R-:W-:Y:S02]  /*1e60*/  DFMA R76, R22.reuse, R30, R76 ;  /* 0x0000001e164c722b */ /* 0x040fe4000000004c */
[----:B------:R-:W-:-:S02]  /*1e70*/  DFMA R78, R22, R38, R78 ;  /* 0x00000026164e722b */ /* 0x000fc4000000004e */
[C---:B------:R-:W-:Y:S02]  /*1e80*/  DFMA R40, R22.reuse, R6, R40 ;  /* 0x000000061628722b */ /* 0x040fe40000000028 */
[----:B------:R-:W-:Y:S02]  /*1e90*/  DFMA R24, R22, R48, R24 ;  /* 0x000000301618722b */ /* 0x000fe40000000018 */
[----:B------:R-:W-:Y:S02]  /*1ea0*/  DADD R56, R56, R88 ;  /* 0x0000000038387229 */ /* 0x000fe40000000058 */
[C---:B------:R-:W-:Y:S02]  /*1eb0*/  DADD R90, R60.reuse, R90 ;  /* 0x000000003c5a7229 */ /* 0x040fe4000000005a */
[----:B------:R-:W-:Y:S02]  /*1ec0*/  DADD R94, R60, R94 ;  /* 0x000000003c5e7229 */ /* 0x000fe4000000005e */
[----:B------:R-:W-:-:S02]  /*1ed0*/  DADD R64, R64, R96 ;  /* 0x0000000040407229 */ /* 0x000fc40000000060 */
[C---:B------:R-:W-:Y:S02]  /*1ee0*/  DADD R92, R62.reuse, R92 ;  /* 0x000000003e5c7229 */ /* 0x040fe4000000005c */
[----:B------:R-:W-:Y:S02]  /*1ef0*/  DADD R100, R62, R100 ;  /* 0x000000003e647229 */ /* 0x000fe40000000064 */
[C---:B------:R-:W-:Y:S02]  /*1f00*/  DADD R98, R66.reuse, R98 ;  /* 0x0000000042627229 */ /* 0x040fe40000000062 */
[----:B------:R-:W-:Y:S02]  /*1f10*/  DADD R102, R66, R102 ;  /* 0x0000000042667229 */ /* 0x000fe40000000066 */
[----:B------:R-:W-:Y:S02]  /*1f20*/  DADD R68, R68, R104 ;  /* 0x0000000044447229 */ /* 0x000fe40000000068 */
[----:B------:R-:W-:-:S02]  /*1f30*/  DFMA R106, R84, R70, R106 ;  /* 0x00000046546a722b */ /* 0x000fc4000000006a */
[CC--:B------:R-:W-:Y:S02]  /*1f40*/  DFMA R108, R84.reuse, R74.reuse, R108 ;  /* 0x0000004a546c722b */ /* 0x0c0fe4000000006c */
[C---:B------:R-:W-:Y:S02]  /*1f50*/  DFMA R112, R84.reuse, R74, R112 ;  /* 0x0000004a5470722b */ /* 0x040fe40000000070 */
[CC--:B------:R-:W-:Y:S02]  /*1f60*/  DFMA R110, R84.reuse, R76.reuse, R110 ;  /* 0x0000004c546e722b */ /* 0x0c0fe4000000006e */
[C---:B------:R-:W-:Y:S02]  /*1f70*/  DFMA R118, R84.reuse, R76, R118 ;  /* 0x0000004c5476722b */ /* 0x040fe40000000076 */
[C---:B------:R-:W-:Y:S02]  /*1f80*/  DFMA R114, R84.reuse, R78, R114 ;  /* 0x0000004e5472722b */ /* 0x040fe40000000072 */
[----:B------:R-:W-:-:S02]  /*1f90*/  DFMA R116, R84, R40, R116 ;  /* 0x000000285474722b */ /* 0x000fc40000000074 */
[C---:B------:R-:W-:Y:S02]  /*1fa0*/  DFMA R120, R84.reuse, R40, R120 ;  /* 0x000000285478722b */ /* 0x040fe40000000078 */
[----:B------:R-:W-:Y:S02]  /*1fb0*/  DFMA R122, R84, R24, R122 ;  /* 0x00000018547a722b */ /* 0x000fe4000000007a */
[C---:B------:R-:W-:Y:S02]  /*1fc0*/  DADD R124, R36.reuse, R124 ;  /* 0x00000000247c7229 */ /* 0x040fe4000000007c */
[C---:B------:R-:W-:Y:S02]  /*1fd0*/  DFMA R88, -R36.reuse, R36, R56 ;  /* 0x000000242458722b */ /* 0x040fe40000000138 */
[C---:B------:R-:W-:Y:S02]  /*1fe0*/  DFMA R90, -R36.reuse, R34, R90 ;  /* 0x00000022245a722b */ /* 0x040fe4000000015a */
[----:B------:R-:W-:-:S02]  /*1ff0*/  DFMA R92, -R36, R32, R92 ;  /* 0x00000020245c722b */ /* 0x000fc4000000015c */
[C---:B------:R-:W-:Y:S02]  /*2000*/  DFMA R94, -R36.reuse, R34, R94 ;  /* 0x00000022245e722b */ /* 0x040fe4000000015e */
[----:B------:R-:W-:Y:S02]  /*2010*/  DFMA R100, -R36, R32, R100 ;  /* 0x000000202464722b */ /* 0x000fe40000000164 */
[C---:B------:R-:W-:Y:S02]  /*2020*/  DADD R126, R34.reuse, R126 ;  /* 0x00000000227e7229 */ /* 0x040fe4000000007e */
[C---:B------:R-:W-:Y:S02]  /*2030*/  DFMA R96, -R34.reuse, R34, R64 ;  /* 0x000000222260722b */ /* 0x040fe40000000140 */
[CC--:B------:R-:W-:Y:S02]  /*2040*/  DFMA R98, -R34.reuse, R32.reuse, R98 ;  /* 0x000000202262722b */ /* 0x0c0fe40000000162 */
[----:B------:R-:W-:-:S02]  /*2050*/  DFMA R102, -R34, R32, R102 ;  /* 0x000000202266722b */ /* 0x000fc40000000166 */
[C---:B------:R-:W-:Y:S02]  /*2060*/  DADD R128, R32.reuse, R128 ;  /* 0x0000000020807229 */ /* 0x040fe40000000080 */
[----:B------:R-:W-:Y:S01]  /*2070*/  DFMA R104, -R32, R32, R68 ;  /* 0x000000202068722b */ /* 0x000fe20000000144 */
[----:B------:R-:W-:Y:S10]  /*2080*/  BRA.U UP0, `(.L_x_54) ;  /* 0xffffffe500c87547 */ /* 0x000ff4000b83ffff */
[----:B------:R-:W0:Y:S01]  /*2090*/  LDC.64 R4, c[0x0][0x398] ;  /* 0x0000e600ff047b82 */ /* 0x000e220000000a00 */
[----:B------:R-:W-:-:S04]  /*20a0*/  IMAD R7, R3, 0x3, RZ ;  /* 0x0000000303077824 */ /* 0x000fc800078e02ff */
[----:B0-----:R-:W-:-:S05]  /*20b0*/  IMAD.WIDE.U32 R4, R7, 0x8, R4 ;  /* 0x0000000807047825 */ /* 0x001fca00078e0004 */
[----:B------:R-:W2:Y:S04]  /*20c0*/  LDG.E.64.CONSTANT R32, desc[UR8][R4.64+0x8] ;  /* 0x0000080804207981 */ /* 0x000ea8000c1e9b00 */
[----:B------:R-:W3:Y:S04]  /*20d0*/  LDG.E.64.CONSTANT R34, desc[UR8][R4.64] ;  /* 0x0000000804227981 */ /* 0x000ee8000c1e9b00 */
[----:B------:R0:W4:Y:S01]  /*20e0*/  LDG.E.64.CONSTANT R30, desc[UR8][R4.64+0x10] ;  /* 0x00001008041e7981 */ /* 0x000122000c1e9b00 */
[----:B------:R-:W1:Y:S01]  /*20f0*/  S2UR UR4, SR_CTAID.X ;  /* 0x00000000000479c3 */ /* 0x000e620000002500 */
[-C--:B------:R-:W-:Y:S01]  /*2100*/  DFMA R88, R124, R124.reuse, R88 ;  /* 0x0000007c7c58722b */ /* 0x080fe20000000058 */
[----:B------:R-:W-:Y:S01]  /*2110*/  BSSY.RECONVERGENT B0, `(.L_x_55) ;  /* 0x0000034000007945 */ /* 0x000fe20003800200 */
[----:B------:R-:W1:Y:S01]  /*2120*/  S2R R23, SR_TID.X ;  /* 0x0000000000177919 */ /* 0x000e620000002100 */
[----:B------:R-:W-:-:S02]  /*2130*/  DFMA R90, R126, R124, R90 ;  /* 0x0000007c7e5a722b */ /* 0x000fc4000000005a */
[-C--:B------:R-:W-:Y:S02]  /*2140*/  DFMA R92, R128, R124.reuse, R92 ;  /* 0x0000007c805c722b */ /* 0x080fe4000000005c */
[----:B------:R-:W1:Y:S01]  /*2150*/  LDC R0, c[0x0][0x360] ;  /* 0x0000d800ff007b82 */ /* 0x000e620000000800 */
[----:B0-----:R-:W-:Y:S01]  /*2160*/  IMAD.MOV.U32 R4, RZ, RZ, 0x0 ;  /* 0x00000000ff047424 */ /* 0x001fe200078e00ff */
[----:B------:R-:W-:Y:S01]  /*2170*/  MOV R5, 0x3fd80000 ;  /* 0x3fd8000000057802 */ /* 0x000fe20000000f00 */
[-C--:B------:R-:W-:Y:S02]  /*2180*/  DFMA R94, R126, R124.reuse, R94 ;  /* 0x0000007c7e5e722b */ /* 0x080fe4000000005e */
[----:B------:R-:W-:Y:S02]  /*2190*/  DFMA R100, R128, R124, R100 ;  /* 0x0000007c8064722b */ /* 0x000fe40000000064 */
[-C--:B------:R-:W-:Y:S02]  /*21a0*/  DFMA R96, R126, R126.reuse, R96 ;  /* 0x0000007e7e60722b */ /* 0x080fe40000000060 */
[----:B------:R-:W-:-:S02]  /*21b0*/  DFMA R98, R128, R126, R98 ;  /* 0x0000007e8062722b */ /* 0x000fc40000000062 */
[C---:B------:R-:W-:Y:S02]  /*21c0*/  DFMA R102, R128.reuse, R126, R102 ;  /* 0x0000007e8066722b */ /* 0x040fe40000000066 */
[----:B------:R-:W-:Y:S02]  /*21d0*/  DFMA R104, R128, R128, R104 ;  /* 0x000000808068722b */ /* 0x000fe40000000068 */
[C---:B------:R-:W-:Y:S02]  /*21e0*/  DFMA R130, R138.reuse, R124, R130 ;  /* 0x0000007c8a82722b */ /* 0x040fe40000000082 */
[C---:B------:R-:W-:Y:S02]  /*21f0*/  DFMA R132, R138.reuse, R126, R132 ;  /* 0x0000007e8a84722b */ /* 0x040fe40000000084 */
[C---:B------:R-:W-:Y:S02]  /*2200*/  DFMA R134, R138.reuse, R128, R134 ;  /* 0x000000808a86722b */ /* 0x040fe40000000086 */
[----:B------:R-:W-:-:S02]  /*2210*/  DFMA R106, R138, R88, R106 ;  /* 0x000000588a6a722b */ /* 0x000fc4000000006a */
[C---:B------:R-:W-:Y:S02]  /*2220*/  DFMA R108, R138.reuse, R90, R108 ;  /* 0x0000005a8a6c722b */ /* 0x040fe4000000006c */
[C---:B------:R-:W-:Y:S01]  /*2230*/  DFMA R110, R138.reuse, R92, R110 ;  /* 0x0000005c8a6e722b */ /* 0x040fe2000000006e */
[----:B-1----:R-:W-:Y:S01]  /*2240*/  IMAD R0, R0, UR4, R23 ;  /* 0x0000000400007c24 */ /* 0x002fe2000f8e0217 */
[C---:B------:R-:W-:Y:S02]  /*2250*/  DFMA R112, R138.reuse, R94, R112 ;  /* 0x0000005e8a70722b */ /* 0x040fe40000000070 */
[C---:B------:R-:W-:Y:S02]  /*2260*/  DFMA R114, R138.reuse, R96, R114 ;  /* 0x000000608a72722b */ /* 0x040fe40000000072 */
[C---:B------:R-:W-:Y:S02]  /*2270*/  DFMA R116, R138.reuse, R98, R116 ;  /* 0x000000628a74722b */ /* 0x040fe40000000074 */
[----:B------:R-:W-:-:S02]  /*2280*/  DFMA R118, R138, R100, R118 ;  /* 0x000000648a76722b */ /* 0x000fc40000000076 */
[C---:B------:R-:W-:Y:S02]  /*2290*/  DFMA R120, R138.reuse, R102, R120 ;  /* 0x000000668a78722b */ /* 0x040fe40000000078 */
[----:B------:R-:W-:Y:S02]  /*22a0*/  DFMA R122, R138, R104, R122 ;  /* 0x000000688a7a722b */ /* 0x000fe4000000007a */
[----:B--2---:R-:W-:Y:S02]  /*22b0*/  DADD R152, -R152, R32 ;  /* 0x0000000098987229 */ /* 0x004fe40000000120 */
[----:B---3--:R-:W-:-:S06]  /*22c0*/  DADD R148, -R148, R34 ;  /* 0x0000000094947229 */ /* 0x008fcc0000000122 */
[----:B------:R-:W-:Y:S02]  /*22d0*/  DMUL R152, R152, R152 ;  /* 0x0000009898987228 */ /* 0x000fe40000000000 */
[----:B----4-:R-:W-:-:S06]  /*22e0*/  DADD R38, -R144, R30 ;  /* 0x0000000090267229 */ /* 0x010fcc000000011e */
        /* <DEDUP_REMOVED lines=19> */
[----:B------:R-:W-:Y:S05]  /*2420*/  CALL.REL.NOINC `($__internal_3_$__cuda_sm20_dsqrt_rn_f64_mediumpath_v1) ;  /* 0x0000001800007944 */ /* 0x000fea0003c00000 */
[----:B------:R-:W-:Y:S01]  /*2430*/  IMAD.MOV.U32 R24, RZ, RZ, R8 ;  /* 0x000000ffff187224 */ /* 0x000fe200078e0008 */
[----:B------:R-:W-:-:S07]  /*2440*/  MOV R25, R9 ;  /* 0x0000000900197202 */ /* 0x000fce0000000f00 */
.L_x_56:
[----:B------:R-:W-:Y:S05]  /*2450*/  BSYNC.RECONVERGENT B0 ;  /* 0x0000000000007941 */ /* 0x000fea0003800200 */
.L_x_55:
[----:B------:R-:W0:Y:S01]  /*2460*/  LDC.64 R22, c[0x0][0x3b0] ;  /* 0x0000ec00ff167b82 */ /* 0x000e220000000a00 */
[----:B------:R-:W1:Y:S02]  /*2470*/  LDCU UR4, c[0x0][0x3c0] ;  /* 0x00007800ff0477ac */ /* 0x000e640008000800 */
[----:B-1----:R-:W-:-:S04]  /*2480*/  IMAD R5, R3, UR4, R0 ;  /* 0x0000000403057c24 */ /* 0x002fc8000f8e0200 */
[----:B0-----:R-:W-:-:S06]  /*2490*/  IMAD.WIDE R22, R5, 0x8, R22 ;  /* 0x0000000805167825 */ /* 0x001fcc00078e0216 */
[----:B------:R-:W5:Y:S01]  /*24a0*/  LDG.E.64.CONSTANT R22, desc[UR8][R22.64] ;  /* 0x0000000816167981 */ /* 0x000f62000c1e9b00 */
[----:B------:R-:W-:Y:S01]  /*24b0*/  DADD R146, -R146, R34 ;  /* 0x0000000092927229 */ /* 0x000fe20000000122 */
[----:B------:R-:W-:Y:S01]  /*24c0*/  IMAD.MOV.U32 R6, RZ, RZ, 0x0 ;  /* 0x00000000ff067424 */ /* 0x000fe200078e00ff */
[----:B------:R-:W-:Y:S01]  /*24d0*/  DADD R150, -R150, R32 ;  /* 0x0000000096967229 */ /* 0x000fe20000000120 */
[----:B------:R-:W-:Y:S01]  /*24e0*/  MOV R7, 0x3fd80000 ;  /* 0x3fd8000000077802 */ /* 0x000fe20000000f00 */
        /* <DEDUP_REMOVED lines=25> */
[----:B------:R-:W-:Y:S01]  /*2680*/  MOV R4, 0x26b0 ;  /* 0x000026b000047802 */ /* 0x000fe20000000f00 */
[----:B------:R-:W-:-:S07]  /*2690*/  IMAD.MOV.U32 R9, RZ, RZ, R5 ;  /* 0x000000ffff097224 */ /* 0x000fce00078e0005 */
[----:B-----5:R-:W-:Y:S05]  /*26a0*/  CALL.REL.NOINC `($__internal_3_$__cuda_sm20_dsqrt_rn_f64_mediumpath_v1) ;  /* 0x0000001400607944 */ /* 0x020fea0003c00000 */
.L_x_58:
[----:B------:R-:W-:Y:S05]  /*26b0*/  BSYNC.RECONVERGENT B0 ;  /* 0x0000000000007941 */ /* 0x000fea0003800200 */
.L_x_57:
        /* <DEDUP_REMOVED lines=19> */
.L_x_60:
[----:B------:R-:W-:Y:S05]  /*27f0*/  BSYNC.RECONVERGENT B0 ;  /* 0x0000000000007941 */ /* 0x000fea0003800200 */
.L_x_59:
[----:B------:R-:W0:Y:S01]  /*2800*/  S2R R9, SR_TID.Y ;  /* 0x0000000000097919 */ /* 0x000e220000002200 */
[----:B------:R-:W0:Y:S01]  /*2810*/  S2UR UR4, SR_CTAID.Y ;  /* 0x00000000000479c3 */ /* 0x000e220000002600 */
[----:B------:R-:W1:Y:S07]  /*2820*/  LDCU UR5, c[0x0][0x3c4] ;  /* 0x00007880ff0577ac */ /* 0x000e6e0008000800 */
[----:B------:R-:W0:Y:S08]  /*2830*/  LDC R42, c[0x0][0x364] ;  /* 0x0000d900ff2a7b82 */ /* 0x000e300000000800 */
[----:B------:R-:W2:Y:S01]  /*2840*/  LDC.64 R4, c[0x0][0x3a0] ;  /* 0x0000e800ff047b82 */ /* 0x000ea20000000a00 */
[----:B0-----:R-:W-:-:S04]  /*2850*/  IMAD R42, R42, UR4, R9 ;  /* 0x000000042a2a7c24 */ /* 0x001fc8000f8e0209 */
[----:B-1----:R-:W-:-:S04]  /*2860*/  IMAD R3, R3, UR5, R42 ;  /* 0x0000000503037c24 */ /* 0x002fc8000f8e022a */
[----:B--2---:R-:W-:-:S05]  /*2870*/  IMAD.WIDE.U32 R2, R3, 0x8, R4 ;  /* 0x0000000803027825 */ /* 0x004fca00078e0004 */
[----:B------:R-:W2:Y:S01]  /*2880*/  LDG.E.64.CONSTANT R10, desc[UR8][R2.64] ;  /* 0x00000008020a7981 */ /* 0x000ea2000c1e9b00 */
[----:B------:R-:W-:Y:S01]  /*2890*/  DADD R40, R24, -R140 ;  /* 0x0000000018287229 */ /* 0x000fe2000000088c */
[----:B------:R-:W-:Y:S01]  /*28a0*/  UMOV UR4, 0x86a12b9b ;  /* 0x86a12b9b00047882 */ /* 0x000fe20000000000 */
[----:B------:R-:W-:Y:S01]  /*28b0*/  FSEL R24, R6, RZ, P1 ;  /* 0x000000ff06187208 */ /* 0x000fe20000800000 */
[----:B------:R-:W-:Y:S01]  /*28c0*/  UMOV UR5, 0x3d06849b ;  /* 0x3d06849b00057882 */ /* 0x000fe20000000000 */
[----:B------:R-:W-:Y:S01]  /*28d0*/  FSEL R25, R7, RZ, P1 ;  /* 0x000000ff07197208 */ /* 0x000fe20000800000 */
[----:B------:R-:W-:Y:S05]  /*28e0*/  BSSY.RECONVERGENT B0, `(.L_x_61) ;  /* 0x0000031000007945 */ /* 0x000fea0003800200 */
[----:B------:R-:W-:-:S08]  /*28f0*/  DMUL R40, R24, R40 ;  /* 0x0000002818287228 */ /* 0x000fd00000000000 */
[----:B------:R-:W-:-:S08]  /*2900*/  DFMA R16, -R40, R40, 1 ;  /* 0x3ff000002810742b */ /* 0x000fd00000000128 */
[C---:B--2---:R-:W-:Y:S02]  /*2910*/  DFMA R16, R10.reuse, R16, R40 ;  /* 0x000000100a10722b */ /* 0x044fe40000000028 */
        /* <DEDUP_REMOVED lines=8> */
[----:B------:R-:W-:Y:S01]  /*29a0*/  DMUL R60, R4, 0.5 ;  /* 0x3fe00000043c7828 */ /* 0x000fe20000000000 */
[----:B------:R-:W-:Y:S01]  /*29b0*/  MOV R4, 0x0 ;  /* 0x0000000000047802 */ /* 0x000fe20000000f00 */
[----:B------:R-:W-:-:S06]  /*29c0*/  IMAD.MOV.U32 R5, RZ, RZ, 0x3ff00000 ;  /* 0x3ff00000ff057424 */ /* 0x000fcc00078e00ff */
        /* <DEDUP_REMOVED lines=10> */
[----:B------:R-:W-:Y:S02]  /*2a70*/  DFMA R4, R2, R2, R2 ;  /* 0x000000020204722b */ /* 0x000fe40000000002 */
[----:B------:R-:W-:-:S06]  /*2a80*/  DMUL R2, R62, -0.75 ;  /* 0xbfe800003e027828 */ /* 0x000fcc0000000000 */
[----:B------:R-:W-:Y:S02]  /*2a90*/  DFMA R6, R48, R4, R48 ;  /* 0x000000043006722b */ /* 0x000fe40000000030 */
[----:B------:R-:W-:-:S06]  /*2aa0*/  DMUL R2, R2, 1.5 ;  /* 0x3ff8000002027828 */ /* 0x000fcc0000000000 */
[----:B------:R-:W-:Y:S02]  /*2ab0*/  DFMA R8, -R154, R6, 1 ;  /* 0x3ff000009a08742b */ /* 0x000fe40000000106 */
[----:B------:R-:W-:Y:S02]  /*2ac0*/  DMUL R4, R2, R64 ;  /* 0x0000004002047228 */ /* 0x000fe40000000000 */
[----:B------:R-:W-:-:S04]  /*2ad0*/  DMUL R2, R24, R40 ;  /* 0x0000002818027228 */ /* 0x000fc80000000000 */
[----:B------:R-:W-:Y:S02]  /*2ae0*/  DFMA R6, R6, R8, R6 ;  /* 0x000000080606722b */ /* 0x000fe40000000006 */
[----:B------:R-:W-:Y:S02]  /*2af0*/  DMUL R8, R4, 1.5 ;  /* 0x3ff8000004087828 */ /* 0x000fe40000000000 */
[-C--:B------:R-:W-:Y:S02]  /*2b00*/  DFMA R38, R146, R2.reuse, -R50 ;  /* 0x000000029226722b */ /* 0x080fe40000000832 */
[-C--:B------:R-:W-:Y:S02]  /*2b10*/  DFMA R46, R150, R2.reuse, -R46 ;  /* 0x00000002962e722b */ /* 0x080fe4000000082e */
[----:B------:R-:W-:Y:S02]  /*2b20*/  DFMA R4, R30, R2, -R44 ;  /* 0x000000021e04722b */ /* 0x000fe4000000082c */
[----:B------:R-:W-:-:S02]  /*2b30*/  DFMA R50, R40, -R10, 1 ;  /* 0x3ff000002832742b */ /* 0x000fc4000000080a */
[----:B------:R-:W-:Y:S02]  /*2b40*/  DMUL R8, R8, R66 ;  /* 0x0000004208087228 */ /* 0x000fe40000000000 */
[C---:B------:R-:W-:Y:S02]  /*2b50*/  DMUL R44, R24.reuse, R46 ;  /* 0x0000002e182c7228 */ /* 0x040fe40000000000 */
[C---:B------:R-:W-:Y:S02]  /*2b60*/  DMUL R38, R24.reuse, R38 ;  /* 0x0000002618267228 */ /* 0x040fe40000000000 */
[----:B------:R-:W-:Y:S02]  /*2b70*/  DMUL R46, R24, R4 ;  /* 0x00000004182e7228 */ /* 0x000fe40000000000 */
[----:B------:R-:W-:Y:S01]  /*2b80*/  DMUL R48, R50, R8 ;  /* 0x0000000832307228 */ /* 0x000fe20000000000 */
[----:B------:R-:W-:Y:S10]  /*2b90*/  @P0 BRA `(.L_x_62) ;  /* 0x0000000000140947 */ /* 0x000ff40003800000 */
[----:B------:R-:W-:Y:S02]  /*2ba0*/  LOP3.LUT R6, R155, 0x7fffffff, RZ, 0xc0, !PT ;  /* 0x7fffffff9b067812 */ /* 0x000fe400078ec0ff */
[----:B------:R-:W-:Y:S02]  /*2bb0*/  MOV R7, R155 ;  /* 0x0000009b00077202 */ /* 0x000fe40000000f00 */
[----:B------:R-:W-:Y:S01]  /*2bc0*/  MOV R4, 0x2bf0 ;  /* 0x00002bf000047802 */ /* 0x000fe20000000f00 */
[----:B------:R-:W-:-:S07]  /*2bd0*/  VIADD R6, R6, 0xfff00000 ;  /* 0xfff0000006067836 */ /* 0x000fce0000000000 */
[----:B-----5:R-:W-:Y:S05]  /*2be0*/  CALL.REL.NOINC `($__internal_2_$__cuda_sm20_dblrcp_rn_slowpath_v3) ;  /* 0x0000000c00647944 */ /* 0x020fea0003c00000 */
.L_x_62:
[----:B------:R-:W-:Y:S05]  /*2bf0*/  BSYNC.RECONVERGENT B0 ;  /* 0x0000000000007941 */ /* 0x000fea0003800200 */
.L_x_61:
[----:B------:R-:W0:Y:S08]  /*2c00*/  LDC.64 R8, c[0x0][0x3b8] ;  /* 0x0000ee00ff087b82 */ /* 0x000e300000000a00 */
[----:B------:R-:W1:Y:S01]  /*2c10*/  LDC.64 R4, c[0x0][0x390] ;  /* 0x0000e400ff047b82 */ /* 0x000e620000000a00 */
[----:B0-----:R-:W-:-:S06]  /*2c20*/  IMAD.WIDE R8, R0, 0x8, R8 ;  /* 0x0000000800087825 */ /* 0x001fcc00078e0208 */
[----:B------:R-:W2:Y:S01]  /*2c30*/  LDG.E.64.CONSTANT R8, desc[UR8][R8.64] ;  /* 0x0000000808087981 */ /* 0x000ea2000c1e9b00 */
[----:B-1----:R-:W-:-:S06]  /*2c40*/  IMAD.WIDE R4, R0, 0x8, R4 ;  /* 0x0000000800047825 */ /* 0x002fcc00078e0204 */
[----:B------:R-:W3:Y:S01]  /*2c50*/  LDG.E.64.CONSTANT R4, desc[UR8][R4.64] ;  /* 0x0000000804047981 */ /* 0x000ee2000c1e9b00 */
[----:B------:R-:W-:Y:S01]  /*2c60*/  DMUL R68, R64, 1.5 ;  /* 0x3ff8000040447828 */ /* 0x000fe20000000000 */
[----:B------:R-:W-:Y:S01]  /*2c70*/  FSEL R6, R6, RZ, P1 ;  /* 0x000000ff06067208 */ /* 0x000fe20000800000 */
[----:B------:R-:W-:Y:S01]  /*2c80*/  DMUL R62, R62, 1.5 ;  /* 0x3ff800003e3e7828 */ /* 0x000fe20000000000 */
[----:B------:R-:W-:Y:S01]  /*2c90*/  FSEL R7, R7, RZ, P1 ;  /* 0x000000ff07077208 */ /* 0x000fe20000800000 */
[----:B------:R-:W-:Y:S02]  /*2ca0*/  DMUL R66, R66, 1.5 ;  /* 0x3ff8000042427828 */ /* 0x000fe40000000000 */
[----:B------:R-:W-:Y:S02]  /*2cb0*/  DMUL R70, R60, 3 ;  /* 0x400800003c467828 */ /* 0x000fe40000000000 */
[----:B------:R-:W-:Y:S02]  /*2cc0*/  DMUL R76, R56, 3 ;  /* 0x40080000384c7828 */ /* 0x000fe40000000000 */
[----:B------:R-:W-:-:S02]  /*2cd0*/  DMUL R64, R68, R62 ;  /* 0x0000003e44407228 */ /* 0x000fc40000000000 */
[----:B------:R-:W-:Y:S02]  /*2ce0*/  DMUL R74, R66, R68 ;  /* 0x00000044424a7228 */ /* 0x000fe40000000000 */
[----:B------:R-:W-:Y:S02]  /*2cf0*/  DMUL R72, R70, 0.5 ;  /* 0x3fe0000046487828 */ /* 0x000fe40000000000 */
[----:B------:R-:W-:Y:S02]  /*2d00*/  DMUL R56, R62, -0.5 ;  /* 0xbfe000003e387828 */ /* 0x000fe40000000000 */
[----:B------:R-:W-:Y:S02]  /*2d10*/  DMUL R64, R66, R64 ;  /* 0x0000004042407228 */ /* 0x000fe40000000000 */
[C---:B------:R-:W-:Y:S02]  /*2d20*/  DMUL R74, R50.reuse, R74 ;  /* 0x0000004a324a7228 */ /* 0x040fe40000000000 */
[----:B------:R-:W-:-:S02]  /*2d30*/  DMUL R80, R50, R66 ;  /* 0x0000004232507228 */ /* 0x000fc40000000000 */
[----:B------:R-:W-:Y:S02]  /*2d40*/  DMUL R78, R56, R76 ;  /* 0x0000004c384e7228 */ /* 0x000fe40000000000 */
[----:B------:R-:W-:Y:S02]  /*2d50*/  DMUL R64, R50, R64 ;  /* 0x0000004032407228 */ /* 0x000fe40000000000 */
[----:B------:R-:W-:Y:S02]  /*2d60*/  DMUL R72, R72, R74 ;  /* 0x0000004a48487228 */ /* 0x000fe40000000000 */
[----:B------:R-:W-:Y:S02]  /*2d70*/  DMUL R56, R68, R56 ;  /* 0x0000003844387228 */ /* 0x000fe40000000000 */
[----:B------:R-:W-:Y:S02]  /*2d80*/  DMUL R68, R58, R30 ;  /* 0x0000001e3a447228 */ /* 0x000fe40000000000 */
[----:B------:R-:W-:-:S02]  /*2d90*/  DMUL R60, RZ, R64 ;  /* 0x00000040ff3c7228 */ /* 0x000fc40000000000 */
[----:B------:R-:W-:Y:S02]  /*2da0*/  DMUL R16, R16, 3 ;  /* 0x4008000010107828 */ /* 0x000fe40000000000 */
[----:B------:R-:W-:Y:S02]  /*2db0*/  DMUL R62, R58, R150 ;  /* 0x000000963a3e7228 */ /* 0x000fe40000000000 */
[----:B------:R-:W-:Y:S02]  /*2dc0*/  DMUL R78, R78, R80 ;  /* 0x000000504e4e7228 */ /* 0x000fe40000000000 */
[----:B------:R-:W-:Y:S02]  /*2dd0*/  DMUL R70, R64, R60 ;  /* 0x0000003c40467228 */ /* 0x000fe40000000000 */
[----:B------:R-:W-:Y:S02]  /*2de0*/  DMUL R60, R58, R146 ;  /* 0x000000923a3c7228 */ /* 0x000fe40000000000 */
[----:B------:R-:W-:-:S02]  /*2df0*/  DMUL R64, R54, R150 ;  /* 0x0000009636407228 */ /* 0x000fc40000000000 */
[----:B------:R-:W-:Y:S02]  /*2e00*/  DMUL R16, R56, R16 ;  /* 0x0000001038107228 */ /* 0x000fe40000000000 */
[----:B------:R-:W-:Y:S02]  /*2e10*/  DFMA R76, R74, R72, R70 ;  /* 0x000000484a4c722b */ /* 0x000fe40000000046 */
[----:B------:R-:W-:Y:S02]  /*2e20*/  DMUL R72, R40, 3 ;  /* 0x4008000028487828 */ /* 0x000fe40000000000 */
[----:B------:R-:W-:Y:S02]  /*2e30*/  DMUL R70, R136, R24 ;  /* 0x0000001888467228 */ /* 0x000fe40000000000 */
[----:B------:R-:W-:Y:S02]  /*2e40*/  DFMA R60, R58, R146, R60 ;  /* 0x000000923a3c722b */ /* 0x000fe4000000003c */
[----:B------:R-:W-:-:S02]  /*2e50*/  DFMA R58, R54, R150, R64 ;  /* 0x00000096363a722b */ /* 0x000fc40000000040 */
[----:B------:R-:W-:Y:S02]  /*2e60*/  DFMA R64, R52, R146, R68 ;  /* 0x000000923440722b */ /* 0x000fe40000000044 */
[----:B------:R-:W-:Y:S02]  /*2e70*/  DMUL R68, R24, -R24 ;  /* 0x8000001818447228 */ /* 0x000fe40000000000 */
[----:B------:R-:W-:Y:S02]  /*2e80*/  DMUL R70, R136, R70 ;  /* 0x0000004688467228 */ /* 0x000fe40000000000 */
[----:B------:R-:W-:Y:S02]  /*2e90*/  DMUL R72, R24, R72 ;  /* 0x0000004818487228 */ /* 0x000fe40000000000 */
[----:B------:R-:W-:Y:S02]  /*2ea0*/  DFMA R76, -R80, R78, R76 ;  /* 0x0000004e504c722b */ /* 0x000fe4000000014c */
[----:B------:R-:W-:-:S02]  /*2eb0*/  DMUL R16, R50, R16 ;  /* 0x0000001032107228 */ /* 0x000fc40000000000 */
[----:B------:R-:W-:Y:S02]  /*2ec0*/  DMUL R68, R24, R68 ;  /* 0x0000004418447228 */ /* 0x000fe40000000000 */
[----:B------:R-:W-:Y:S02]  /*2ed0*/  DMUL R70, R136, R70 ;  /* 0x0000004688467228 */ /* 0x000fe40000000000 */
[----:B------:R-:W-:Y:S02]  /*2ee0*/  DMUL R72, R24, R72 ;  /* 0x0000004818487228 */ /* 0x000fe40000000000 */
[C---:B------:R-:W-:Y:S02]  /*2ef0*/  DFMA R62, R54.reuse, R146, R62 ;  /* 0x00000092363e722b */ /* 0x040fe4000000003e */
[----:B------:R-:W-:Y:S02]  /*2f00*/  DMUL R54, R54, R30 ;  /* 0x0000001e36367228 */ /* 0x000fe40000000000 */
[----:B------:R-:W-:-:S02]  /*2f10*/  DMUL R74, R24, R2 ;  /* 0x00000002184a7228 */ /* 0x000fc40000000000 */
[----:B------:R-:W-:Y:S02]  /*2f20*/  DMUL R2, R52, R30 ;  /* 0x0000001e34027228 */ /* 0x000fe40000000000 */
[----:B------:R-:W-:Y:S02]  /*2f30*/  DMUL R56, R66, R56 ;  /* 0x0000003842387228 */ /* 0x000fe40000000000 */
[----:B------:R-:W-:Y:S02]  /*2f40*/  DFMA R16, -R50, R16, R76 ;  /* 0x000000103210722b */ /* 0x000fe4000000014c */
[----:B------:R-:W-:Y:S02]  /*2f50*/  DMUL R68, R136, R68 ;  /* 0x0000004488447228 */ /* 0x000fe40000000000 */
[-C--:B------:R-:W-:Y:S02]  /*2f60*/  DMUL R12, R12, R70.reuse ;  /* 0x000000460c0c7228 */ /* 0x080fe40000000000 */
[----:B------:R-:W-:-:S02]  /*2f70*/  DMUL R28, R28, R70 ;  /* 0x000000461c1c7228 */ /* 0x000fc40000000000 */
[----:B------:R-:W-:Y:S02]  /*2f80*/  DMUL R72, R24, R72 ;  /* 0x0000004818487228 */ /* 0x000fe40000000000 */
[-C--:B------:R-:W-:Y:S02]  /*2f90*/  DMUL R40, R146, R150.reuse ;  /* 0x0000009692287228 */ /* 0x080fe40000000000 */
[----:B------:R-:W-:Y:S02]  /*2fa0*/  DFMA R54, R52, R150, R54 ;  /* 0x000000963436722b */ /* 0x000fe40000000036 */
[-C--:B------:R-:W-:Y:S02]  /*2fb0*/  DMUL R146, R146, R30.reuse ;  /* 0x0000001e92927228 */ /* 0x080fe40000000000 */
[-C--:B------:R-:W-:Y:S02]  /*2fc0*/  DMUL R150, R150, R30.reuse ;  /* 0x0000001e96967228 */ /* 0x080fe40000000000 */
[----:B------:R-:W-:-:S02]  /*2fd0*/  DFMA R30, R52, R30, R2 ;  /* 0x0000001e341e722b */ /* 0x000fc40000000002 */
[-C--:B------:R-:W-:Y:S02]  /*2fe0*/  DMUL R26, R26, R70.reuse ;  /* 0x000000461a1a7228 */ /* 0x080fe40000000000 */
[-C--:B------:R-:W-:Y:S02]  /*2ff0*/  DMUL R14, R14, R70.reuse ;  /* 0x000000460e0e7228 */ /* 0x080fe40000000000 */
[-C--:B------:R-:W-:Y:S02]  /*3000*/  DMUL R18, R18, R70.reuse ;  /* 0x0000004612127228 */ /* 0x080fe40000000000 */
[----:B------:R-:W-:Y:S02]  /*3010*/  DMUL R20, R20, R70 ;  /* 0x0000004614147228 */ /* 0x000fe40000000000 */
[----:B------:R-:W-:Y:S02]  /*3020*/  DFMA R16, -R10, R56, R16 ;  /* 0x000000380a10722b */ /* 0x000fe40000000110 */
[----:B------:R-:W-:-:S02]  /*3030*/  DFMA R12, R68, R60, R12 ;  /* 0x0000003c440c722b */ /* 0x000fc4000000000c */
[----:B------:R-:W-:Y:S02]  /*3040*/  DFMA R28, R68, R62, R28 ;  /* 0x0000003e441c722b */ /* 0x000fe4000000001c */
[----:B------:R-:W-:Y:S02]  /*3050*/  DMUL R72, R24, R72 ;  /* 0x0000004818487228 */ /* 0x000fe40000000000 */
[C---:B------:R-:W-:Y:S02]  /*3060*/  DFMA R26, R68.reuse, R64, R26 ;  /* 0x00000040441a722b */ /* 0x040fe4000000001a */
[C---:B------:R-:W-:Y:S02]  /*3070*/  DFMA R14, R68.reuse, R58, R14 ;  /* 0x0000003a440e722b */ /* 0x040fe4000000000e */
[C---:B------:R-:W-:Y:S02]  /*3080*/  DFMA R18, R68.reuse, R54, R18 ;  /* 0x000000364412722b */ /* 0x040fe40000000012 */
[----:B------:R-:W-:-:S02]  /*3090*/  DFMA R20, R68, R30, R20 ;  /* 0x0000001e4414722b */ /* 0x000fc40000000014 */
[----:B------:R-:W-:Y:S02]  /*30a0*/  DMUL R48, R48, R6 ;  /* 0x0000000630307228 */ /* 0x000fe40000000000 */
[----:B------:R-:W-:Y:S02]  /*30b0*/  DMUL R16, R6, R16 ;  /* 0x0000001006107228 */ /* 0x000fe40000000000 */
[----:B------:R-:W-:Y:S02]  /*30c0*/  DFMA R2, R136, -R24, -R74 ;  /* 0x800000188802722b */ /* 0x000fe4000000084a */
[----:B------:R-:W-:Y:S02]  /*30d0*/  DFMA R12, R32, R72, R12 ;  /* 0x00000048200c722b */ /* 0x000fe4000000000c */
[----:B------:R-:W-:Y:S02]  /*30e0*/  DFMA R28, R72, R40, R28 ;  /* 0x00000028481c722b */ /* 0x000fe4000000001c */
[----:B------:R-:W-:-:S02]  /*30f0*/  DMUL R6, R38, R38 ;  /* 0x0000002626067228 */ /* 0x000fc40000000000 */
[----:B------:R-:W-:Y:S02]  /*3100*/  DMUL R10, R38, R44 ;  /* 0x0000002c260a7228 */ /* 0x000fe40000000000 */
[----:B------:R-:W-:Y:S02]  /*3110*/  DFMA R26, R72, R146, R26 ;  /* 0x00000092481a722b */ /* 0x000fe4000000001a */
[----:B------:R-:W-:Y:S02]  /*3120*/  DFMA R14, R34, R72, R14 ;  /* 0x00000048220e722b */ /* 0x000fe4000000000e */
[----:B------:R-:W-:Y:S02]  /*3130*/  DFMA R18, R72, R150, R18 ;  /* 0x000000964812722b */ /* 0x000fe40000000012 */
[----:B------:R-:W-:Y:S02]  /*3140*/  DFMA R20, R36, R72, R20 ;  /* 0x000000482414722b */ /* 0x000fe40000000014 */
[----:B------:R-:W-:-:S02]  /*3150*/  DMUL R24, R38, R46 ;  /* 0x0000002e26187228 */ /* 0x000fc40000000000 */
[C---:B------:R-:W-:Y:S02]  /*3160*/  DMUL R30, R44.reuse, R44 ;  /* 0x0000002c2c1e7228 */ /* 0x040fe40000000000 */
[-C--:B------:R-:W-:Y:S02]  /*3170*/  DMUL R32, R44, R46.reuse ;  /* 0x0000002e2c207228 */ /* 0x080fe40000000000 */
[----:B------:R-:W-:Y:S02]  /*3180*/  DMUL R34, R46, R46 ;  /* 0x0000002e2e227228 */ /* 0x000fe40000000000 */
[----:B------:R-:W-:Y:S02]  /*3190*/  DADD R12, R12, R2 ;  /* 0x000000000c0c7229 */ /* 0x000fe40000000002 */
[----:B------:R-:W-:Y:S02]  /*31a0*/  DFMA R28, RZ, R2, R28 ;  /* 0x00000002ff1c722b */ /* 0x000fe4000000001c */
[----:B------:R-:W-:-:S02]  /*31b0*/  DMUL R6, R16, R6 ;  /* 0x0000000610067228 */ /* 0x000fc40000000000 */
[----:B------:R-:W-:Y:S02]  /*31c0*/  DMUL R10, R16, R10 ;  /* 0x0000000a100a7228 */ /* 0x000fe40000000000 */
[-C--:B------:R-:W-:Y:S02]  /*31d0*/  DFMA R26, RZ, R2.reuse, R26 ;  /* 0x00000002ff1a722b */ /* 0x080fe4000000001a */
[----:B------:R-:W-:Y:S02]  /*31e0*/  DADD R14, R14, R2 ;  /* 0x000000000e0e7229 */ /* 0x000fe40000000002 */
[----:B------:R-:W-:Y:S02]  /*31f0*/  DFMA R18, RZ, R2, R18 ;  /* 0x00000002ff12722b */ /* 0x000fe40000000012 */
[----:B------:R-:W-:Y:S02]  /*3200*/  DADD R20, R20, R2 ;  /* 0x0000000014147229 */ /* 0x000fe40000000002 */
[----:B------:R-:W-:-:S02]  /*3210*/  DMUL R24, R16, R24 ;  /* 0x0000001810187228 */ /* 0x000fc40000000000 */
[C---:B------:R-:W-:Y:S02]  /*3220*/  DMUL R30, R16.reuse, R30 ;  /* 0x0000001e101e7228 */ /* 0x040fe40000000000 */
[C---:B------:R-:W-:Y:S02]  /*3230*/  DMUL R32, R16.reuse, R32 ;  /* 0x0000002010207228 */ /* 0x040fe40000000000 */
[----:B------:R-:W-:Y:S02]  /*3240*/  DMUL R34, R16, R34 ;  /* 0x0000002210227228 */ /* 0x000fe40000000000 */
[----:B-----5:R-:W-:Y:S02]  /*3250*/  DADD R2, R22, R22 ;  /* 0x0000000016027229 */ /* 0x020fe40000000016 */
[C---:B------:R-:W-:Y:S02]  /*3260*/  DFMA R6, R48.reuse, R12, R6 ;  /* 0x0000000c3006722b */ /* 0x040fe40000000006 */
[----:B------:R-:W-:-:S02]  /*3270*/  DFMA R10, R48, R28, R10 ;  /* 0x0000001c300a722b */ /* 0x000fc4000000000a */
[-C--:B------:R-:W-:Y:S02]  /*3280*/  DMUL R38, R38, R48.reuse ;  /* 0x0000003026267228 */ /* 0x080fe40000000000 */
[----:B------:R-:W-:Y:S02]  /*3290*/  DMUL R44, R44, R48 ;  /* 0x000000302c2c7228 */ /* 0x000fe40000000000 */
[C---:B------:R-:W-:Y:S02]  /*32a0*/  DFMA R24, R48.reuse, R26, R24 ;  /* 0x0000001a3018722b */ /* 0x040fe40000000018 */
[----:B------:R-:W-:Y:S02]  /*32b0*/  DFMA R14, R48, R14, R30 ;  /* 0x0000000e300e722b */ /* 0x000fe4000000001e */
[----:B------:R-:W-:Y:S02]  /*32c0*/  DMUL R46, R46, R48 ;  /* 0x000000302e2e7228 */ /* 0x000fe40000000000 */
[----:B------:R-:W-:-:S02]  /*32d0*/  DFMA R18, R48, R18, R32 ;  /* 0x000000123012722b */ /* 0x000fc40000000020 */
[----:B------:R-:W-:Y:S02]  /*32e0*/  DFMA R20, R48, R20, R34 ;  /* 0x000000143014722b */ /* 0x000fe40000000022 */
[C---:B------:R-:W-:Y:S01]  /*32f0*/  DMUL R38, R22.reuse, R38 ;  /* 0x0000002616267228 */ /* 0x040fe20000000000 */
[----:B------:R-:W0:Y:S01]  /*3300*/  LDC.64 R34, c[0x0][0x380] ;  /* 0x0000e000ff227b82 */ /* 0x000e220000000a00 */
[C---:B------:R-:W-:Y:S02]  /*3310*/  DMUL R44, R22.reuse, R44 ;  /* 0x0000002c162c7228 */ /* 0x040fe40000000000 */
[C---:B------:R-:W-:Y:S02]  /*3320*/  DMUL R6, R22.reuse, R6 ;  /* 0x0000000616067228 */ /* 0x040fe40000000000 */
[C---:B------:R-:W-:Y:S02]  /*3330*/  DMUL R10, R22.reuse, R10 ;  /* 0x0000000a160a7228 */ /* 0x040fe40000000000 */
[----:B------:R-:W-:-:S02]  /*3340*/  DMUL R46, R22, R46 ;  /* 0x0000002e162e7228 */ /* 0x000fc40000000000 */
[C---:B------:R-:W-:Y:S02]  /*3350*/  DMUL R24, R22.reuse, R24 ;  /* 0x0000001816187228 */ /* 0x040fe40000000000 */
[C---:B------:R-:W-:Y:S02]  /*3360*/  DMUL R14, R22.reuse, R14 ;  /* 0x0000000e160e7228 */ /* 0x040fe40000000000 */
[C---:B------:R-:W-:Y:S02]  /*3370*/  DMUL R18, R22.reuse, R18 ;  /* 0x0000001216127228 */ /* 0x040fe40000000000 */
[----:B------:R-:W-:Y:S02]  /*3380*/  DMUL R20, R22, R20 ;  /* 0x0000001416147228 */ /* 0x000fe40000000000 */
[----:B------:R-:W-:Y:S02]  /*3390*/  DMUL R26, R132, R38 ;  /* 0x00000026841a7228 */ /* 0x000fe40000000000 */
[----:B--2---:R-:W-:-:S02]  /*33a0*/  DMUL R16, R8, R2 ;  /* 0x0000000208107228 */ /* 0x004fc40000000000 */
[-C--:B------:R-:W-:Y:S02]  /*33b0*/  DMUL R2, R22, R8.reuse ;  /* 0x0000000816027228 */ /* 0x080fe40000000000 */
[----:B------:R-:W-:Y:S02]  /*33c0*/  DMUL R12, R8, R8 ;  /* 0x00000008080c7228 */ /* 0x000fe40000000000 */
[----:B------:R-:W-:Y:S02]  /*33d0*/  DMUL R22, R130, R44 ;  /* 0x0000002c82167228 */ /* 0x000fe40000000000 */
[----:B------:R-:W-:Y:S02]  /*33e0*/  DMUL R28, R8, R16 ;  /* 0x00000010081c7228 */ /* 0x000fe40000000000 */
[-C--:B------:R-:W-:Y:S02]  /*33f0*/  DFMA R10, R10, R8.reuse, RZ ;  /* 0x000000080a0a722b */ /* 0x080fe400000000ff */
[----:B------:R-:W-:-:S02]  /*3400*/  DFMA R6, R6, R8, RZ ;  /* 0x000000080606722b */ /* 0x000fc400000000ff */
[----:B------:R-:W-:Y:S02]  /*3410*/  DMUL R16, R130, R38 ;  /* 0x0000002682107228 */ /* 0x000fe40000000000 */
[C---:B------:R-:W-:Y:S02]  /*3420*/  DMUL R32, R8.reuse, R2 ;  /* 0x0000000208207228 */ /* 0x040fe40000000000 */
[----:B------:R-:W-:Y:S02]  /*3430*/  DMUL R2, R8, R28 ;  /* 0x0000001c08027228 */ /* 0x000fe40000000000 */
[C-C-:B------:R-:W-:Y:S02]  /*3440*/  DFMA R28, -R12.reuse, R22, R10.reuse ;  /* 0x000000160c1c722b */ /* 0x140fe4000000010a */
[C---:B------:R-:W-:Y:S02]  /*3450*/  DFMA R30, -R12.reuse, R26, R10 ;  /* 0x0000001a0c1e722b */ /* 0x040fe4000000010a */
[----:B------:R-:W-:Y:S01]  /*3460*/  DFMA R10, -R12, R16, R6 ;  /* 0x000000100c0a722b */ /* 0x000fe20000000106 */
[----:B------:R-:W1:Y:S01]  /*3470*/  LDC.64 R6, c[0x0][0x3c0] ;  /* 0x0000f000ff067b82 */ /* 0x000e620000000a00 */
[----:B------:R-:W-:-:S02]  /*3480*/  DFMA R24, R24, R8, RZ ;  /* 0x000000081818722b */ /* 0x000fc400000000ff */
[-C--:B------:R-:W-:Y:S02]  /*3490*/  DFMA R14, R14, R8.reuse, RZ ;  /* 0x000000080e0e722b */ /* 0x080fe400000000ff */
[-C--:B------:R-:W-:Y:S02]  /*34a0*/  DFMA R18, R18, R8.reuse, RZ ;  /* 0x000000081212722b */ /* 0x080fe400000000ff */
[----:B------:R-:W-:Y:S02]  /*34b0*/  DFMA R20, R20, R8, RZ ;  /* 0x000000081414722b */ /* 0x000fe400000000ff */
[----:B------:R-:W-:Y:S02]  /*34c0*/  DMUL R8, R130, R46 ;  /* 0x0000002e82087228 */ /* 0x000fe40000000000 */
[C---:B------:R-:W-:Y:S02]  /*34d0*/  DFMA R28, -R12.reuse, R26, R28 ;  /* 0x0000001a0c1c722b */ /* 0x040fe4000000011c */
[----:B------:R-:W-:-:S02]  /*34e0*/  DFMA R30, -R12, R22, R30 ;  /* 0x000000160c1e722b */ /* 0x000fc4000000011e */
[----:B------:R-:W-:Y:S02]  /*34f0*/  DMUL R38, R134, R38 ;  /* 0x0000002686267228 */ /* 0x000fe40000000000 */
[C---:B------:R-:W-:Y:S02]  /*3500*/  DFMA R26, -R12.reuse, R16, R10 ;  /* 0x000000100c1a722b */ /* 0x040fe4000000010a */
[----:B------:R-:W-:Y:S02]  /*3510*/  DFMA R22, -R12, R8, R24 ;  /* 0x000000080c16722b */ /* 0x000fe40000000118 */
[C---:B------:R-:W-:Y:S02]  /*3520*/  DMUL R10, R132.reuse, R44 ;  /* 0x0000002c840a7228 */ /* 0x040fe40000000000 */
[----:B------:R-:W-:Y:S01]  /*3530*/  DMUL R16, R132, R46 ;  /* 0x0000002e84107228 */ /* 0x000fe20000000000 */
[----:B-1----:R-:W-:Y:S01]  /*3540*/  IMAD R7, R42, R7, R42 ;  /* 0x000000072a077224 */ /* 0x002fe200078e022a */
[----:B------:R-:W-:-:S02]  /*3550*/  DMUL R44, R134, R44 ;  /* 0x0000002c862c7228 */ /* 0x000fc40000000000 */
[----:B------:R-:W-:Y:S01]  /*3560*/  DMUL R46, R134, R46 ;  /* 0x0000002e862e7228 */ /* 0x000fe20000000000 */
[----:B------:R-:W-:Y:S01]  /*3570*/  IMAD R7, R7, R6, RZ ;  /* 0x0000000607077224 */ /* 0x000fe200078e02ff */
[CC--:B------:R-:W-:Y:S02]  /*3580*/  DFMA R24, -R12.reuse, R38.reuse, R24 ;  /* 0x000000260c18722b */ /* 0x0c0fe40000000118 */
[C---:B------:R-:W-:Y:S01]  /*3590*/  DFMA R38, -R12.reuse, R38, R22 ;  /* 0x000000260c26722b */ /* 0x040fe20000000116 */
[----:B------:R-:W-:Y:S01]  /*35a0*/  IMAD R7, R7, 0x9, R0 ;  /* 0x0000000907077824 */ /* 0x000fe200078e0200 */
[C---:B------:R-:W-:Y:S02]  /*35b0*/  DFMA R22, -R12.reuse, R16, R18 ;  /* 0x000000100c16722b */ /* 0x040fe40000000112 */
[C---:B------:R-:W-:Y:S02]  /*35c0*/  DFMA R14, -R12.reuse, R10, R14 ;  /* 0x0000000a0c0e722b */ /* 0x040fe4000000010e */
[----:B------:R-:W-:-:S02]  /*35d0*/  DFMA R18, -R12, R44, R18 ;  /* 0x0000002c0c12722b */ /* 0x000fc40000000112 */
[C---:B------:R-:W-:Y:S02]  /*35e0*/  DFMA R20, -R12.reuse, R46, R20 ;  /* 0x0000002e0c14722b */ /* 0x040fe40000000114 */
[C---:B------:R-:W-:Y:S02]  /*35f0*/  DFMA R24, -R12.reuse, R8, R24 ;  /* 0x000000080c18722b */ /* 0x040fe40000000118 */
[C---:B------:R-:W-:Y:S02]  /*3600*/  DFMA R14, -R12.reuse, R10, R14 ;  /* 0x0000000a0c0e722b */ /* 0x040fe4000000010e */
[C---:B------:R-:W-:Y:S02]  /*3610*/  DFMA R22, -R12.reuse, R44, R22 ;  /* 0x0000002c0c16722b */ /* 0x040fe40000000116 */
[C---:B------:R-:W-:Y:S02]  /*3620*/  DFMA R18, -R12.reuse, R16, R18 ;  /* 0x000000100c12722b */ /* 0x040fe40000000112 */
[----:B------:R-:W-:Y:S01]  /*3630*/  DFMA R20, -R12, R46, R20 ;  /* 0x0000002e0c14722b */ /* 0x000fe20000000114 */
[----:B0-----:R-:W-:Y:S01]  /*3640*/  IMAD.WIDE R12, R7, 0x8, R34 ;  /* 0x00000008070c7825 */ /* 0x001fe200078e0222 */
[----:B------:R-:W-:-:S02]  /*3650*/  DFMA R26, -R106, R32, R26 ;  /* 0x000000206a1a722b */ /* 0x000fc4000000011a */
[-C--:B------:R-:W-:Y:S02]  /*3660*/  DFMA R28, -R108, R32.reuse, R28 ;  /* 0x000000206c1c722b */ /* 0x080fe4000000011c */
[-C--:B------:R-:W-:Y:S01]  /*3670*/  DFMA R38, -R110, R32.reuse, R38 ;  /* 0x000000206e26722b */ /* 0x080fe20000000126 */
[----:B------:R-:W-:Y:S01]  /*3680*/  IMAD.WIDE R16, R6, 0x8, R12 ;  /* 0x0000000806107825 */ /* 0x000fe200078e020c */
[-C--:B------:R-:W-:Y:S02]  /*3690*/  DFMA R30, -R112, R32.reuse, R30 ;  /* 0x00000020701e722b */ /* 0x080fe4000000011e */
[-C--:B------:R-:W-:Y:S02]  /*36a0*/  DFMA R14, -R114, R32.reuse, R14 ;  /* 0x00000020720e722b */ /* 0x080fe4000000010e */
[-C--:B------:R-:W-:Y:S02]  /*36b0*/  DFMA R22, -R116, R32.reuse, R22 ;  /* 0x000000207416722b */ /* 0x080fe40000000116 */
[----:B------:R-:W-:-:S02]  /*36c0*/  DFMA R24, -R118, R32, R24 ;  /* 0x000000207618722b */ /* 0x000fc40000000118 */
[-C--:B------:R-:W-:Y:S02]  /*36d0*/  DFMA R18, -R120, R32.reuse, R18 ;  /* 0x000000207812722b */ /* 0x080fe40000000112 */
[----:B------:R-:W-:Y:S02]  /*36e0*/  DFMA R20, -R122, R32, R20 ;  /* 0x000000207a14722b */ /* 0x000fe40000000114 */
[C---:B------:R-:W-:Y:S01]  /*36f0*/  DMUL R8, R130.reuse, R130 ;  /* 0x0000008282087228 */ /* 0x040fe20000000000 */
[C---:B------:R-:W-:Y:S01]  /*3700*/  IMAD.WIDE R32, R6.reuse, 0x8, R16 ;  /* 0x0000000806207825 */ /* 0x040fe200078e0210 */
[C---:B------:R-:W-:Y:S02]  /*3710*/  DMUL R10, R130.reuse, R132 ;  /* 0x00000084820a7228 */ /* 0x040fe40000000000 */
[----:B------:R-:W-:Y:S01]  /*3720*/  DMUL R130, R130, R134 ;  /* 0x0000008682827228 */ /* 0x000fe20000000000 */
[----:B------:R-:W-:-:S03]  /*3730*/  IMAD.WIDE R34, R6, 0x8, R32 ;  /* 0x0000000806227825 */ /* 0x000fc600078e0220 */
[----:B------:R-:W-:Y:S02]  /*3740*/  DFMA R26, R2, R8, R26 ;  /* 0x00000008021a722b */ /* 0x000fe4000000001a */
[----:B------:R-:W-:Y:S02]  /*3750*/  DMUL R8, R132, R132 ;  /* 0x0000008484087228 */ /* 0x000fe40000000000 */
[CC--:B------:R-:W-:Y:S02]  /*3760*/  DFMA R28, R2.reuse, R10.reuse, R28 ;  /* 0x0000000a021c722b */ /* 0x0c0fe4000000001c */
[----:B------:R-:W-:Y:S01]  /*3770*/  DFMA R30, R2, R10, R30 ;  /* 0x0000000a021e722b */ /* 0x000fe2000000001e */
[----:B------:R-:W-:Y:S01]  /*3780*/  IMAD.WIDE R10, R6, 0x8, R34 ;  /* 0x00000008060a7825 */ /* 0x000fe200078e0222 */
[-C--:B------:R-:W-:Y:S02]  /*3790*/  DMUL R132, R132, R134.reuse ;  /* 0x0000008684847228 */ /* 0x080fe40000000000 */
[----:B------:R-:W-:-:S02]  /*37a0*/  DMUL R134, R134, R134 ;  /* 0x0000008686867228 */ /* 0x000fc40000000000 */
[C---:B------:R-:W-:Y:S01]  /*37b0*/  DFMA R8, R2.reuse, R8, R14 ;  /* 0x000000080208722b */ /* 0x040fe2000000000e */
[C---:B------:R-:W-:Y:S01]  /*37c0*/  IMAD.WIDE R14, R6.reuse, 0x8, R10 ;  /* 0x00000008060e7825 */ /* 0x040fe200078e020a */
[CC--:B------:R-:W-:Y:S02]  /*37d0*/  DFMA R38, R2.reuse, R130.reuse, R38 ;  /* 0x000000820226722b */ /* 0x0c0fe40000000026 */
[C---:B------:R-:W-:Y:S02]  /*37e0*/  DFMA R24, R2.reuse, R130, R24 ;  /* 0x000000820218722b */ /* 0x040fe40000000018 */
[CC--:B------:R-:W-:Y:S02]  /*37f0*/  DFMA R22, R2.reuse, R132.reuse, R22 ;  /* 0x000000840216722b */ /* 0x0c0fe40000000016 */
[C---:B------:R-:W-:Y:S02]  /*3800*/  DFMA R18, R2.reuse, R132, R18 ;  /* 0x000000840212722b */ /* 0x040fe40000000012 */
[----:B------:R-:W-:Y:S01]  /*3810*/  DFMA R20, R2, R134, R20 ;  /* 0x000000860214722b */ /* 0x000fe20000000014 */
[----:B------:R-:W-:Y:S01]  /*3820*/  IMAD.WIDE R2, R6, 0x8, R14 ;  /* 0x0000000806027825 */ /* 0x000fe200078e020e */
[----:B---3--:R-:W-:-:S02]  /*3830*/  DMUL R26, R26, R4 ;  /* 0x000000041a1a7228 */ /* 0x008fc40000000000 */
[-C--:B------:R-:W-:Y:S02]  /*3840*/  DMUL R28, R28, R4.reuse ;  /* 0x000000041c1c7228 */ /* 0x080fe40000000000 */
[-C--:B------:R-:W-:Y:S01]  /*3850*/  DMUL R38, R38, R4.reuse ;  /* 0x0000000426267228 */ /* 0x080fe20000000000 */
[C---:B------:R-:W-:Y:S01]  /*3860*/  IMAD.WIDE R36, R6.reuse, 0x8, R2 ;  /* 0x0000000806247825 */ /* 0x040fe200078e0202 */
[-C--:B------:R-:W-:Y:S01]  /*3870*/  DMUL R30, R30, R4.reuse ;  /* 0x000000041e1e7228 */ /* 0x080fe20000000000 */
[----:B------:R-:W-:Y:S01]  /*3880*/  STG.E.64 desc[UR8][R12.64], R26 ;  /* 0x0000001a0c007986 */ /* 0x000fe2000c101b08 */
[-C--:B------:R-:W-:Y:S02]  /*3890*/  DMUL R8, R8, R4.reuse ;  /* 0x0000000408087228 */ /* 0x080fe40000000000 */
[-C--:B------:R-:W-:Y:S01]  /*38a0*/  DMUL R22, R22, R4.reuse ;  /* 0x0000000416167228 */ /* 0x080fe20000000000 */
[----:B------:R-:W-:Y:S01]  /*38b0*/  STG.E.64 desc[UR8][R16.64], R28 ;  /* 0x0000001c10007986 */ /* 0x000fe2000c101b08 */
[-C--:B------:R-:W-:Y:S01]  /*38c0*/  DMUL R24, R24, R4.reuse ;  /* 0x0000000418187228 */ /* 0x080fe20000000000 */
[----:B------:R-:W-:Y:S01]  /*38d0*/  IMAD.WIDE R6, R6, 0x8, R36 ;  /* 0x0000000806067825 */ /* 0x000fe200078e0224 */
[-C--:B------:R-:W-:Y:S01]  /*38e0*/  DMUL R18, R18, R4.reuse ;  /* 0x0000000412127228 */ /* 0x080fe20000000000 */
[----:B------:R-:W-:Y:S01]  /*38f0*/  STG.E.64 desc[UR8][R32.64], R38 ;  /* 0x0000002620007986 */ /* 0x000fe2000c101b08 */
[----:B------:R-:W-:-:S03]  /*3900*/  DMUL R20, R20, R4 ;  /* 0x0000000414147228 */ /* 0x000fc60000000000 */
[----:B------:R-:W-:Y:S04]  /*3910*/  STG.E.64 desc[UR8][R34.64], R30 ;  /* 0x0000001e22007986 */ /* 0x000fe8000c101b08 */
[----:B------:R-:W-:Y:S04]  /*3920*/  STG.E.64 desc[UR8][R10.64], R8 ;  /* 0x000000080a007986 */ /* 0x000fe8000c101b08 */
[----:B------:R-:W-:Y:S04]  /*3930*/  STG.E.64 desc[UR8][R14.64], R22 ;  /* 0x000000160e007986 */ /* 0x000fe8000c101b08 */
[----:B------:R-:W-:Y:S04]  /*3940*/  STG.E.64 desc[UR8][R2.64], R24 ;  /* 0x0000001802007986 */ /* 0x000fe8000c101b08 */
[----:B------:R-:W-:Y:S04]  /*3950*/  STG.E.64 desc[UR8][R36.64], R18 ;  /* 0x0000001224007986 */ /* 0x000fe8000c101b08 */
[----:B------:R-:W-:Y:S01]  /*3960*/  STG.E.64 desc[UR8][R6.64], R20 ;  /* 0x0000001406007986 */ /* 0x000fe2000c101b08 */
[----:B------:R-:W-:Y:S05]  /*3970*/  EXIT ;  /* 0x000000000000794d */ /* 0x000fea0003800000 */
        .weak           $__internal_2_$__cuda_sm20_dblrcp_rn_slowpath_v3
        .type           $__internal_2_$__cuda_sm20_dblrcp_rn_slowpath_v3,@function
        .size           $__internal_2_$__cuda_sm20_dblrcp_rn_slowpath_v3,($__internal_3_$__cuda_sm20_dsqrt_rn_f64_mediumpath_v1 - $__internal_2_$__cuda_sm20_dblrcp_rn_slowpath_v3)
$__internal_2_$__cuda_sm20_dblrcp_rn_slowpath_v3:
[----:B------:R-:W-:Y:S01]  /*3980*/  IMAD.MOV.U32 R155, RZ, RZ, R7 ;  /* 0x000000ffff9b7224 */ /* 0x000fe200078e0007 */
[----:B------:R-:W-:Y:S05]  /*3990*/  BSSY.RECONVERGENT B1, `(.L_x_63) ;  /* 0x0000024000017945 */ /* 0x000fea0003800200 */
[----:B------:R-:W-:-:S14]  /*39a0*/  DSETP.GTU.AND P0, PT, |R154|, +INF , PT ;  /* 0x7ff000009a00742a */ /* 0x000fdc0003f0c200 */
[----:B------:R-:W-:Y:S05]  /*39b0*/  @P0 BRA `(.L_x_64) ;  /* 0x00000000007c0947 */ /* 0x000fea0003800000 */
[----:B------:R-:W-:-:S04]  /*39c0*/  LOP3.LUT R7, R7, 0x7fffffff, RZ, 0xc0, !PT ;  /* 0x7fffffff07077812 */ /* 0x000fc800078ec0ff */
[----:B------:R-:W-:-:S04]  /*39d0*/  IADD3 R8, PT, PT, R7, -0x1, RZ ;  /* 0xffffffff07087810 */ /* 0x000fc80007ffe0ff */
[----:B------:R-:W-:-:S13]  /*39e0*/  ISETP.GE.U32.AND P0, PT, R8, 0x7fefffff, PT ;  /* 0x7fefffff0800780c */ /* 0x000fda0003f06070 */
[----:B------:R-:W-:Y:S01]  /*39f0*/  @P0 LOP3.LUT R9, R155, 0x7ff00000, RZ, 0x3c, !PT ;  /* 0x7ff000009b090812 */ /* 0x000fe200078e3cff */
[----:B------:R-:W-:Y:S01]  /*3a00*/  @P0 IMAD.MOV.U32 R8, RZ, RZ, RZ ;  /* 0x000000ffff080224 */ /* 0x000fe200078e00ff */
[----:B------:R-:W-:Y:S06]  /*3a10*/  @P0 BRA `(.L_x_65) ;  /* 0x00000000006c0947 */ /* 0x000fec0003800000 */
[----:B------:R-:W-:-:S13]  /*3a20*/  ISETP.GE.U32.AND P0, PT, R7, 0x1000001, PT ;  /* 0x010000010700780c */ /* 0x000fda0003f06070 */
[----:B------:R-:W-:Y:S05]  /*3a30*/  @!P0 BRA `(.L_x_66) ;  /* 0x0000000000388947 */ /* 0x000fea0003800000 */
[----:B------:R-:W-:Y:S01]  /*3a40*/  VIADD R7, R155, 0xc0200000 ;  /* 0xc02000009b077836 */ /* 0x000fe20000000000 */
[----:B------:R-:W-:Y:S01]  /*3a50*/  MOV R8, R6 ;  /* 0x0000000600087202 */ /* 0x000fe20000000f00 */
[----:B------:R-:W-:Y:S02]  /*3a60*/  IMAD.MOV.U32 R6, RZ, RZ, R154 ;  /* 0x000000ffff067224 */ /* 0x000fe400078e009a */
[----:B------:R-:W0:Y:S04]  /*3a70*/  MUFU.RCP64H R9, R7 ;  /* 0x0000000700097308 */ /* 0x000e280000001800 */
        /* <DEDUP_REMOVED lines=10> */
.L_x_66:
[----:B------:R-:W-:-:S06]  /*3b20*/  DMUL R154, R154, 8.11296384146066816958e+31 ;  /* 0x469000009a9a7828 */ /* 0x000fcc0000000000 */
        /* <DEDUP_REMOVED lines=8> */
.L_x_64:
[----:B------:R-:W-:Y:S01]  /*3bb0*/  LOP3.LUT R9, R155, 0x80000, RZ, 0xfc, !PT ;  /* 0x000800009b097812 */ /* 0x000fe200078efcff */
[----:B------:R-:W-:-:S07]  /*3bc0*/  IMAD.MOV.U32 R8, RZ, RZ, R154 ;  /* 0x000000ffff087224 */ /* 0x000fce00078e009a */
.L_x_65:
[----:B------:R-:W-:Y:S05]  /*3bd0*/  BSYNC.RECONVERGENT B1 ;  /* 0x0000000000017941 */ /* 0x000fea0003800200 */
.L_x_63:
[----:B------:R-:W-:Y:S02]  /*3be0*/  IMAD.MOV.U32 R7, RZ, RZ, R9 ;  /* 0x000000ffff077224 */ /* 0x000fe400078e0009 */
[----:B------:R-:W-:Y:S01]  /*3bf0*/  HFMA2 R9, -RZ, RZ, 0, 0 ;  /* 0x00000000ff097431 */ /* 0x000fe200000001ff */
[----:B------:R-:W-:Y:S01]  /*3c00*/  MOV R6, R8 ;  /* 0x0000000800067202 */ /* 0x000fe20000000f00 */
[----:B------:R-:W-:-:S04]  /*3c10*/  IMAD.MOV.U32 R8, RZ, RZ, R4 ;  /* 0x000000ffff087224 */ /* 0x000fc800078e0004 */
[----:B------:R-:W-:Y:S05]  /*3c20*/  RET.REL.NODEC R8 `(_Z49GDFTgrid_weight_second_derivative_diagonal_kernelPdPKdS1_S1_S1_PKiS1_S1_ii) ;  /* 0xffffffc008f47950 */ /* 0x000fea0003c3ffff */
        .weak           $__internal_3_$__cuda_sm20_dsqrt_rn_f64_mediumpath_v1
        .type           $__internal_3_$__cuda_sm20_dsqrt_rn_f64_mediumpath_v1,@function
        .size           $__internal_3_$__cuda_sm20_dsqrt_rn_f64_mediumpath_v1,(.L_x_223 - $__internal_3_$__cuda_sm20_dsqrt_rn_f64_mediumpath_v1)
$__internal_3_$__cuda_sm20_dsqrt_rn_f64_mediumpath_v1:
[----:B------:R-:W-:Y:S01]  /*3c30*/  ISETP.GE.U32.AND P0, PT, R16, -0x3400000, PT ;  /* 0xfcc000001000780c */ /* 0x000fe20003f06070 */
[----:B------:R-:W-:Y:S01]  /*3c40*/  BSSY.RECONVERGENT B1, `(.L_x_67) ;  /* 0x0000024000017945 */ /* 0x000fe20003800200 */
[----:B------:R-:W-:-:S11]  /*3c50*/  IMAD.MOV.U32 R16, RZ, RZ, R38 ;  /* 0x000000ffff107224 */ /* 0x000fd600078e0026 */
[----:B------:R-:W-:Y:S05]  /*3c60*/  @!P0 BRA `(.L_x_68) ;  /* 0x0000000000208947 */ /* 0x000fea0003800000 */
[----:B------:R-:W-:-:S10]  /*3c70*/  DFMA.RM R8, R10, R8, R6 ;  /* 0x000000080a08722b */ /* 0x000fd40000004006 */
[----:B------:R-:W-:-:S05]  /*3c80*/  IADD3 R6, P0, PT, R8, 0x1, RZ ;  /* 0x0000000108067810 */ /* 0x000fca0007f1e0ff */
[----:B------:R-:W-:-:S06]  /*3c90*/  IMAD.X R7, RZ, RZ, R9, P0 ;  /* 0x000000ffff077224 */ /* 0x000fcc00000e0609 */
[----:B------:R-:W-:-:S08]  /*3ca0*/  DFMA.RP R16, -R8, R6, R16 ;  /* 0x000000060810722b */ /* 0x000fd00000008110 */
[----:B------:R-:W-:-:S06]  /*3cb0*/  DSETP.GT.AND P0, PT, R16, RZ, PT ;  /* 0x000000ff1000722a */ /* 0x000fcc0003f04000 */
[----:B------:R-:W-:Y:S02]  /*3cc0*/  FSEL R6, R6, R8, P0 ;  /* 0x0000000806067208 */ /* 0x000fe40000000000 */
[----:B------:R-:W-:Y:S01]  /*3cd0*/  FSEL R7, R7, R9, P0 ;  /* 0x0000000907077208 */ /* 0x000fe20000000000 */
[----:B------:R-:W-:Y:S06]  /*3ce0*/  BRA `(.L_x_69) ;  /* 0x0000000000647947 */ /* 0x000fec0003800000 */
.L_x_68:
[----:B------:R-:W-:-:S14]  /*3cf0*/  DSETP.NE.AND P0, PT, R16, RZ, PT ;  /* 0x000000ff1000722a */ /* 0x000fdc0003f05000 */
[----:B------:R-:W-:Y:S05]  /*3d00*/  @!P0 BRA `(.L_x_70) ;  /* 0x0000000000588947 */ /* 0x000fea0003800000 */
[----:B------:R-:W-:-:S13]  /*3d10*/  ISETP.GE.AND P0, PT, R17, RZ, PT ;  /* 0x000000ff1100720c */ /* 0x000fda0003f06270 */
[----:B------:R-:W-:Y:S01]  /*3d20*/  @!P0 MOV R6, 0x0 ;  /* 0x0000000000068802 */ /* 0x000fe20000000f00 */
[----:B------:R-:W-:Y:S01]  /*3d30*/  @!P0 IMAD.MOV.U32 R7, RZ, RZ, -0x80000 ;  /* 0xfff80000ff078424 */ /* 0x000fe200078e00ff */
        /* <DEDUP_REMOVED lines=14> */
[----:B------:R-:W-:-:S06]  /*3e20*/  VIADD R9, R9, 0xfff00000 ;  /* 0xfff0000009097836 */ /* 0x000fcc0000000000 */
[----:B------:R-:W-:-:S08]  /*3e30*/  DFMA R10, R6, -R6, R16 ;  /* 0x80000006060a722b */ /* 0x000fd00000000010 */
[----:B------:R-:W-:-:S10]  /*3e40*/  DFMA R6, R8, R10, R6 ;  /* 0x0000000a0806722b */ /* 0x000fd40000000006 */
[----:B------:R-:W-:Y:S01]  /*3e50*/  IADD3 R7, PT, PT, R7, -0x3500000, RZ ;  /* 0xfcb0000007077810 */ /* 0x000fe20007ffe0ff */
[----:B------:R-:W-:Y:S06]  /*3e60*/  BRA `(.L_x_69) ;  /* 0x0000000000047947 */ /* 0x000fec0003800000 */
.L_x_70:
[----:B------:R-:W-:-:S11]  /*3e70*/  DADD R6, R16, R16 ;  /* 0x0000000010067229 */ /* 0x000fd60000000010 */
.L_x_69:
[----:B------:R-:W-:Y:S05]  /*3e80*/  BSYNC.RECONVERGENT B1 ;  /* 0x0000000000017941 */ /* 0x000fea0003800200 */
.L_x_67:
[----:B------:R-:W-:Y:S01]  /*3e90*/  IMAD.MOV.U32 R8, RZ, RZ, R6 ;  /* 0x000000ffff087224 */ /* 0x000fe200078e0006 */
[----:B------:R-:W-:Y:S01]  /*3ea0*/  MOV R6, R4 ;  /* 0x0000000400067202 */ /* 0x000fe20000000f00 */
[----:B------:R-:W-:Y:S02]  /*3eb0*/  IMAD.MOV.U32 R9, RZ, RZ, R7 ;  /* 0x000000ffff097224 */ /* 0x000fe400078e0007 */
[----:B------:R-:W-:-:S04]  /*3ec0*/  IMAD.MOV.U32 R7, RZ, RZ, 0x0 ;  /* 0x00000000ff077424 */ /* 0x000fc800078e00ff */
[----:B------:R-:W-:Y:S05]  /*3ed0*/  RET.REL.NODEC R6 `(_Z49GDFTgrid_weight_second_derivative_diagonal_kernelPdPKdS1_S1_S1_PKiS1_S1_ii) ;  /* 0xffffffc006487950 */ /* 0x000fea0003c3ffff */
.L_x_71:
        /* <DEDUP_REMOVED lines=10> */
.L_x_223:


//--------------------- .text._Z52GDFTgrid_weight_second_derivative_offdiagonal_kernelPdPKdS1_S1_S1_PKiS1_S1_ii --------------------------
	.section	.text._Z52GDFTgrid_weight_second_derivative_offdiagonal_kernelPdPKdS1_S1_S1_PKiS1_S1_ii,"ax",@progbits
	.align	128
        .global         _Z52GDFTgrid_weight_second_derivative_offdiagonal_kernelPdPKdS1_S1_S1_PKiS1_S1_ii
        .type           _Z52GDFTgrid_weight_second_derivative_offdiagonal_kernelPdPKdS1_S1_S1_PKiS1_S1_ii,@function
        .size           _Z52GDFTgrid_weight_second_derivative_offdiagonal_kernelPdPKdS1_S1_S1_PKiS1_S1_ii,(.L_x_225 - _Z52GDFTgrid_weight_second_derivative_offdiagonal_kernelPdPKdS1_S1_S1_PKiS1_S1_ii)
        .other          _Z52GDFTgrid_weight_second_derivative_offdiagonal_kernelPdPKdS1_S1_S1_PKiS1_S1_ii,@"STO_CUDA_ENTRY STV_DEFAULT"
_Z52GDFTgrid_weight_second_derivative_offdiagonal_kernelPdPKdS1_S1_S1_PKiS1_S1_ii:
.text._Z52GDFTgrid_weight_second_derivative_offdiagonal_kernelPdPKdS1_S1_S1_PKiS1_S1_ii:
[----:B------:R-:W-:Y:S01]  /*0000*/  LDC R1, c[0x0][0x37c] ;  /* 0x0000df00ff017b82 */ /* 0x000fe20000000800 */
[----:B------:R-:W0:Y:S07]  /*0010*/  S2R R3, SR_TID.Y ;  /* 0x0000000000037919 */ /* 0x000e2e0000002200 */
[----:B------:R-:W1:Y:S01]  /*0020*/  LDC R107, c[0x0][0x360] ;  /* 0x0000d800ff6b7b82 */ /* 0x000e620000000800 */
[----:B------:R-:W2:Y:S01]  /*0030*/  LDCU.64 UR8, c[0x0][0x3c0] ;  /* 0x00007800ff0877ac */ /* 0x000ea20008000a00 */
[----:B------:R-:W1:Y:S01]  /*0040*/  S2R R2, SR_TID.X ;  /* 0x0000000000027919 */ /* 0x000e620000002100 */
[----:B------:R-:W3:Y:S05]  /*0050*/  S2R R5, SR_TID.Z ;  /* 0x0000000000057919 */ /* 0x000eea0000002300 */
[----:B------:R-:W0:Y:S08]  /*0060*/  S2UR UR5, SR_CTAID.Y ;  /* 0x00000000000579c3 */ /* 0x000e300000002600 */
[----:B------:R-:W0:Y:S08]  /*0070*/  LDC R0, c[0x0][0x364] ;  /* 0x0000d900ff007b82 */ /* 0x000e300000000800 */
[----:B------:R-:W1:Y:S08]  /*0080*/  S2UR UR4, SR_CTAID.X ;  /* 0x00000000000479c3 */ /* 0x000e700000002500 */
[----:B------:R-:W3:Y:S08]  /*0090*/  S2UR UR6, SR_CTAID.Z ;  /* 0x00000000000679c3 */ /* 0x000ef00000002700 */
[----:B------:R-:W3:Y:S01]  /*00a0*/  LDC R4, c[0x0][0x368] ;  /* 0x0000da00ff047b82 */ /* 0x000ee20000000800 */
[----:B0-----:R-:W-:-:S05]  /*00b0*/  IMAD R0, R0, UR5, R3 ;  /* 0x0000000500007c24 */ /* 0x001fca000f8e0203 */
[----:B--2---:R-:W-:Y:S01]  /*00c0*/  ISETP.GE.AND P0, PT, R0, UR9, PT ;  /* 0x0000000900007c0c */ /* 0x004fe2000bf06270 */
[----:B-1----:R-:W-:-:S05]  /*00d0*/  IMAD R107, R107, UR4, R2 ;  /* 0x000000046b6b7c24 */ /* 0x002fca000f8e0202 */
[----:B------:R-:W-:Y:S01]  /*00e0*/  ISETP.GE.OR P0, PT, R107, UR8, P0 ;  /* 0x000000086b007c0c */ /* 0x000fe20008706670 */
[----:B---3--:R-:W-:-:S05]  /*00f0*/  IMAD R4, R4, UR6, R5 ;  /* 0x0000000604047c24 */ /* 0x008fca000f8e0205 */
[----:B------:R-:W-:-:S13]  /*0100*/  ISETP.GE.OR P0, PT, R4, UR9, P0 ;  /* 0x0000000904007c0c */ /* 0x000fda0008706670 */
[----:B------:R-:W-:Y:S05]  /*0110*/  @P0 EXIT ;  /* 0x000000000000094d */ /* 0x000fea0003800000 */
[----:B------:R-:W0:Y:S01]  /*0120*/  LDC.64 R2, c[0x0][0x3a8] ;  /* 0x0000ea00ff027b82 */ /* 0x000e220000000a00 */
[----:B------:R-:W1:Y:S01]  /*0130*/  LDCU.64 UR8, c[0x0][0x358] ;  /* 0x00006b00ff0877ac */ /* 0x000e620008000a00 */
[----:B0-----:R-:W-:-:S05]  /*0140*/  IMAD.WIDE R2, R107, 0x4, R2 ;  /* 0x000000046b027825 */ /* 0x001fca00078e0202 */
[----:B-1----:R-:W2:Y:S02]  /*0150*/  LDG.E.CONSTANT R5, desc[UR8][R2.64] ;  /* 0x0000000802057981 */ /* 0x002ea4000c1e9900 */
[----:B--2---:R-:W-:-:S13]  /*0160*/  ISETP.GE.AND P0, PT, R5, RZ, PT ;  /* 0x000000ff0500720c */ /* 0x004fda0003f06270 */
[----:B------:R-:W-:Y:S05]  /*0170*/  @!P0 EXIT ;  /* 0x000000000000894d */ /* 0x000fea0003800000 */
[----:B------:R-:W-:-:S04]  /*0180*/  ISETP.NE.AND P0, PT, R5, R4, PT ;  /* 0x000000040500720c */ /* 0x000fc80003f05270 */
[----:B------:R-:W-:-:S04]  /*0190*/  ISETP.EQ.OR P0, PT, R5, R0, !P0 ;  /* 0x000000000500720c */ /* 0x000fc80004702670 */
[----:B------:R-:W-:-:S13]  /*01a0*/  ISETP.EQ.OR P0, PT, R0, R4, P0 ;  /* 0x000000040000720c */ /* 0x000fda0000702670 */
        /* <DEDUP_REMOVED lines=39> */
[----:B------:R-:W-:Y:S05]  /*0420*/  CALL.REL.NOINC `($__internal_5_$__cuda_sm20_dsqrt_rn_f64_mediumpath_v1) ;  /* 0x0000005400047944 */ /* 0x000fea0003c00000 */
[----:B------:R-:W-:Y:S02]  /*0430*/  IMAD.MOV.U32 R18, RZ, RZ, R108 ;  /* 0x000000ffff127224 */ /* 0x000fe400078e006c */
[----:B------:R-:W-:-:S07]  /*0440*/  IMAD.MOV.U32 R19, RZ, RZ, R109 ;  /* 0x000000ffff137224 */ /* 0x000fce00078e006d */
.L_x_73:
[----:B------:R-:W-:Y:S05]  /*0450*/  BSYNC.RECONVERGENT B0 ;  /* 0x0000000000007941 */ /* 0x000fea0003800200 */
.L_x_72:
        /* <DEDUP_REMOVED lines=18> */
[----:B------:R-:W-:Y:S05]  /*0580*/  CALL.REL.NOINC `($__internal_4_$__cuda_sm20_dblrcp_rn_slowpath_v3) ;  /* 0x0000005000147944 */ /* 0x000fea0003c00000 */
.L_x_75:
[----:B------:R-:W-:Y:S05]  /*0590*/  BSYNC.RECONVERGENT B1 ;  /* 0x0000000000017941 */ /* 0x000fea0003800200 */
.L_x_74:
[----:B------:R-:W0:Y:S01]  /*05a0*/  LDC.64 R2, c[0x0][0x398] ;  /* 0x0000e600ff027b82 */ /* 0x000e220000000a00 */
[----:B------:R-:W-:Y:S01]  /*05b0*/  IMAD R21, R4, 0x3, RZ ;  /* 0x0000000304157824 */ /* 0x000fe200078e02ff */
[----:B------:R-:W1:Y:S06]  /*05c0*/  LDCU UR4, c[0x0][0x3c0] ;  /* 0x00007800ff0477ac */ /* 0x000e6c0008000800 */
[----:B------:R-:W2:Y:S01]  /*05d0*/  LDC.64 R26, c[0x0][0x3b0] ;  /* 0x0000ec00ff1a7b82 */ /* 0x000ea20000000a00 */
[----:B0-----:R-:W-:-:S05]  /*05e0*/  IMAD.WIDE.U32 R2, R21, 0x8, R2 ;  /* 0x0000000815027825 */ /* 0x001fca00078e0002 */
[----:B------:R-:W3:Y:S04]  /*05f0*/  LDG.E.64.CONSTANT R20, desc[UR8][R2.64+0x8] ;  /* 0x0000080802147981 */ /* 0x000ee8000c1e9b00 */
[----:B------:R-:W4:Y:S04]  /*0600*/  LDG.E.64.CONSTANT R22, desc[UR8][R2.64] ;  /* 0x0000000802167981 */ /* 0x000f28000c1e9b00 */
[----:B------:R-:W4:Y:S01]  /*0610*/  LDG.E.64.CONSTANT R24, desc[UR8][R2.64+0x10] ;  /* 0x0000100802187981 */ /* 0x000f22000c1e9b00 */
[----:B-1----:R-:W-:-:S04]  /*0620*/  IMAD R29, R0, UR4, R107 ;  /* 0x00000004001d7c24 */ /* 0x002fc8000f8e026b */
[----:B--2---:R-:W-:-:S06]  /*0630*/  IMAD.WIDE R26, R29, 0x8, R26 ;  /* 0x000000081d1a7825 */ /* 0x004fcc00078e021a */
[----:B------:R-:W5:Y:S01]  /*0640*/  LDG.E.64.CONSTANT R26, desc[UR8][R26.64] ;  /* 0x000000081a1a7981 */ /* 0x000f62000c1e9b00 */
[----:B------:R-:W-:Y:S01]  /*0650*/  MOV R30, 0x0 ;  /* 0x00000000001e7802 */ /* 0x000fe20000000f00 */
[----:B------:R-:W-:Y:S01]  /*0660*/  IMAD.MOV.U32 R31, RZ, RZ, 0x3fd80000 ;  /* 0x3fd80000ff1f7424 */ /* 0x000fe200078e00ff */
[----:B------:R-:W-:Y:S01]  /*0670*/  BSSY.RECONVERGENT B0, `(.L_x_76) ;  /* 0x000001d000007945 */ /* 0x000fe20003800200 */
[----:B---3--:R-:W-:Y:S02]  /*0680*/  DADD R96, -R6, R20 ;  /* 0x0000000006607229 */ /* 0x008fe40000000114 */
[----:B----4-:R-:W-:-:S06]  /*0690*/  DADD R94, -R10, R22 ;  /* 0x000000000a5e7229 */ /* 0x010fcc0000000116 */
[----:B------:R-:W-:Y:S02]  /*06a0*/  DMUL R28, R96, R96 ;  /* 0x00000060601c7228 */ /* 0x000fe40000000000 */
[----:B------:R-:W-:-:S06]  /*06b0*/  DADD R92, -R14, R24 ;  /* 0x000000000e5c7229 */ /* 0x000fcc0000000118 */
        /* <DEDUP_REMOVED lines=9> */
[----:B------:R-:W-:Y:S01]  /*0750*/  DFMA R32, R30, R28, R2 ;  /* 0x0000001c1e20722b */ /* 0x000fe20000000002 */
[----:B------:R-:W-:Y:S02]  /*0760*/  FSEL R28, R154, RZ, P1 ;  /* 0x000000ff9a1c7208 */ /* 0x000fe40000800000 */
[----:B------:R-:W-:-:S05]  /*0770*/  FSEL R29, R155, RZ, P1 ;  /* 0x000000ff9b1d7208 */ /* 0x000fca0000800000 */
[----:B------:R-:W-:Y:S02]  /*0780*/  DMUL R110, R114, R32 ;  /* 0x00000020726e7228 */ /* 0x000fe40000000000 */
[----:B------:R-:W-:Y:S02]  /*0790*/  VIADD R109, R33, 0xfff00000 ;  /* 0xfff00000216d7836 */ /* 0x000fe40000000000 */
[----:B------:R-:W-:-:S04]  /*07a0*/  IMAD.MOV.U32 R108, RZ, RZ, R32 ;  /* 0x000000ffff6c7224 */ /* 0x000fc800078e0020 */
[----:B------:R-:W-:-:S08]  /*07b0*/  DFMA R112, R110, -R110, R114 ;  /* 0x8000006e6e70722b */ /* 0x000fd00000000072 */
[----:B------:R-:W-:Y:S01]  /*07c0*/  DFMA R30, R112, R108, R110 ;  /* 0x0000006c701e722b */ /* 0x000fe2000000006e */
[----:B------:R-:W-:Y:S10]  /*07d0*/  @!P0 BRA `(.L_x_77) ;  /* 0x0000000000188947 */ /* 0x000ff40003800000 */
[----:B------:R-:W-:Y:S01]  /*07e0*/  IMAD.MOV.U32 R108, RZ, RZ, R32 ;  /* 0x000000ffff6c7224 */ /* 0x000fe200078e0020 */
[----:B------:R-:W-:Y:S02]  /*07f0*/  MOV R106, R2 ;  /* 0x00000002006a7202 */ /* 0x000fe40000000f00 */
[----:B------:R-:W-:-:S07]  /*0800*/  MOV R120, 0x820 ;  /* 0x0000082000787802 */ /* 0x000fce0000000f00 */
[----:B-----5:R-:W-:Y:S05]  /*0810*/  CALL.REL.NOINC `($__internal_5_$__cuda_sm20_dsqrt_rn_f64_mediumpath_v1) ;  /* 0x0000005000087944 */ /* 0x020fea0003c00000 */
[----:B------:R-:W-:Y:S02]  /*0820*/  IMAD.MOV.U32 R30, RZ, RZ, R108 ;  /* 0x000000ffff1e7224 */ /* 0x000fe400078e006c */
[----:B------:R-:W-:-:S07]  /*0830*/  IMAD.MOV.U32 R31, RZ, RZ, R109 ;  /* 0x000000ffff1f7224 */ /* 0x000fce00078e006d */
.L_x_77:
[----:B------:R-:W-:Y:S05]  /*0840*/  BSYNC.RECONVERGENT B0 ;  /* 0x0000000000007941 */ /* 0x000fea0003800200 */
.L_x_76:
        /* <DEDUP_REMOVED lines=18> */
[----:B-----5:R-:W-:Y:S05]  /*0970*/  CALL.REL.NOINC `($__internal_4_$__cuda_sm20_dblrcp_rn_slowpath_v3) ;  /* 0x0000004c00187944 */ /* 0x020fea0003c00000 */
.L_x_79:
[----:B------:R-:W-:Y:S05]  /*0980*/  BSYNC.RECONVERGENT B1 ;  /* 0x0000000000017941 */ /* 0x000fea0003800200 */
.L_x_78:
[----:B------:R-:W0:Y:S01]  /*0990*/  LDC.64 R32, c[0x0][0x3b0] ;  /* 0x0000ec00ff207b82 */ /* 0x000e220000000a00 */
[----:B------:R-:W1:Y:S01]  /*09a0*/  LDCU.64 UR10, c[0x0][0x3c0] ;  /* 0x00007800ff0a77ac */ /* 0x000e620008000a00 */
[----:B------:R-:W2:Y:S01]  /*09b0*/  LDCU.64 UR6, c[0x0][0x398] ;  /* 0x00007300ff0677ac */ /* 0x000ea20008000a00 */
[----:B-1----:R-:W-:-:S04]  /*09c0*/  IMAD R3, R4, UR10, R107 ;  /* 0x0000000a04037c24 */ /* 0x002fc8000f8e026b */
[----:B0-----:R-:W-:-:S06]  /*09d0*/  IMAD.WIDE R32, R3, 0x8, R32 ;  /* 0x0000000803207825 */ /* 0x001fcc00078e0220 */
[----:B------:R-:W5:Y:S01]  /*09e0*/  LDG.E.64.CONSTANT R32, desc[UR8][R32.64] ;  /* 0x0000000820207981 */ /* 0x000f62000c1e9b00 */
[----:B--2---:R-:W-:Y:S01]  /*09f0*/  UIADD3 UR5, UP0, UPT, UR6, 0x8, URZ ;  /* 0x0000000806057890 */ /* 0x004fe2000ff1e0ff */
[----:B------:R-:W-:Y:S02]  /*0a00*/  FSEL R34, R154, RZ, P1 ;  /* 0x000000ff9a227208 */ /* 0x000fe40000800000 */
[----:B------:R-:W-:Y:S02]  /*0a10*/  CS2R R82, SRZ ;  /* 0x0000000000527805 */ /* 0x000fe4000001ff00 */
[----:B------:R-:W-:Y:S01]  /*0a20*/  FSEL R35, R155, RZ, P1 ;  /* 0x000000ff9b237208 */ /* 0x000fe20000800000 */
[----:B------:R-:W-:Y:S01]  /*0a30*/  UIADD3.X UR6, UPT, UPT, URZ, UR7, URZ, UP0, !UPT ;  /* 0x00000007ff067290 */ /* 0x000fe200087fe4ff */
        /* <DEDUP_REMOVED lines=19> */
[----:B------:R-:W-:Y:S01]  /*0b70*/  CS2R R64, SRZ ;  /* 0x0000000000407805 */ /* 0x000fe2000001ff00 */
[----:B------:R-:W-:Y:S01]  /*0b80*/  IMAD.U32 R90, RZ, RZ, UR5 ;  /* 0x00000005ff5a7e24 */ /* 0x000fe2000f8e00ff */
[----:B------:R-:W-:Y:S01]  /*0b90*/  UIADD3 UR4, UPT, UPT, -UR11, URZ, URZ ;  /* 0x000000ff0b047290 */ /* 0x000fe2000fffe1ff */
[----:B------:R-:W-:Y:S01]  /*0ba0*/  IMAD.U32 R91, RZ, RZ, UR6 ;  /* 0x00000006ff5b7e24 */ /* 0x000fe2000f8e00ff */
[----:B------:R-:W0:Y:S10]  /*0bb0*/  LDCU.64 UR10, c[0x0][0x3c0] ;  /* 0x00007800ff0a77ac */ /* 0x000e340008000a00 */
.L_x_98:
        /* <DEDUP_REMOVED lines=10> */
[----:B------:R-:W-:Y:S01]  /*0c60*/  MOV R72, 0x0 ;  /* 0x0000000000487802 */ /* 0x000fe20000000f00 */
[----:B------:R-:W-:-:S04]  /*0c70*/  IMAD.MOV.U32 R73, RZ, RZ, 0x3fd80000 ;  /* 0x3fd80000ff497424 */ /* 0x000fc800078e00ff */
[----:B------:R-:W1:Y:S04]  /*0c80*/  MUFU.RSQ64H R69, R115 ;  /* 0x0000007300457308 */ /* 0x000e680000001c00 */
[----:B------:R-:W-:-:S05]  /*0c90*/  VIADD R68, R115, 0xfcb00000 ;  /* 0xfcb0000073447836 */ /* 0x000fca0000000000 */
[----:B------:R-:W-:Y:S01]  /*0ca0*/  ISETP.GE.U32.AND P0, PT, R68, 0x7ca00000, PT ;  /* 0x7ca000004400780c */ /* 0x000fe20003f06070 */
[----:B-1----:R-:W-:-:S08]  /*0cb0*/  DMUL R70, R68, R68 ;  /* 0x0000004444467228 */ /* 0x002fd00000000000 */
        /* <DEDUP_REMOVED lines=13> */
[----:B0----5:R-:W-:Y:S05]  /*0d90*/  CALL.REL.NOINC `($__internal_5_$__cuda_sm20_dsqrt_rn_f64_mediumpath_v1) ;  /* 0x0000004800a87944 */ /* 0x021fea0003c00000 */
[----:B------:R-:W-:Y:S02]  /*0da0*/  IMAD.MOV.U32 R76, RZ, RZ, R108 ;  /* 0x000000ffff4c7224 */ /* 0x000fe400078e006c */
[----:B------:R-:W-:-:S07]  /*0db0*/  IMAD.MOV.U32 R77, RZ, RZ, R109 ;  /* 0x000000ffff4d7224 */ /* 0x000fce00078e006d */
.L_x_81:
[----:B0-----:R-:W-:Y:S05]  /*0dc0*/  BSYNC.RECONVERGENT B0 ;  /* 0x0000000000007941 */ /* 0x001fea0003800200 */
.L_x_80:
[----:B------:R-:W0:Y:S02]  /*0dd0*/  LDC.64 R74, c[0x0][0x3b0] ;  /* 0x0000ec00ff4a7b82 */ /* 0x000e240000000a00 */
        /* <DEDUP_REMOVED lines=8> */
[----:B------:R-:W-:-:S08]  /*0e60*/  DMUL R108, R70, R70 ;  /* 0x00000046466c7228 */ /* 0x000fd00000000000 */
        /* <DEDUP_REMOVED lines=20> */
[----:B------:R-:W-:Y:S02]  /*0fb0*/  IMAD.MOV.U32 R106, RZ, RZ, R116 ;  /* 0x000000ffff6a7224 */ /* 0x000fe400078e0074 */
[----:B------:R-:W-:-:S07]  /*0fc0*/  IMAD.MOV.U32 R109, RZ, RZ, R119 ;  /* 0x000000ffff6d7224 */ /* 0x000fce00078e0077 */
[----:B-----5:R-:W-:Y:S05]  /*0fd0*/  CALL.REL.NOINC `($__internal_5_$__cuda_sm20_dsqrt_rn_f64_mediumpath_v1) ;  /* 0x0000004800187944 */ /* 0x020fea0003c00000 */
.L_x_83:
[----:B------:R-:W-:Y:S05]  /*0fe0*/  BSYNC.RECONVERGENT B0 ;  /* 0x0000000000007941 */ /* 0x000fea0003800200 */
.L_x_82:
        /* <DEDUP_REMOVED lines=19> */
.L_x_85:
[----:B------:R-:W-:Y:S05]  /*1120*/  BSYNC.RECONVERGENT B1 ;  /* 0x0000000000017941 */ /* 0x000fea0003800200 */
.L_x_84:
[----:B------:R-:W0:Y:S02]  /*1130*/  LDC.64 R112, c[0x0][0x3a0] ;  /* 0x0000e800ff707b82 */ /* 0x000e240000000a00 */
[----:B0-----:R-:W-:-:S06]  /*1140*/  IMAD.WIDE.U32 R112, R0, 0x8, R112 ;  /* 0x0000000800707825 */ /* 0x001fcc00078e0070 */
[----:B------:R-:W2:Y:S01]  /*1150*/  LDG.E.64.CONSTANT R112, desc[UR8][R112.64] ;  /* 0x0000000870707981 */ /* 0x000ea2000c1e9b00 */
[----:B------:R-:W-:Y:S01]  /*1160*/  DADD R120, R76, -R18 ;  /* 0x000000004c787229 */ /* 0x000fe20000000812 */
[----:B------:R-:W-:Y:S01]  /*1170*/  FSEL R110, R154, RZ, P1 ;  /* 0x000000ff9a6e7208 */ /* 0x000fe20000800000 */
[-C--:B------:R-:W-:Y:S01]  /*1180*/  DMUL R124, R102, R28.reuse ;  /* 0x0000001c667c7228 */ /* 0x080fe20000000000 */
[----:B------:R-:W-:Y:S01]  /*1190*/  FSEL R111, R155, RZ, P1 ;  /* 0x000000ff9b6f7208 */ /* 0x000fe20000800000 */
[----:B------:R-:W-:Y:S01]  /*11a0*/  DMUL R126, R98, R28 ;  /* 0x0000001c627e7228 */ /* 0x000fe20000000000 */
[----:B------:R-:W-:Y:S01]  /*11b0*/  UMOV UR6, 0x86a12b9b ;  /* 0x86a12b9b00067882 */ /* 0x000fe20000000000 */
[----:B------:R-:W-:Y:S01]  /*11c0*/  UMOV UR7, 0x3d06849b ;  /* 0x3d06849b00077882 */ /* 0x000fe20000000000 */
[----:B------:R-:W-:Y:S02]  /*11d0*/  BSSY.RECONVERGENT B1, `(.L_x_86) ;  /* 0x000002b000017945 */ /* 0x000fe40003800200 */
[----:B------:R-:W-:-:S08]  /*11e0*/  DMUL R120, R110, R120 ;  /* 0x000000786e787228 */ /* 0x000fd00000000000 */
[----:B------:R-:W-:-:S08]  /*11f0*/  DFMA R108, -R120, R120, 1 ;  /* 0x3ff00000786c742b */ /* 0x000fd00000000178 */
[----:B--2---:R-:W-:-:S08]  /*1200*/  DFMA R108, R112, R108, R120 ;  /* 0x0000006c706c722b */ /* 0x004fd00000000078 */
[----:B------:R-:W-:-:S08]  /*1210*/  DMUL R118, R108, R108 ;  /* 0x0000006c6c767228 */ /* 0x000fd00000000000 */
[----:B------:R-:W-:-:S08]  /*1220*/  DADD R114, -R118, 3 ;  /* 0x4008000076727429 */ /* 0x000fd00000000100 */
[----:B------:R-:W-:-:S08]  /*1230*/  DMUL R114, R108, R114 ;  /* 0x000000726c727228 */ /* 0x000fd00000000000 */
[----:B------:R-:W-:-:S08]  /*1240*/  DMUL R114, R114, 0.5 ;  /* 0x3fe0000072727828 */ /* 0x000fd00000000000 */
[----:B------:R-:W-:-:S08]  /*1250*/  DMUL R116, R114, R114 ;  /* 0x0000007272747228 */ /* 0x000fd00000000000 */
[----:B------:R-:W-:-:S08]  /*1260*/  DADD R108, -R116, 3 ;  /* 0x40080000746c7429 */ /* 0x000fd00000000100 */
[----:B------:R-:W-:-:S08]  /*1270*/  DMUL R108, R114, R108 ;  /* 0x0000006c726c7228 */ /* 0x000fd00000000000 */
[----:B------:R-:W-:-:S08]  /*1280*/  DMUL R114, R108, 0.5 ;  /* 0x3fe000006c727828 */ /* 0x000fd00000000000 */
[----:B------:R-:W-:-:S08]  /*1290*/  DMUL R108, R114, R114 ;  /* 0x00000072726c7228 */ /* 0x000fd00000000000 */
[----:B------:R-:W-:-:S08]  /*12a0*/  DADD R122, -R108, 3 ;  /* 0x400800006c7a7429 */ /* 0x000fd00000000100 */
[----:B------:R-:W-:Y:S01]  /*12b0*/  DMUL R122, R114, R122 ;  /* 0x0000007a727a7228 */ /* 0x000fe20000000000 */
[----:B------:R-:W-:Y:S02]  /*12c0*/  IMAD.MOV.U32 R114, RZ, RZ, 0x0 ;  /* 0x00000000ff727424 */ /* 0x000fe400078e00ff */
[----:B------:R-:W-:-:S06]  /*12d0*/  IMAD.MOV.U32 R115, RZ, RZ, 0x3fe00000 ;  /* 0x3fe00000ff737424 */ /* 0x000fcc00078e00ff */
[----:B------:R-:W-:Y:S02]  /*12e0*/  DFMA R122, R122, -R114, 1 ;  /* 0x3ff000007a7a742b */ /* 0x000fe40000000872 */
[----:B------:R-:W-:-:S06]  /*12f0*/  DMUL R114, R110, R120 ;  /* 0x000000786e727228 */ /* 0x000fcc0000000000 */
[----:B------:R-:W-:Y:S02]  /*1300*/  DMUL R152, R122, 0.5 ;  /* 0x3fe000007a987828 */ /* 0x000fe40000000000 */
[----:B------:R-:W-:Y:S02]  /*1310*/  DMUL R122, R100, R28 ;  /* 0x0000001c647a7228 */ /* 0x000fe40000000000 */
[-C--:B------:R-:W-:Y:S02]  /*1320*/  DFMA R124, R70, R114.reuse, -R124 ;  /* 0x00000072467c722b */ /* 0x080fe4000000087c */
[----:B------:R-:W0:Y:S01]  /*1330*/  MUFU.RCP64H R129, R153 ;  /* 0x0000009900817308 */ /* 0x000e220000001800 */
[-C--:B------:R-:W-:Y:S02]  /*1340*/  DFMA R126, R68, R114.reuse, -R126 ;  /* 0x00000072447e722b */ /* 0x080fe4000000087e */
[----:B------:R-:W-:Y:S01]  /*1350*/  DADD R68, R112, R112 ;  /* 0x0000000070447229 */ /* 0x000fe20000000070 */
[----:B------:R-:W-:Y:S01]  /*1360*/  IADD3 R128, PT, PT, R153, 0x300402, RZ ;  /* 0x0030040299807810 */ /* 0x000fe20007ffe0ff */
[----:B------:R-:W-:-:S02]  /*1370*/  DFMA R122, R72, R114, -R122 ;  /* 0x00000072487a722b */ /* 0x000fc4000000087a */
[----:B------:R-:W-:Y:S01]  /*1380*/  DMUL R112, R110, R124 ;  /* 0x0000007c6e707228 */ /* 0x000fe20000000000 */
[----:B------:R-:W-:Y:S01]  /*1390*/  FSETP.GEU.AND P0, PT, |R128|, 5.8789094863358348022e-39, PT ;  /* 0x004004028000780b */ /* 0x000fe20003f0e200 */
[----:B------:R-:W-:Y:S02]  /*13a0*/  DSETP.GT.AND P1, PT, R152, UR6, PT ;  /* 0x0000000698007e2a */ /* 0x000fe4000bf24000 */
[----:B------:R-:W-:Y:S02]  /*13b0*/  DFMA R68, R120, -R68, 1 ;  /* 0x3ff000007844742b */ /* 0x000fe40000000844 */
[C---:B------:R-:W-:Y:S02]  /*13c0*/  DMUL R114, R110.reuse, R122 ;  /* 0x0000007a6e727228 */ /* 0x040fe40000000000 */
[----:B------:R-:W-:Y:S02]  /*13d0*/  DMUL R110, R110, R126 ;  /* 0x0000007e6e6e7228 */ /* 0x000fe40000000000 */
[----:B0-----:R-:W-:-:S08]  /*13e0*/  DFMA R130, -R152, R128, 1 ;  /* 0x3ff000009882742b */ /* 0x001fd00000000180 */
[----:B------:R-:W-:-:S08]  /*13f0*/  DFMA R130, R130, R130, R130 ;  /* 0x000000828282722b */ /* 0x000fd00000000082 */
[----:B------:R-:W-:-:S08]  /*1400*/  DFMA R130, R128, R130, R128 ;  /* 0x000000828082722b */ /* 0x000fd00000000080 */
[----:B------:R-:W-:-:S08]  /*1410*/  DFMA R70, -R152, R130, 1 ;  /* 0x3ff000009846742b */ /* 0x000fd00000000182 */
[----:B------:R-:W-:Y:S01]  /*1420*/  DFMA R154, R130, R70, R130 ;  /* 0x00000046829a722b */ /* 0x000fe20000000082 */
[----:B------:R-:W-:Y:S10]  /*1430*/  @P0 BRA `(.L_x_87) ;  /* 0x0000000000100947 */ /* 0x000ff40003800000 */
[----:B------:R-:W-:Y:S02]  /*1440*/  LOP3.LUT R156, R153, 0x7fffffff, RZ, 0xc0, !PT ;  /* 0x7fffffff999c7812 */ /* 0x000fe400078ec0ff */
[----:B------:R-:W-:-:S03]  /*1450*/  MOV R160, 0x1480 ;  /* 0x0000148000a07802 */ /* 0x000fc60000000f00 */
[----:B------:R-:W-:-:S07]  /*1460*/  VIADD R156, R156, 0xfff00000 ;  /* 0xfff000009c9c7836 */ /* 0x000fce0000000000 */
[----:B-----5:R-:W-:Y:S05]  /*1470*/  CALL.REL.NOINC `($__internal_4_$__cuda_sm20_dblrcp_rn_slowpath_v3) ;  /* 0x0000004000587944 */ /* 0x020fea0003c00000 */
.L_x_87:
[----:B------:R-:W-:Y:S05]  /*1480*/  BSYNC.RECONVERGENT B1 ;  /* 0x0000000000017941 */ /* 0x000fea0003800200 */
.L_x_86:
[----:B------:R-:W-:Y:S01]  /*1490*/  DADD R70, -R108, 1 ;  /* 0x3ff000006c467429 */ /* 0x000fe20000000100 */
[----:B------:R-:W-:Y:S01]  /*14a0*/  UMOV UR6, 0x86a12b9b ;  /* 0x86a12b9b00067882 */ /* 0x000fe20000000000 */
[----:B------:R-:W-:Y:S01]  /*14b0*/  FSEL R108, R154, RZ, P1 ;  /* 0x000000ff9a6c7208 */ /* 0x000fe20000800000 */
[----:B------:R-:W-:Y:S01]  /*14c0*/  DADD R116, -R116, 1 ;  /* 0x3ff0000074747429 */ /* 0x000fe20000000100 */
[----:B------:R-:W-:Y:S01]  /*14d0*/  FSEL R109, R155, RZ, P1 ;  /* 0x000000ff9b6d7208 */ /* 0x000fe20000800000 */
[----:B------:R-:W-:Y:S01]  /*14e0*/  DADD R118, -R118, 1 ;  /* 0x3ff0000076767429 */ /* 0x000fe20000000100 */
[----:B------:R-:W-:Y:S01]  /*14f0*/  UMOV UR7, 0x3d06849b ;  /* 0x3d06849b00077882 */ /* 0x000fe20000000000 */
[----:B------:R-:W-:Y:S01]  /*1500*/  BSSY.RECONVERGENT B1, `(.L_x_88) ;  /* 0x000001d000017945 */ /* 0x000fe20003800200 */
[----:B------:R-:W-:Y:S02]  /*1510*/  DMUL R70, R70, -0.75 ;  /* 0xbfe8000046467828 */ /* 0x000fe40000000000 */
[----:B------:R-:W-:-:S06]  /*1520*/  DADD R152, R108, -1 ;  /* 0xbff000006c987429 */ /* 0x000fcc0000000000 */
[----:B------:R-:W-:Y:S01]  /*1530*/  DMUL R70, R70, 1.5 ;  /* 0x3ff8000046467828 */ /* 0x000fe20000000000 */
[----:B------:R-:W0:Y:S01]  /*1540*/  MUFU.RCP64H R121, R153 ;  /* 0x0000009900797308 */ /* 0x000e220000001800 */
[----:B------:R-:W-:Y:S02]  /*1550*/  DSETP.GT.AND P1, PT, R152, UR6, PT ;  /* 0x0000000698007e2a */ /* 0x000fe4000bf24000 */
[----:B------:R-:W-:-:S04]  /*1560*/  VIADD R120, R153, 0x300402 ;  /* 0x0030040299787836 */ /* 0x000fc80000000000 */
[----:B------:R-:W-:Y:S01]  /*1570*/  DMUL R70, R70, R116 ;  /* 0x0000007446467228 */ /* 0x000fe20000000000 */
[----:B------:R-:W-:-:S07]  /*1580*/  FSETP.GEU.AND P0, PT, |R120|, 5.8789094863358348022e-39, PT ;  /* 0x004004027800780b */ /* 0x000fce0003f0e200 */
[----:B------:R-:W-:Y:S02]  /*1590*/  DMUL R70, R70, 1.5 ;  /* 0x3ff8000046467828 */ /* 0x000fe40000000000 */
[----:B0-----:R-:W-:-:S06]  /*15a0*/  DFMA R72, -R152, R120, 1 ;  /* 0x3ff000009848742b */ /* 0x001fcc0000000178 */
[----:B------:R-:W-:Y:S02]  /*15b0*/  DMUL R70, R70, R118 ;  /* 0x0000007646467228 */ /* 0x000fe40000000000 */
[----:B------:R-:W-:-:S06]  /*15c0*/  DFMA R72, R72, R72, R72 ;  /* 0x000000484848722b */ /* 0x000fcc0000000048 */
[----:B------:R-:W-:Y:S02]  /*15d0*/  DMUL R68, R68, R70 ;  /* 0x0000004644447228 */ /* 0x000fe40000000000 */
[----:B------:R-:W-:-:S06]  /*15e0*/  DFMA R116, R120, R72, R120 ;  /* 0x000000487874722b */ /* 0x000fcc0000000078 */
[----:B------:R-:W-:Y:S02]  /*15f0*/  DMUL R108, R108, R68 ;  /* 0x000000446c6c7228 */ /* 0x000fe40000000000 */
[----:B------:R-:W-:-:S06]  /*1600*/  DFMA R118, -R152, R116, 1 ;  /* 0x3ff000009876742b */ /* 0x000fcc0000000174 */
[-C--:B------:R-:W-:Y:S02]  /*1610*/  DMUL R72, R114, R108.reuse ;  /* 0x0000006c72487228 */ /* 0x080fe40000000000 */
[-C--:B------:R-:W-:Y:S02]  /*1620*/  DMUL R70, R112, R108.reuse ;  /* 0x0000006c70467228 */ /* 0x080fe40000000000 */
[----:B------:R-:W-:Y:S02]  /*1630*/  DMUL R68, R110, R108 ;  /* 0x0000006c6e447228 */ /* 0x000fe40000000000 */
[----:B------:R-:W-:Y:S02]  /*1640*/  DFMA R154, R116, R118, R116 ;  /* 0x00000076749a722b */ /* 0x000fe40000000074 */
[C---:B-----5:R-:W-:Y:S02]  /*1650*/  DFMA R78, R74.reuse, R72, R78 ;  /* 0x000000484a4e722b */ /* 0x060fe4000000004e */
[----:B------:R-:W-:-:S02]  /*1660*/  DFMA R80, R74, R70, R80 ;  /* 0x000000464a50722b */ /* 0x000fc40000000050 */
[----:B------:R-:W-:Y:S01]  /*1670*/  DFMA R82, R74, R68, R82 ;  /* 0x000000444a52722b */ /* 0x000fe20000000052 */
[----:B------:R-:W-:Y:S10]  /*1680*/  @P0 BRA `(.L_x_89) ;  /* 0x0000000000100947 */ /* 0x000ff40003800000 */
[----:B------:R-:W-:Y:S02]  /*1690*/  LOP3.LUT R156, R153, 0x7fffffff, RZ, 0xc0, !PT ;  /* 0x7fffffff999c7812 */ /* 0x000fe400078ec0ff */
[----:B------:R-:W-:-:S03]  /*16a0*/  MOV R160, 0x16d0 ;  /* 0x000016d000a07802 */ /* 0x000fc60000000f00 */
[----:B------:R-:W-:-:S07]  /*16b0*/  VIADD R156, R156, 0xfff00000 ;  /* 0xfff000009c9c7836 */ /* 0x000fce0000000000 */
[----:B------:R-:W-:Y:S05]  /*16c0*/  CALL.REL.NOINC `($__internal_4_$__cuda_sm20_dblrcp_rn_slowpath_v3) ;  /* 0x0000003c00c47944 */ /* 0x000fea0003c00000 */
.L_x_89:
[----:B------:R-:W-:Y:S05]  /*16d0*/  BSYNC.RECONVERGENT B1 ;  /* 0x0000000000017941 */ /* 0x000fea0003800200 */
.L_x_88:
[----:B------:R-:W-:Y:S01]  /*16e0*/  DADD R66, -R20, R66 ;  /* 0x0000000014427229 */ /* 0x000fe20000000142 */
[----:B------:R-:W-:Y:S01]  /*16f0*/  IMAD.MOV.U32 R120, RZ, RZ, 0x0 ;  /* 0x00000000ff787424 */ /* 0x000fe200078e00ff */
[----:B------:R-:W-:Y:S01]  /*1700*/  DADD R2, -R22, R2 ;  /* 0x0000000016027229 */ /* 0x000fe20000000102 */
[----:B------:R-:W-:Y:S01]  /*1710*/  IMAD.MOV.U32 R121, RZ, RZ, 0x3fd80000 ;  /* 0x3fd80000ff797424 */ /* 0x000fe200078e00ff */
[----:B------:R-:W-:Y:S01]  /*1720*/  DADD R104, -R24, R104 ;  /* 0x0000000018687229 */ /* 0x000fe20000000168 */
[----:B------:R-:W-:Y:S03]  /*1730*/  BSSY.RECONVERGENT B0, `(.L_x_90) ;  /* 0x0000023000007945 */ /* 0x000fe60003800200 */
[----:B------:R-:W-:-:S08]  /*1740*/  DMUL R116, R66, R66 ;  /* 0x0000004242747228 */ /* 0x000fd00000000000 */
[----:B------:R-:W-:-:S08]  /*1750*/  DFMA R116, R2, R2, R116 ;  /* 0x000000020274722b */ /* 0x000fd00000000074 */
[----:B------:R-:W-:-:S06]  /*1760*/  DFMA R122, R104, R104, R116 ;  /* 0x00000068687a722b */ /* 0x000fcc0000000074 */
[----:B------:R-:W0:Y:S04]  /*1770*/  MUFU.RSQ64H R117, R123 ;  /* 0x0000007b00757308 */ /* 0x000e280000001c00 */
[----:B------:R-:W-:-:S04]  /*1780*/  IADD3 R116, PT, PT, R123, -0x3500000, RZ ;  /* 0xfcb000007b747810 */ /* 0x000fc80007ffe0ff */
[----:B------:R-:W-:Y:S02]  /*1790*/  ISETP.GE.U32.AND P0, PT, R116, 0x7ca00000, PT ;  /* 0x7ca000007400780c */ /* 0x000fe40003f06070 */
        /* <DEDUP_REMOVED lines=8> */
[----:B------:R-:W-:Y:S01]  /*1820*/  DMUL R108, R108, R118 ;  /* 0x000000766c6c7228 */ /* 0x000fe20000000000 */
[----:B------:R-:W-:Y:S01]  /*1830*/  VIADD R119, R121, 0xfff00000 ;  /* 0xfff0000079777836 */ /* 0x000fe20000000000 */
[----:B------:R-:W-:-:S04]  /*1840*/  MOV R118, R120 ;  /* 0x0000007800767202 */ /* 0x000fc80000000f00 */
[----:B------:R-:W-:Y:S02]  /*1850*/  DFMA R126, R124, -R124, R122 ;  /* 0x8000007c7c7e722b */ /* 0x000fe4000000007a */
[-C--:B------:R-:W-:Y:S02]  /*1860*/  DFMA R40, -R114, R108.reuse, R40 ;  /* 0x0000006c7228722b */ /* 0x080fe40000000128 */
[-C--:B------:R-:W-:Y:S02]  /*1870*/  DFMA R38, -R112, R108.reuse, R38 ;  /* 0x0000006c7026722b */ /* 0x080fe40000000126 */
[----:B------:R-:W-:Y:S02]  /*1880*/  DFMA R36, -R110, R108, R36 ;  /* 0x0000006c6e24722b */ /* 0x000fe40000000124 */
[----:B------:R-:W-:Y:S01]  /*1890*/  DFMA R108, R126, R118, R124 ;  /* 0x000000767e6c722b */ /* 0x000fe2000000007c */
[----:B------:R-:W-:Y:S10]  /*18a0*/  @!P0 BRA `(.L_x_91) ;  /* 0x00000000002c8947 */ /* 0x000ff40003800000 */
[----:B------:R-:W-:Y:S01]  /*18b0*/  IMAD.MOV.U32 R108, RZ, RZ, R120 ;  /* 0x000000ffff6c7224 */ /* 0x000fe200078e0078 */
[----:B------:R-:W-:Y:S01]  /*18c0*/  MOV R112, R126 ;  /* 0x0000007e00707202 */ /* 0x000fe20000000f00 */
[----:B------:R-:W-:Y:S01]  /*18d0*/  IMAD.MOV.U32 R114, RZ, RZ, R122 ;  /* 0x000000ffff727224 */ /* 0x000fe200078e007a */
[----:B------:R-:W-:Y:S01]  /*18e0*/  MOV R106, R116 ;  /* 0x00000074006a7202 */ /* 0x000fe20000000f00 */
[----:B------:R-:W-:Y:S01]  /*18f0*/  IMAD.MOV.U32 R115, RZ, RZ, R123 ;  /* 0x000000ffff737224 */ /* 0x000fe200078e007b */
[----:B------:R-:W-:Y:S01]  /*1900*/  MOV R120, 0x1960 ;  /* 0x0000196000787802 */ /* 0x000fe20000000f00 */
[----:B------:R-:W-:Y:S02]  /*1910*/  IMAD.MOV.U32 R113, RZ, RZ, R127 ;  /* 0x000000ffff717224 */ /* 0x000fe400078e007f */
[----:B------:R-:W-:Y:S02]  /*1920*/  IMAD.MOV.U32 R110, RZ, RZ, R124 ;  /* 0x000000ffff6e7224 */ /* 0x000fe400078e007c */
[----:B------:R-:W-:-:S02]  /*1930*/  IMAD.MOV.U32 R111, RZ, RZ, R125 ;  /* 0x000000ffff6f7224 */ /* 0x000fc400078e007d */
[----:B------:R-:W-:-:S07]  /*1940*/  IMAD.MOV.U32 R109, RZ, RZ, R119 ;  /* 0x000000ffff6d7224 */ /* 0x000fce00078e0077 */
[----:B------:R-:W-:Y:S05]  /*1950*/  CALL.REL.NOINC `($__internal_5_$__cuda_sm20_dsqrt_rn_f64_mediumpath_v1) ;  /* 0x0000003c00b87944 */ /* 0x000fea0003c00000 */
.L_x_91:
[----:B------:R-:W-:Y:S05]  /*1960*/  BSYNC.RECONVERGENT B0 ;  /* 0x0000000000007941 */ /* 0x000fea0003800200 */
.L_x_90:
        /* <DEDUP_REMOVED lines=18> */
[----:B------:R-:W-:Y:S05]  /*1a90*/  CALL.REL.NOINC `($__internal_4_$__cuda_sm20_dblrcp_rn_slowpath_v3) ;  /* 0x0000003800d07944 */ /* 0x000fea0003c00000 */
.L_x_93:
[----:B------:R-:W-:Y:S05]  /*1aa0*/  BSYNC.RECONVERGENT B1 ;  /* 0x0000000000017941 */ /* 0x000fea0003800200 */
.L_x_92:
[----:B------:R-:W0:Y:S02]  /*1ab0*/  LDC.64 R108, c[0x0][0x3a0] ;  /* 0x0000e800ff6c7b82 */ /* 0x000e240000000a00 */
[----:B0-----:R-:W-:-:S05]  /*1ac0*/  IMAD.WIDE.U32 R108, R4, 0x8, R108 ;  /* 0x00000008046c7825 */ /* 0x001fca00078e006c */
[----:B------:R-:W2:Y:S01]  /*1ad0*/  LDG.E.64.CONSTANT R112, desc[UR8][R108.64] ;  /* 0x000000086c707981 */ /* 0x000ea2000c1e9b00 */
[----:B------:R-:W-:Y:S01]  /*1ae0*/  DADD R114, R76, -R30 ;  /* 0x000000004c727229 */ /* 0x000fe2000000081e */
[----:B------:R-:W-:Y:S01]  /*1af0*/  FSEL R116, R154, RZ, P1 ;  /* 0x000000ff9a747208 */ /* 0x000fe20000800000 */
[----:B------:R-:W-:Y:S01]  /*1b00*/  UMOV UR6, 0x86a12b9b ;  /* 0x86a12b9b00067882 */ /* 0x000fe20000000000 */
[----:B------:R-:W-:Y:S01]  /*1b10*/  FSEL R117, R155, RZ, P1 ;  /* 0x000000ff9b757208 */ /* 0x000fe20000800000 */
[----:B------:R-:W-:Y:S01]  /*1b20*/  UMOV UR7, 0x3d06849b ;  /* 0x3d06849b00077882 */ /* 0x000fe20000000000 */
[----:B------:R-:W-:Y:S04]  /*1b30*/  BSSY.RECONVERGENT B1, `(.L_x_94) ;  /* 0x0000023000017945 */ /* 0x000fe80003800200 */
[----:B------:R-:W-:-:S08]  /*1b40*/  DMUL R114, R116, R114 ;  /* 0x0000007274727228 */ /* 0x000fd00000000000 */
[----:B------:R-:W-:-:S08]  /*1b50*/  DFMA R76, -R114, R114, 1 ;  /* 0x3ff00000724c742b */ /* 0x000fd00000000172 */
[C---:B--2---:R-:W-:Y:S02]  /*1b60*/  DFMA R76, R112.reuse, R76, R114 ;  /* 0x0000004c704c722b */ /* 0x044fe40000000072 */
[----:B------:R-:W-:-:S06]  /*1b70*/  DADD R112, R112, R112 ;  /* 0x0000000070707229 */ /* 0x000fcc0000000070 */
[----:B------:R-:W-:Y:S02]  /*1b80*/  DMUL R110, R76, R76 ;  /* 0x0000004c4c6e7228 */ /* 0x000fe40000000000 */
[----:B------:R-:W-:-:S06]  /*1b90*/  DFMA R112, R114, -R112, 1 ;  /* 0x3ff000007270742b */ /* 0x000fcc0000000870 */
        /* <DEDUP_REMOVED lines=12> */
[----:B------:R-:W-:-:S08]  /*1c60*/  DFMA R120, R120, -R118, 1 ;  /* 0x3ff000007878742b */ /* 0x000fd00000000876 */
[----:B------:R-:W-:-:S06]  /*1c70*/  DMUL R152, R120, 0.5 ;  /* 0x3fe0000078987828 */ /* 0x000fcc0000000000 */
[----:B------:R-:W0:Y:S02]  /*1c80*/  MUFU.RCP64H R119, R153 ;  /* 0x0000009900777308 */ /* 0x000e240000001800 */
[----:B------:R-:W-:Y:S02]  /*1c90*/  DSETP.GT.AND P1, PT, R152, UR6, PT ;  /* 0x0000000698007e2a */ /* 0x000fe4000bf24000 */
[----:B------:R-:W-:-:S04]  /*1ca0*/  IADD3 R118, PT, PT, R153, 0x300402, RZ ;  /* 0x0030040299767810 */ /* 0x000fc80007ffe0ff */
[----:B------:R-:W-:Y:S02]  /*1cb0*/  FSETP.GEU.AND P0, PT, |R118|, 5.8789094863358348022e-39, PT ;  /* 0x004004027600780b */ /* 0x000fe40003f0e200 */
        /* <DEDUP_REMOVED lines=9> */
[----:B------:R-:W-:Y:S05]  /*1d50*/  CALL.REL.NOINC `($__internal_4_$__cuda_sm20_dblrcp_rn_slowpath_v3) ;  /* 0x0000003800207944 */ /* 0x000fea0003c00000 */
.L_x_95:
[----:B------:R-:W-:Y:S05]  /*1d60*/  BSYNC.RECONVERGENT B1 ;  /* 0x0000000000017941 */ /* 0x000fea0003800200 */
.L_x_94:
[----:B------:R-:W-:Y:S01]  /*1d70*/  DADD R118, -R76, 1 ;  /* 0x3ff000004c767429 */ /* 0x000fe20000000100 */
[----:B------:R-:W-:Y:S01]  /*1d80*/  UMOV UR6, 0x86a12b9b ;  /* 0x86a12b9b00067882 */ /* 0x000fe20000000000 */
[----:B------:R-:W-:Y:S01]  /*1d90*/  FSEL R76, R154, RZ, P1 ;  /* 0x000000ff9a4c7208 */ /* 0x000fe20000800000 */
[----:B------:R-:W-:Y:S01]  /*1da0*/  DADD R120, -R108, 1 ;  /* 0x3ff000006c787429 */ /* 0x000fe20000000100 */
[----:B------:R-:W-:Y:S01]  /*1db0*/  FSEL R77, R155, RZ, P1 ;  /* 0x000000ff9b4d7208 */ /* 0x000fe20000800000 */
[----:B------:R-:W-:Y:S01]  /*1dc0*/  DADD R110, -R110, 1 ;  /* 0x3ff000006e6e7429 */ /* 0x000fe20000000100 */
[----:B------:R-:W-:Y:S01]  /*1dd0*/  UMOV UR7, 0x3d06849b ;  /* 0x3d06849b00077882 */ /* 0x000fe20000000000 */
[----:B------:R-:W-:Y:S01]  /*1de0*/  DMUL R114, R116, R114 ;  /* 0x0000007274727228 */ /* 0x000fe20000000000 */
[----:B------:R-:W-:Y:S01]  /*1df0*/  BSSY.RECONVERGENT B1, `(.L_x_96) ;  /* 0x0000026000017945 */ /* 0x000fe20003800200 */
[----:B------:R-:W-:Y:S02]  /*1e00*/  DMUL R118, R118, -0.75 ;  /* 0xbfe8000076767828 */ /* 0x000fe40000000000 */
[----:B------:R-:W-:-:S02]  /*1e10*/  DADD R152, R76, -1 ;  /* 0xbff000004c987429 */ /* 0x000fc40000000000 */
[----:B------:R-:W-:-:S04]  /*1e20*/  DMUL R122, R92, R34 ;  /* 0x000000225c7a7228 */ /* 0x000fc80000000000 */
[----:B------:R-:W-:Y:S02]  /*1e30*/  DMUL R108, R118, 1.5 ;  /* 0x3ff80000766c7828 */ /* 0x000fe40000000000 */
[----:B------:R-:W0:Y:S01]  /*1e40*/  MUFU.RCP64H R119, R153 ;  /* 0x0000009900777308 */ /* 0x000e220000001800 */
[----:B------:R-:W-:Y:S01]  /*1e50*/  DSETP.GT.AND P1, PT, R152, UR6, PT ;  /* 0x0000000698007e2a */ /* 0x000fe2000bf24000 */
[----:B------:R-:W-:Y:S01]  /*1e60*/  VIADD R118, R153, 0x300402 ;  /* 0x0030040299767836 */ /* 0x000fe20000000000 */
[----:B------:R-:W-:-:S03]  /*1e70*/  DFMA R122, R104, R114, -R122 ;  /* 0x00000072687a722b */ /* 0x000fc6000000087a */
[----:B------:R-:W-:Y:S01]  /*1e80*/  DMUL R108, R108, R120 ;  /* 0x000000786c6c7228 */ /* 0x000fe20000000000 */
[----:B------:R-:W-:Y:S01]  /*1e90*/  FSETP.GEU.AND P0, PT, |R118|, 5.8789094863358348022e-39, PT ;  /* 0x004004027600780b */ /* 0x000fe20003f0e200 */
[----:B------:R-:W-:-:S06]  /*1ea0*/  DMUL R120, R96, R34 ;  /* 0x0000002260787228 */ /* 0x000fcc0000000000 */
[----:B------:R-:W-:Y:S02]  /*1eb0*/  DMUL R108, R108, 1.5 ;  /* 0x3ff800006c6c7828 */ /* 0x000fe40000000000 */
[----:B0-----:R-:W-:-:S06]  /*1ec0*/  DFMA R124, -R152, R118, 1 ;  /* 0x3ff00000987c742b */ /* 0x001fcc0000000176 */
[----:B------:R-:W-:Y:S02]  /*1ed0*/  DMUL R108, R108, R110 ;  /* 0x0000006e6c6c7228 */ /* 0x000fe40000000000 */
[----:B------:R-:W-:Y:S02]  /*1ee0*/  DMUL R110, R94, R34 ;  /* 0x000000225e6e7228 */ /* 0x000fe40000000000 */
[----:B------:R-:W-:-:S04]  /*1ef0*/  DFMA R124, R124, R124, R124 ;  /* 0x0000007c7c7c722b */ /* 0x000fc8000000007c */
[----:B------:R-:W-:Y:S02]  /*1f00*/  DMUL R108, R112, R108 ;  /* 0x0000006c706c7228 */ /* 0x000fe40000000000 */
[-C--:B------:R-:W-:Y:S02]  /*1f10*/  DFMA R110, R2, R114.reuse, -R110 ;  /* 0x00000072026e722b */ /* 0x080fe4000000086e */
[----:B------:R-:W-:Y:S02]  /*1f20*/  DFMA R2, R66, R114, -R120 ;  /* 0x000000724202722b */ /* 0x000fe40000000878 */
[----:B------:R-:W-:Y:S02]  /*1f30*/  DFMA R124, R118, R124, R118 ;  /* 0x0000007c767c722b */ /* 0x000fe40000000076 */
[----:B------:R-:W-:Y:S02]  /*1f40*/  DMUL R76, R76, R108 ;  /* 0x0000006c4c4c7228 */ /* 0x000fe40000000000 */
[----:B------:R-:W-:-:S02]  /*1f50*/  DMUL R66, R116, R110 ;  /* 0x0000006e74427228 */ /* 0x000fc40000000000 */
[C---:B------:R-:W-:Y:S02]  /*1f60*/  DMUL R2, R116.reuse, R2 ;  /* 0x0000000274027228 */ /* 0x040fe40000000000 */
[----:B------:R-:W-:Y:S02]  /*1f70*/  DMUL R116, R116, R122 ;  /* 0x0000007a74747228 */ /* 0x000fe40000000000 */
[----:B------:R-:W-:Y:S02]  /*1f80*/  DFMA R112, -R152, R124, 1 ;  /* 0x3ff000009870742b */ /* 0x000fe4000000017c */
[C---:B------:R-:W-:Y:S02]  /*1f90*/  DMUL R110, R76.reuse, R66 ;  /* 0x000000424c6e7228 */ /* 0x040fe40000000000 */
[C---:B------:R-:W-:Y:S02]  /*1fa0*/  DMUL R108, R76.reuse, R2 ;  /* 0x000000024c6c7228 */ /* 0x040fe40000000000 */
[----:B------:R-:W-:-:S02]  /*1fb0*/  DMUL R104, R76, R116 ;  /* 0x000000744c687228 */ /* 0x000fc40000000000 */
[----:B------:R-:W-:Y:S02]  /*1fc0*/  DFMA R154, R124, R112, R124 ;  /* 0x000000707c9a722b */ /* 0x000fe4000000007c */
[C---:B------:R-:W-:Y:S02]  /*1fd0*/  DFMA R84, R74.reuse, R110, R84 ;  /* 0x0000006e4a54722b */ /* 0x040fe40000000054 */
[C---:B------:R-:W-:Y:S02]  /*1fe0*/  DFMA R86, R74.reuse, R108, R86 ;  /* 0x0000006c4a56722b */ /* 0x040fe40000000056 */
[----:B------:R-:W-:Y:S01]  /*1ff0*/  DFMA R88, R74, R104, R88 ;  /* 0x000000684a58722b */ /* 0x000fe20000000058 */
[----:B------:R-:W-:Y:S10]  /*2000*/  @P0 BRA `(.L_x_97) ;  /* 0x0000000000100947 */ /* 0x000ff40003800000 */
[----:B------:R-:W-:Y:S02]  /*2010*/  LOP3.LUT R156, R153, 0x7fffffff, RZ, 0xc0, !PT ;  /* 0x7fffffff999c7812 */ /* 0x000fe400078ec0ff */
[----:B------:R-:W-:-:S03]  /*2020*/  MOV R160, 0x2050 ;  /* 0x0000205000a07802 */ /* 0x000fc60000000f00 */
[----:B------:R-:W-:-:S07]  /*2030*/  VIADD R156, R156, 0xfff00000 ;  /* 0xfff000009c9c7836 */ /* 0x000fce0000000000 */
[----:B------:R-:W-:Y:S05]  /*2040*/  CALL.REL.NOINC `($__internal_4_$__cuda_sm20_dblrcp_rn_slowpath_v3) ;  /* 0x0000003400647944 */ /* 0x000fea0003c00000 */
.L_x_97:
[----:B------:R-:W-:Y:S05]  /*2050*/  BSYNC.RECONVERGENT B1 ;  /* 0x0000000000017941 */ /* 0x000fea0003800200 */
.L_x_96:
[-C--:B------:R-:W-:Y:S01]  /*2060*/  DMUL R112, R72, R110.reuse ;  /* 0x0000006e48707228 */ /* 0x080fe20000000000 */
[----:B------:R-:W-:Y:S01]  /*2070*/  UIADD3 UR4, UPT, UPT, UR4, 0x1, URZ ;  /* 0x0000000104047890 */ /* 0x000fe2000fffe0ff */
[-C--:B------:R-:W-:Y:S01]  /*2080*/  DMUL R118, R70, R110.reuse ;  /* 0x0000006e46767228 */ /* 0x080fe20000000000 */
[----:B------:R-:W-:Y:S01]  /*2090*/  IADD3 R90, P0, PT, R90, 0x18, RZ ;  /* 0x000000185a5a7810 */ /* 0x000fe20007f1e0ff */
[----:B------:R-:W-:Y:S01]  /*20a0*/  DMUL R120, R68, R110 ;  /* 0x0000006e44787228 */ /* 0x000fe20000000000 */
[----:B------:R-:W-:Y:S01]  /*20b0*/  UISETP.NE.AND UP0, UPT, UR4, URZ, UPT ;  /* 0x000000ff0400728c */ /* 0x000fe2000bf05270 */
[-C--:B------:R-:W-:Y:S01]  /*20c0*/  DMUL R114, R72, R108.reuse ;  /* 0x0000006c48727228 */ /* 0x080fe20000000000 */
[----:B------:R-:W-:Y:S01]  /*20d0*/  IADD3.X R91, PT, PT, RZ, R91, RZ, P0, !PT ;  /* 0x0000005bff5b7210 */ /* 0x000fe200007fe4ff */
[-C--:B------:R-:W-:Y:S01]  /*20e0*/  DMUL R110, R70, R108.reuse ;  /* 0x0000006c466e7228 */ /* 0x080fe20000000000 */
[----:B------:R-:W-:Y:S01]  /*20f0*/  VIADD R4, R4, UR11 ;  /* 0x0000000b04047c36 */ /* 0x000fe20008000000 */
[----:B------:R-:W-:Y:S01]  /*2100*/  DMUL R108, R68, R108 ;  /* 0x0000006c446c7228 */ /* 0x000fe20000000000 */
[----:B------:R-:W-:Y:S01]  /*2110*/  VIADD R0, R0, UR11 ;  /* 0x0000000b00007c36 */ /* 0x000fe20008000000 */
[-C--:B------:R-:W-:Y:S01]  /*2120*/  DMUL R72, R72, R104.reuse ;  /* 0x0000006848487228 */ /* 0x080fe20000000000 */
[----:B------:R-:W-:Y:S01]  /*2130*/  VIADD R107, R107, UR10 ;  /* 0x0000000a6b6b7c36 */ /* 0x000fe20008000000 */
[----:B------:R-:W-:-:S02]  /*2140*/  DMUL R70, R70, R104 ;  /* 0x0000006846467228 */ /* 0x000fc40000000000 */
[----:B------:R-:W-:Y:S01]  /*2150*/  DMUL R68, R68, R104 ;  /* 0x0000006844447228 */ /* 0x000fe20000000000 */
[----:B------:R-:W-:Y:S01]  /*2160*/  FSEL R104, R154, RZ, P1 ;  /* 0x000000ff9a687208 */ /* 0x000fe20000800000 */
[C---:B------:R-:W-:Y:S01]  /*2170*/  DFMA R64, R74.reuse, R112, R64 ;  /* 0x000000704a40722b */ /* 0x040fe20000000040 */
[----:B------:R-:W-:Y:S01]  /*2180*/  FSEL R105, R155, RZ, P1 ;  /* 0x000000ff9b697208 */ /* 0x000fe20000800000 */
[C---:B------:R-:W-:Y:S02]  /*2190*/  DFMA R62, R74.reuse, R114, R62 ;  /* 0x000000724a3e722b */ /* 0x040fe4000000003e */
[C---:B------:R-:W-:Y:S02]  /*21a0*/  DFMA R60, R74.reuse, R72, R60 ;  /* 0x000000484a3c722b */ /* 0x040fe4000000003c */
[----:B------:R-:W-:Y:S02]  /*21b0*/  DFMA R58, R74, R118, R58 ;  /* 0x000000764a3a722b */ /* 0x000fe4000000003a */
[----:B------:R-:W-:-:S02]  /*21c0*/  DMUL R76, R76, R104 ;  /* 0x000000684c4c7228 */ /* 0x000fc40000000000 */
[C---:B------:R-:W-:Y:S02]  /*21d0*/  DFMA R56, R74.reuse, R110, R56 ;  /* 0x0000006e4a38722b */ /* 0x040fe40000000038 */
[C---:B------:R-:W-:Y:S02]  /*21e0*/  DFMA R54, R74.reuse, R70, R54 ;  /* 0x000000464a36722b */ /* 0x040fe40000000036 */
[C---:B------:R-:W-:Y:S02]  /*21f0*/  DFMA R52, R74.reuse, R120, R52 ;  /* 0x000000784a34722b */ /* 0x040fe40000000034 */
[C---:B------:R-:W-:Y:S02]  /*2200*/  DFMA R50, R74.reuse, R108, R50 ;  /* 0x0000006c4a32722b */ /* 0x040fe40000000032 */
[----:B------:R-:W-:Y:S02]  /*2210*/  DFMA R48, R74, R68, R48 ;  /* 0x000000444a30722b */ /* 0x000fe40000000030 */
[----:B------:R-:W-:-:S02]  /*2220*/  DFMA R46, -R66, R76, R46 ;  /* 0x0000004c422e722b */ /* 0x000fc4000000012e */
[-C--:B------:R-:W-:Y:S02]  /*2230*/  DFMA R44, -R2, R76.reuse, R44 ;  /* 0x0000004c022c722b */ /* 0x080fe4000000012c */
[----:B------:R-:W-:Y:S01]  /*2240*/  DFMA R42, -R116, R76, R42 ;  /* 0x0000004c742a722b */ /* 0x000fe2000000012a */
[----:B------:R-:W-:Y:S10]  /*2250*/  BRA.U UP0, `(.L_x_98) ;  /* 0xffffffe900587547 */ /* 0x000ff4000b83ffff */
[----:B------:R-:W-:Y:S01]  /*2260*/  DADD R66, R12, -R22 ;  /* 0x000000000c427229 */ /* 0x000fe20000000816 */
[----:B------:R-:W-:Y:S01]  /*2270*/  IMAD.MOV.U32 R90, RZ, RZ, 0x0 ;  /* 0x00000000ff5a7424 */ /* 0x000fe200078e00ff */
[----:B------:R-:W-:Y:S01]  /*2280*/  DADD R68, R8, -R20 ;  /* 0x0000000008447229 */ /* 0x000fe20000000814 */
[----:B------:R-:W-:Y:S01]  /*2290*/  IMAD.MOV.U32 R91, RZ, RZ, 0x3fd80000 ;  /* 0x3fd80000ff5b7424 */ /* 0x000fe200078e00ff */
[----:B------:R-:W-:Y:S01]  /*22a0*/  DADD R70, R16, -R24 ;  /* 0x0000000010467229 */ /* 0x000fe20000000818 */
[----:B------:R-:W0:Y:S01]  /*22b0*/  S2R R93, SR_TID.X ;  /* 0x00000000005d7919 */ /* 0x000e220000002100 */
[----:B------:R-:W0:Y:S01]  /*22c0*/  S2UR UR4, SR_CTAID.X ;  /* 0x00000000000479c3 */ /* 0x000e220000002500 */
[----:B------:R-:W-:Y:S01]  /*22d0*/  BSSY.RECONVERGENT B0, `(.L_x_99) ;  /* 0x0000020000007945 */ /* 0x000fe20003800200 */
[----:B------:R-:W-:Y:S02]  /*22e0*/  DMUL R72, R66, R66 ;  /* 0x0000004242487228 */ /* 0x000fe40000000000 */
[----:B------:R-:W-:-:S02]  /*22f0*/  DMUL R74, R68, R68 ;  /* 0x00000044444a7228 */ /* 0x000fc40000000000 */
[----:B------:R-:W-:Y:S02]  /*2300*/  DMUL R76, R70, R70 ;  /* 0x00000046464c7228 */ /* 0x000fe40000000000 */
[----:B------:R-:W0:Y:S01]  /*2310*/  LDC R4, c[0x0][0x360] ;  /* 0x0000d800ff047b82 */ /* 0x000e220000000800 */
[C---:B------:R-:W-:Y:S02]  /*2320*/  DFMA R78, R26.reuse, R40, R78 ;  /* 0x000000281a4e722b */ /* 0x040fe4000000004e */
[----:B------:R-:W-:Y:S02]  /*2330*/  DFMA R80, R26, R38, R80 ;  /* 0x000000261a50722b */ /* 0x000fe40000000050 */
[----:B------:R-:W-:Y:S02]  /*2340*/  DADD R2, R72, R74 ;  /* 0x0000000048027229 */ /* 0x000fe4000000004a */
[----:B------:R-:W-:Y:S02]  /*2350*/  DFMA R82, R26, R36, R82 ;  /* 0x000000241a52722b */ /* 0x000fe40000000052 */
[----:B------:R-:W-:-:S02]  /*2360*/  DFMA R84, R32, R46, R84 ;  /* 0x0000002e2054722b */ /* 0x000fc40000000054 */
[----:B------:R-:W-:Y:S02]  /*2370*/  DFMA R86, R32, R44, R86 ;  /* 0x0000002c2056722b */ /* 0x000fe40000000056 */
[----:B------:R-:W-:Y:S02]  /*2380*/  DADD R114, R2, R76 ;  /* 0x0000000002727229 */ /* 0x000fe4000000004c */
[----:B------:R-:W-:-:S04]  /*2390*/  DFMA R88, R32, R42, R88 ;  /* 0x0000002a2058722b */ /* 0x000fc80000000058 */
[----:B------:R-:W1:Y:S04]  /*23a0*/  MUFU.RSQ64H R107, R115 ;  /* 0x00000073006b7308 */ /* 0x000e680000001c00 */
[----:B------:R-:W-:Y:S01]  /*23b0*/  IADD3 R106, PT, PT, R115, -0x3500000, RZ ;  /* 0xfcb00000736a7810 */ /* 0x000fe20007ffe0ff */
[----:B0-----:R-:W-:-:S03]  /*23c0*/  IMAD R4, R4, UR4, R93 ;  /* 0x0000000404047c24 */ /* 0x001fc6000f8e025d */
[----:B------:R-:W-:Y:S02]  /*23d0*/  ISETP.GE.U32.AND P0, PT, R106, 0x7ca00000, PT ;  /* 0x7ca000006a00780c */ /* 0x000fe40003f06070 */
[----:B-1----:R-:W-:-:S08]  /*23e0*/  DMUL R2, R106, R106 ;  /* 0x0000006a6a027228 */ /* 0x002fd00000000000 */
        /* <DEDUP_REMOVED lines=14> */
.L_x_100:
[----:B------:R-:W-:Y:S05]  /*24d0*/  BSYNC.RECONVERGENT B0 ;  /* 0x0000000000007941 */ /* 0x000fea0003800200 */
.L_x_99:
        /* <DEDUP_REMOVED lines=19> */
.L_x_102:
[----:B------:R-:W-:Y:S05]  /*2610*/  BSYNC.RECONVERGENT B1 ;  /* 0x0000000000017941 */ /* 0x000fea0003800200 */
.L_x_101:
[----:B------:R-:W0:Y:S01]  /*2620*/  S2R R0, SR_TID.Y ;  /* 0x0000000000007919 */ /* 0x000e220000002200 */
[----:B------:R-:W0:Y:S01]  /*2630*/  LDC R3, c[0x0][0x364] ;  /* 0x0000d900ff037b82 */ /* 0x000e220000000800 */
[----:B------:R-:W1:Y:S01]  /*2640*/  LDCU UR6, c[0x0][0x3c4] ;  /* 0x00007880ff0677ac */ /* 0x000e620008000800 */
[----:B------:R-:W2:Y:S06]  /*2650*/  S2R R91, SR_TID.Z ;  /* 0x00000000005b7919 */ /* 0x000eac0000002300 */
[----:B------:R-:W0:Y:S08]  /*2660*/  S2UR UR4, SR_CTAID.Y ;  /* 0x00000000000479c3 */ /* 0x000e300000002600 */
[----:B------:R-:W2:Y:S08]  /*2670*/  S2UR UR5, SR_CTAID.Z ;  /* 0x00000000000579c3 */ /* 0x000eb00000002700 */
[----:B------:R-:W2:Y:S08]  /*2680*/  LDC R2, c[0x0][0x368] ;  /* 0x0000da00ff027b82 */ /* 0x000eb00000000800 */
[----:B------:R-:W3:Y:S01]  /*2690*/  LDC.64 R136, c[0x0][0x3a0] ;  /* 0x0000e800ff887b82 */ /* 0x000ee20000000a00 */
[----:B0-----:R-:W-:-:S02]  /*26a0*/  IMAD R3, R3, UR4, R0 ;  /* 0x0000000403037c24 */ /* 0x001fc4000f8e0200 */
[----:B--2---:R-:W-:-:S04]  /*26b0*/  IMAD R2, R2, UR5, R91 ;  /* 0x0000000502027c24 */ /* 0x004fc8000f8e025b */
[----:B-1----:R-:W-:-:S04]  /*26c0*/  IMAD R0, R3, UR6, R2 ;  /* 0x0000000603007c24 */ /* 0x002fc8000f8e0202 */
[----:B---3--:R-:W-:-:S06]  /*26d0*/  IMAD.WIDE.U32 R136, R0, 0x8, R136 ;  /* 0x0000000800887825 */ /* 0x008fcc00078e0088 */
[----:B------:R-:W2:Y:S01]  /*26e0*/  LDG.E.64.CONSTANT R136, desc[UR8][R136.64] ;  /* 0x0000000888887981 */ /* 0x000ea2000c1e9b00 */
[----:B------:R-:W-:Y:S01]  /*26f0*/  DADD R92, -R30, R18 ;  /* 0x000000001e5c7229 */ /* 0x000fe20000000112 */
        /* <DEDUP_REMOVED lines=11> */
[----:B------:R-:W-:-:S02]  /*27b0*/  DADD R114, -R14, R24 ;  /* 0x000000000e727229 */ /* 0x000fc40000000118 */
[----:B------:R-:W-:Y:S02]  /*27c0*/  DMUL R122, R28, R108 ;  /* 0x0000006c1c7a7228 */ /* 0x000fe40000000000 */
[----:B------:R-:W-:Y:S02]  /*27d0*/  DMUL R124, R34, R110 ;  /* 0x0000006e227c7228 */ /* 0x000fe40000000000 */
[-C--:B------:R-:W-:Y:S02]  /*27e0*/  DFMA R94, -R92, R92.reuse, 1 ;  /* 0x3ff000005c5e742b */ /* 0x080fe4000000015c */
[----:B------:R-:W-:Y:S02]  /*27f0*/  DMUL R120, R90, R92 ;  /* 0x0000005c5a787228 */ /* 0x000fe40000000000 */
[----:B------:R-:W-:-:S06]  /*2800*/  DMUL R126, R34, R112 ;  /* 0x00000070227e7228 */ /* 0x000fcc0000000000 */
[-C--:B------:R-:W-:Y:S02]  /*2810*/  DFMA R134, -R70, R120.reuse, R122 ;  /* 0x000000784686722b */ /* 0x080fe4000000017a */
[-C--:B------:R-:W-:Y:S02]  /*2820*/  DFMA R142, R66, R120.reuse, -R124 ;  /* 0x00000078428e722b */ /* 0x080fe4000000087c */
[----:B------:R-:W-:-:S04]  /*2830*/  DFMA R144, R68, R120, -R126 ;  /* 0x000000784490722b */ /* 0x000fc8000000087e */
[C---:B------:R-:W-:Y:S02]  /*2840*/  DMUL R134, R90.reuse, R134 ;  /* 0x000000865a867228 */ /* 0x040fe40000000000 */
[C---:B------:R-:W-:Y:S02]  /*2850*/  DMUL R142, R90.reuse, R142 ;  /* 0x0000008e5a8e7228 */ /* 0x040fe40000000000 */
[----:B------:R-:W-:Y:S02]  /*2860*/  DMUL R144, R90, R144 ;  /* 0x000000905a907228 */ /* 0x000fe40000000000 */
[C---:B--2---:R-:W-:Y:S02]  /*2870*/  DFMA R96, R136.reuse, R94, R92 ;  /* 0x0000005e8860722b */ /* 0x044fe4000000005c */
[----:B------:R-:W-:-:S06]  /*2880*/  DADD R136, R136, R136 ;  /* 0x0000000088887229 */ /* 0x000fcc0000000088 */
[----:B------:R-:W-:-:S08]  /*2890*/  DFMA R98, -R96, R96, 3 ;  /* 0x400800006062742b */ /* 0x000fd00000000160 */
[----:B------:R-:W-:-:S08]  /*28a0*/  DMUL R98, R96, R98 ;  /* 0x0000006260627228 */ /* 0x000fd00000000000 */
[----:B------:R-:W-:-:S08]  /*28b0*/  DMUL R98, R98, 0.5 ;  /* 0x3fe0000062627828 */ /* 0x000fd00000000000 */
[CC--:B------:R-:W-:Y:S02]  /*28c0*/  DFMA R100, -R98.reuse, R98.reuse, 3 ;  /* 0x400800006264742b */ /* 0x0c0fe40000000162 */
[----:B------:R-:W-:-:S06]  /*28d0*/  DFMA R128, -R98, R98, 1 ;  /* 0x3ff000006280742b */ /* 0x000fcc0000000162 */
[----:B------:R-:W-:-:S08]  /*28e0*/  DMUL R100, R98, R100 ;  /* 0x0000006462647228 */ /* 0x000fd00000000000 */
[----:B------:R-:W-:-:S08]  /*28f0*/  DMUL R100, R100, 0.5 ;  /* 0x3fe0000064647828 */ /* 0x000fd00000000000 */
[----:B------:R-:W-:-:S08]  /*2900*/  DFMA R102, -R100, R100, 3 ;  /* 0x400800006466742b */ /* 0x000fd00000000164 */
[----:B------:R-:W-:-:S08]  /*2910*/  DMUL R102, R100, R102 ;  /* 0x0000006664667228 */ /* 0x000fd00000000000 */
[----:B------:R-:W-:Y:S02]  /*2920*/  DFMA R102, R102, -R104, 1 ;  /* 0x3ff000006666742b */ /* 0x000fe40000000868 */
[----:B------:R-:W-:-:S06]  /*2930*/  DADD R104, -R6, R8 ;  /* 0x0000000006687229 */ /* 0x000fcc0000000108 */
[----:B------:R-:W-:Y:S02]  /*2940*/  DMUL R152, R102, 0.5 ;  /* 0x3fe0000066987828 */ /* 0x000fe40000000000 */
[----:B------:R-:W-:-:S04]  /*2950*/  DMUL R118, R28, R104 ;  /* 0x000000681c767228 */ /* 0x000fc80000000000 */
[----:B------:R-:W0:Y:S02]  /*2960*/  MUFU.RCP64H R139, R153 ;  /* 0x00000099008b7308 */ /* 0x000e240000001800 */
[----:B------:R-:W-:Y:S02]  /*2970*/  DSETP.GT.AND P1, PT, R152, UR4, PT ;  /* 0x0000000498007e2a */ /* 0x000fe4000bf24000 */
[----:B------:R-:W-:Y:S01]  /*2980*/  VIADD R138, R153, 0x300402 ;  /* 0x00300402998a7836 */ /* 0x000fe20000000000 */
[----:B------:R-:W-:-:S04]  /*2990*/  DFMA R132, -R68, R120, R118 ;  /* 0x000000784484722b */ /* 0x000fc80000000176 */
[----:B------:R-:W-:-:S04]  /*29a0*/  FSETP.GEU.AND P0, PT, |R138|, 5.8789094863358348022e-39, PT ;  /* 0x004004028a00780b */ /* 0x000fc80003f0e200 */
[----:B------:R-:W-:Y:S02]  /*29b0*/  DMUL R132, R90, R132 ;  /* 0x000000845a847228 */ /* 0x000fe40000000000 */
[----:B0-----:R-:W-:-:S08]  /*29c0*/  DFMA R102, -R152, R138, 1 ;  /* 0x3ff000009866742b */ /* 0x001fd0000000018a */
[----:B------:R-:W-:-:S08]  /*29d0*/  DFMA R102, R102, R102, R102 ;  /* 0x000000666666722b */ /* 0x000fd00000000066 */
[----:B------:R-:W-:Y:S02]  /*29e0*/  DFMA R154, R138, R102, R138 ;  /* 0x000000668a9a722b */ /* 0x000fe4000000008a */
[----:B------:R-:W-:Y:S02]  /*29f0*/  DADD R102, -R10, R12 ;  /* 0x000000000a667229 */ /* 0x000fe4000000010c */
[----:B------:R-:W-:-:S04]  /*2a00*/  DFMA R138, -R96, R96, 1 ;  /* 0x3ff00000608a742b */ /* 0x000fc80000000160 */
[----:B------:R-:W-:Y:S02]  /*2a10*/  DFMA R106, -R152, R154, 1 ;  /* 0x3ff00000986a742b */ /* 0x000fe4000000019a */
[----:B------:R-:W-:-:S06]  /*2a20*/  DMUL R116, R28, R102 ;  /* 0x000000661c747228 */ /* 0x000fcc0000000000 */
[----:B------:R-:W-:Y:S02]  /*2a30*/  DFMA R154, R154, R106, R154 ;  /* 0x0000006a9a9a722b */ /* 0x000fe4000000009a */
[----:B------:R-:W-:-:S08]  /*2a40*/  DFMA R106, -R100, R100, 1 ;  /* 0x3ff00000646a742b */ /* 0x000fd00000000164 */
[----:B------:R-:W-:-:S08]  /*2a50*/  DMUL R130, R106, -0.75 ;  /* 0xbfe800006a827828 */ /* 0x000fd00000000000 */
[----:B------:R-:W-:Y:S02]  /*2a60*/  DMUL R140, R130, 1.5 ;  /* 0x3ff80000828c7828 */ /* 0x000fe40000000000 */
[----:B------:R-:W-:-:S06]  /*2a70*/  DFMA R130, -R66, R120, R116 ;  /* 0x000000784282722b */ /* 0x000fcc0000000174 */
[----:B------:R-:W-:Y:S02]  /*2a80*/  DMUL R140, R140, R128 ;  /* 0x000000808c8c7228 */ /* 0x000fe40000000000 */
[----:B------:R-:W-:-:S06]  /*2a90*/  DMUL R130, R90, R130 ;  /* 0x000000825a827228 */ /* 0x000fcc0000000000 */
[----:B------:R-:W-:Y:S02]  /*2aa0*/  DMUL R146, R140, 1.5 ;  /* 0x3ff800008c927828 */ /* 0x000fe40000000000 */
[----:B------:R-:W-:-:S06]  /*2ab0*/  DMUL R140, R34, R114 ;  /* 0x00000072228c7228 */ /* 0x000fcc0000000000 */
[----:B------:R-:W-:Y:S02]  /*2ac0*/  DMUL R150, R146, R138 ;  /* 0x0000008a92967228 */ /* 0x000fe40000000000 */
[----:B------:R-:W-:Y:S02]  /*2ad0*/  DFMA R148, R70, R120, -R140 ;  /* 0x000000784694722b */ /* 0x000fe4000000088c */
[----:B------:R-:W-:-:S06]  /*2ae0*/  DFMA R146, -R92, R136, 1 ;  /* 0x3ff000005c92742b */ /* 0x000fcc0000000188 */
[----:B------:R-:W-:Y:S02]  /*2af0*/  DMUL R148, R90, R148 ;  /* 0x000000945a947228 */ /* 0x000fe40000000000 */
[----:B------:R-:W-:Y:S01]  /*2b00*/  DMUL R150, R146, R150 ;  /* 0x0000009692967228 */ /* 0x000fe20000000000 */
[----:B------:R-:W-:Y:S10]  /*2b10*/  @P0 BRA `(.L_x_104) ;  /* 0x0000000000100947 */ /* 0x000ff40003800000 */
[----:B------:R-:W-:Y:S02]  /*2b20*/  LOP3.LUT R156, R153, 0x7fffffff, RZ, 0xc0, !PT ;  /* 0x7fffffff999c7812 */ /* 0x000fe400078ec0ff */
[----:B------:R-:W-:-:S03]  /*2b30*/  MOV R160, 0x2b60 ;  /* 0x00002b6000a07802 */ /* 0x000fc60000000f00 */
[----:B------:R-:W-:-:S07]  /*2b40*/  VIADD R156, R156, 0xfff00000 ;  /* 0xfff000009c9c7836 */ /* 0x000fce0000000000 */
[----:B------:R-:W-:Y:S05]  /*2b50*/  CALL.REL.NOINC `($__internal_4_$__cuda_sm20_dblrcp_rn_slowpath_v3) ;  /* 0x0000002800a07944 */ /* 0x000fea0003c00000 */
.L_x_104:
[----:B------:R-:W-:Y:S05]  /*2b60*/  BSYNC.RECONVERGENT B1 ;  /* 0x0000000000017941 */ /* 0x000fea0003800200 */
.L_x_103:
[----:B------:R-:W-:Y:S01]  /*2b70*/  DMUL R152, R90, R90 ;  /* 0x0000005a5a987228 */ /* 0x000fe20000000000 */
[----:B------:R-:W0:Y:S01]  /*2b80*/  LDCU UR4, c[0x0][0x3c4] ;  /* 0x00007880ff0477ac */ /* 0x000e220008000800 */
[----:B------:R-:W-:Y:S02]  /*2b90*/  DMUL R160, R70, R102 ;  /* 0x0000006646a07228 */ /* 0x000fe40000000000 */
[----:B------:R-:W-:Y:S02]  /*2ba0*/  DMUL R162, R68, R104 ;  /* 0x0000006844a27228 */ /* 0x000fe40000000000 */
[----:B------:R-:W-:Y:S02]  /*2bb0*/  DMUL R128, R128, 1.5 ;  /* 0x3ff8000080807828 */ /* 0x000fe40000000000 */
[----:B------:R-:W-:Y:S02]  /*2bc0*/  DMUL R152, R90, R152 ;  /* 0x000000985a987228 */ /* 0x000fe40000000000 */
[----:B------:R-:W-:-:S02]  /*2bd0*/  DMUL R106, R106, 1.5 ;  /* 0x3ff800006a6a7828 */ /* 0x000fc40000000000 */
[----:B------:R-:W-:Y:S02]  /*2be0*/  DMUL R138, R138, 1.5 ;  /* 0x3ff800008a8a7828 */ /* 0x000fe40000000000 */
[----:B------:R-:W-:Y:S02]  /*2bf0*/  DMUL R98, R98, -3 ;  /* 0xc008000062627828 */ /* 0x000fe40000000000 */
[----:B------:R-:W-:Y:S02]  /*2c00*/  DMUL R156, R34, R152 ;  /* 0x00000098229c7228 */ /* 0x000fe40000000000 */
[----:B------:R-:W-:Y:S02]  /*2c10*/  DMUL R34, R66, R110 ;  /* 0x0000006e42227228 */ /* 0x000fe40000000000 */
[----:B------:R-:W-:Y:S02]  /*2c20*/  DMUL R28, R28, R152 ;  /* 0x000000981c1c7228 */ /* 0x000fe40000000000 */
[----:B------:R-:W-:-:S02]  /*2c30*/  DMUL R152, R66, R102 ;  /* 0x0000006642987228 */ /* 0x000fc40000000000 */
[----:B------:R-:W-:Y:S02]  /*2c40*/  DMUL R96, R96, -3 ;  /* 0xc008000060607828 */ /* 0x000fe40000000000 */
[----:B------:R-:W-:-:S08]  /*2c50*/  DMUL R34, R156, R34 ;  /* 0x000000229c227228 */ /* 0x000fd00000000000 */
[----:B------:R-:W-:Y:S02]  /*2c60*/  DFMA R152, R28, R152, R34 ;  /* 0x000000981c98722b */ /* 0x000fe40000000022 */
[----:B------:R-:W-:-:S08]  /*2c70*/  DMUL R34, R66, R112 ;  /* 0x0000007042227228 */ /* 0x000fd00000000000 */
[----:B------:R-:W-:Y:S02]  /*2c80*/  DMUL R158, R156, R34 ;  /* 0x000000229c9e7228 */ /* 0x000fe40000000000 */
[C---:B------:R-:W-:Y:S02]  /*2c90*/  DMUL R34, R68.reuse, R102 ;  /* 0x0000006644227228 */ /* 0x040fe40000000000 */
[-C--:B------:R-:W-:Y:S02]  /*2ca0*/  DMUL R102, R68, R110.reuse ;  /* 0x0000006e44667228 */ /* 0x080fe40000000000 */
[----:B------:R-:W-:-:S04]  /*2cb0*/  DMUL R110, R70, R110 ;  /* 0x0000006e466e7228 */ /* 0x000fc80000000000 */
[----:B------:R-:W-:Y:S02]  /*2cc0*/  DFMA R34, R28, R34, R158 ;  /* 0x000000221c22722b */ /* 0x000fe4000000009e */
[----:B------:R-:W-:Y:S02]  /*2cd0*/  DMUL R158, R66, R114 ;  /* 0x00000072429e7228 */ /* 0x000fe40000000000 */
[C---:B------:R-:W-:Y:S02]  /*2ce0*/  DMUL R102, R156.reuse, R102 ;  /* 0x000000669c667228 */ /* 0x040fe40000000000 */
[----:B------:R-:W-:-:S04]  /*2cf0*/  DMUL R110, R156, R110 ;  /* 0x0000006e9c6e7228 */ /* 0x000fc80000000000 */
[----:B------:R-:W-:-:S08]  /*2d00*/  DMUL R158, R156, R158 ;  /* 0x0000009e9c9e7228 */ /* 0x000fd00000000000 */
[----:B------:R-:W-:Y:S02]  /*2d10*/  DFMA R160, R28, R160, R158 ;  /* 0x000000a01ca0722b */ /* 0x000fe4000000009e */
[-C--:B------:R-:W-:Y:S02]  /*2d20*/  DMUL R158, R66, R104.reuse ;  /* 0x00000068429e7228 */ /* 0x080fe40000000000 */
[----:B------:R-:W-:-:S06]  /*2d30*/  DMUL R104, R70, R104 ;  /* 0x0000006846687228 */ /* 0x000fcc0000000000 */
[----:B------:R-:W-:Y:S02]  /*2d40*/  DFMA R102, R28, R158, R102 ;  /* 0x0000009e1c66722b */ /* 0x000fe40000000066 */
[-C--:B------:R-:W-:Y:S02]  /*2d50*/  DMUL R158, R68, R112.reuse ;  /* 0x00000070449e7228 */ /* 0x080fe40000000000 */
[----:B------:R-:W-:-:S06]  /*2d60*/  DMUL R112, R70, R112 ;  /* 0x0000007046707228 */ /* 0x000fcc0000000000 */
[C---:B------:R-:W-:Y:S02]  /*2d70*/  DMUL R158, R156.reuse, R158 ;  /* 0x0000009e9c9e7228 */ /* 0x040fe40000000000 */
[----:B------:R-:W-:-:S06]  /*2d80*/  DMUL R112, R156, R112 ;  /* 0x000000709c707228 */ /* 0x000fcc0000000000 */
[----:B------:R-:W-:Y:S02]  /*2d90*/  DFMA R158, R28, R162, R158 ;  /* 0x000000a21c9e722b */ /* 0x000fe4000000009e */
[-C--:B------:R-:W-:Y:S02]  /*2da0*/  DMUL R162, R68, R114.reuse ;  /* 0x0000007244a27228 */ /* 0x080fe40000000000 */
[----:B------:R-:W-:-:S06]  /*2db0*/  DMUL R114, R70, R114 ;  /* 0x0000007246727228 */ /* 0x000fcc0000000000 */
[C---:B------:R-:W-:Y:S02]  /*2dc0*/  DMUL R162, R156.reuse, R162 ;  /* 0x000000a29ca27228 */ /* 0x040fe40000000000 */
[----:B------:R-:W-:Y:S02]  /*2dd0*/  DMUL R114, R156, R114 ;  /* 0x000000729c727228 */ /* 0x000fe40000000000 */
[----:B------:R-:W-:-:S04]  /*2de0*/  DMUL R156, R66, R108 ;  /* 0x0000006c429c7228 */ /* 0x000fc80000000000 */
[----:B------:R-:W-:-:S04]  /*2df0*/  DFMA R104, R28, R104, R162 ;  /* 0x000000681c68722b */ /* 0x000fc800000000a2 */
[----:B------:R-:W-:Y:S02]  /*2e00*/  DFMA R110, R28, R156, R110 ;  /* 0x0000009c1c6e722b */ /* 0x000fe4000000006e */
[-C--:B------:R-:W-:Y:S02]  /*2e10*/  DMUL R156, R68, R108.reuse ;  /* 0x0000006c449c7228 */ /* 0x080fe40000000000 */
[----:B------:R-:W-:-:S06]  /*2e20*/  DMUL R108, R70, R108 ;  /* 0x0000006c466c7228 */ /* 0x000fcc0000000000 */
[C---:B------:R-:W-:Y:S02]  /*2e30*/  DFMA R112, R28.reuse, R156, R112 ;  /* 0x0000009c1c70722b */ /* 0x040fe40000000070 */
[----:B------:R-:W-:Y:S02]  /*2e40*/  DFMA R114, R28, R108, R114 ;  /* 0x0000006c1c72722b */ /* 0x000fe40000000072 */
[C---:B------:R-:W-:Y:S02]  /*2e50*/  DMUL R28, R66.reuse, R68 ;  /* 0x00000044421c7228 */ /* 0x040fe40000000000 */
[-C--:B------:R-:W-:Y:S02]  /*2e60*/  DMUL R66, R66, R70.reuse ;  /* 0x0000004642427228 */ /* 0x080fe40000000000 */
[----:B------:R-:W-:Y:S02]  /*2e70*/  DMUL R70, R68, R70 ;  /* 0x0000004644467228 */ /* 0x000fe40000000000 */
[----:B------:R-:W-:-:S02]  /*2e80*/  DMUL R68, R92, -3 ;  /* 0xc00800005c447828 */ /* 0x000fc40000000000 */
[----:B------:R-:W-:Y:S02]  /*2e90*/  DMUL R108, R128, R106 ;  /* 0x0000006a806c7228 */ /* 0x000fe40000000000 */
[----:B------:R-:W-:-:S04]  /*2ea0*/  DMUL R106, R106, -0.5 ;  /* 0xbfe000006a6a7828 */ /* 0x000fc80000000000 */
[----:B------:R-:W-:Y:S02]  /*2eb0*/  DMUL R68, R90, R68 ;  /* 0x000000445a447228 */ /* 0x000fe40000000000 */
[----:B------:R-:W-:Y:S02]  /*2ec0*/  DMUL R108, R138, R108 ;  /* 0x0000006c8a6c7228 */ /* 0x000fe40000000000 */
[----:B------:R-:W-:Y:S02]  /*2ed0*/  DMUL R98, R106, R98 ;  /* 0x000000626a627228 */ /* 0x000fe40000000000 */
[----:B------:R-:W-:Y:S02]  /*2ee0*/  DMUL R106, R128, R106 ;  /* 0x0000006a806a7228 */ /* 0x000fe40000000000 */
[----:B------:R-:W-:Y:S02]  /*2ef0*/  DMUL R156, R90, R68 ;  /* 0x000000445a9c7228 */ /* 0x000fe40000000000 */
[----:B------:R-:W-:-:S02]  /*2f00*/  DMUL R108, R146, R108 ;  /* 0x0000006c926c7228 */ /* 0x000fc40000000000 */
[----:B------:R-:W-:Y:S02]  /*2f10*/  DMUL R68, R90, R120 ;  /* 0x000000785a447228 */ /* 0x000fe40000000000 */
[----:B------:R-:W-:Y:S01]  /*2f20*/  DMUL R96, R106, R96 ;  /* 0x000000606a607228 */ /* 0x000fe20000000000 */
[----:B------:R-:W-:Y:S01]  /*2f30*/  FSEL R120, R154, RZ, P1 ;  /* 0x000000ff9a787208 */ /* 0x000fe20000800000 */
[----:B------:R-:W-:Y:S01]  /*2f40*/  DMUL R156, R90, R156 ;  /* 0x0000009c5a9c7228 */ /* 0x000fe20000000000 */
[----:B------:R-:W-:-:S05]  /*2f50*/  FSEL R121, R155, RZ, P1 ;  /* 0x000000ff9b797208 */ /* 0x000fca0000800000 */
[----:B------:R-:W-:Y:S02]  /*2f60*/  DMUL R96, R146, R96 ;  /* 0x0000006092607228 */ /* 0x000fe40000000000 */
[----:B------:R-:W-:Y:S02]  /*2f70*/  DMUL R156, R90, R156 ;  /* 0x0000009c5a9c7228 */ /* 0x000fe40000000000 */
[----:B------:R-:W-:-:S06]  /*2f80*/  DMUL R90, RZ, R108 ;  /* 0x0000006cff5a7228 */ /* 0x000fcc0000000000 */
[----:B------:R-:W-:Y:S02]  /*2f90*/  DFMA R34, R156, R28, R34 ;  /* 0x0000001c9c22722b */ /* 0x000fe40000000022 */
[----:B------:R-:W-:Y:S02]  /*2fa0*/  DMUL R108, R108, R90 ;  /* 0x0000005a6c6c7228 */ /* 0x000fe40000000000 */
[----:B------:R-:W-:Y:S02]  /*2fb0*/  DMUL R90, R100, 3 ;  /* 0x40080000645a7828 */ /* 0x000fe40000000000 */
[----:B------:R-:W-:Y:S02]  /*2fc0*/  DMUL R100, R138, R128 ;  /* 0x000000808a647228 */ /* 0x000fe40000000000 */
[----:B------:R-:W-:Y:S02]  /*2fd0*/  DFMA R110, R156, R66, R110 ;  /* 0x000000429c6e722b */ /* 0x000fe4000000006e */
[----:B------:R-:W-:-:S02]  /*2fe0*/  DFMA R114, R76, R156, R114 ;  /* 0x0000009c4c72722b */ /* 0x000fc40000000072 */
[----:B------:R-:W-:Y:S02]  /*2ff0*/  DMUL R90, R90, 0.5 ;  /* 0x3fe000005a5a7828 */ /* 0x000fe40000000000 */
[----:B------:R-:W-:Y:S02]  /*3000*/  DMUL R100, R146, R100 ;  /* 0x0000006492647228 */ /* 0x000fe40000000000 */
[----:B------:R-:W-:Y:S02]  /*3010*/  DFMA R152, R72, R156, R152 ;  /* 0x0000009c4898722b */ /* 0x000fe40000000098 */
[----:B------:R-:W-:Y:S02]  /*3020*/  DFMA R76, RZ, R68, R34 ;  /* 0x00000044ff4c722b */ /* 0x000fe40000000022 */
[----:B------:R-:W-:Y:S02]  /*3030*/  DFMA R72, R156, R28, R102 ;  /* 0x0000001c9c48722b */ /* 0x000fe40000000066 */
[----:B------:R-:W-:-:S02]  /*3040*/  DMUL R90, R90, R100 ;  /* 0x000000645a5a7228 */ /* 0x000fc40000000000 */
[----:B------:R-:W-:Y:S02]  /*3050*/  DFMA R34, RZ, R68, R110 ;  /* 0x00000044ff22722b */ /* 0x000fe4000000006e */
[----:B------:R-:W-:Y:S02]  /*3060*/  DFMA R158, R74, R156, R158 ;  /* 0x0000009c4a9e722b */ /* 0x000fe4000000009e */
[----:B------:R-:W-:Y:S02]  /*3070*/  DFMA R28, R156, R70, R104 ;  /* 0x000000469c1c722b */ /* 0x000fe40000000068 */
[----:B------:R-:W-:Y:S02]  /*3080*/  DFMA R90, R100, R90, R108 ;  /* 0x0000005a645a722b */ /* 0x000fe4000000006c */
[----:B------:R-:W-:Y:S02]  /*3090*/  DMUL R100, R146, R138 ;  /* 0x0000008a92647228 */ /* 0x000fe40000000000 */
[----:B------:R-:W-:-:S02]  /*30a0*/  DMUL R138, R138, R106 ;  /* 0x0000006a8a8a7228 */ /* 0x000fc40000000000 */
[----:B------:R-:W-:Y:S02]  /*30b0*/  DMUL R110, R150, R120 ;  /* 0x00000078966e7228 */ /* 0x000fe40000000000 */
[----:B------:R-:W-:Y:S02]  /*30c0*/  DFMA R74, R156, R66, R160 ;  /* 0x000000429c4a722b */ /* 0x000fe400000000a0 */
[----:B------:R-:W-:Y:S01]  /*30d0*/  DMUL R98, R98, R100 ;  /* 0x0000006462627228 */ /* 0x000fe20000000000 */
[----:B0-----:R-:W-:Y:S01]  /*30e0*/  IMAD R161, R2, UR4, R3 ;  /* 0x0000000402a17c24 */ /* 0x001fe2000f8e0203 */
[C---:B------:R-:W-:Y:S02]  /*30f0*/  DMUL R106, R130.reuse, R142 ;  /* 0x0000008e826a7228 */ /* 0x040fe40000000000 */
[C---:B------:R-:W-:Y:S02]  /*3100*/  DMUL R104, R130.reuse, R144 ;  /* 0x0000009082687228 */ /* 0x040fe40000000000 */
[----:B------:R-:W-:-:S02]  /*3110*/  DMUL R102, R130, R148 ;  /* 0x0000009482667228 */ /* 0x000fc40000000000 */
[----:B------:R-:W-:Y:S02]  /*3120*/  DFMA R90, R100, R98, R90 ;  /* 0x00000062645a722b */ /* 0x000fe4000000005a */
[C---:B------:R-:W-:Y:S02]  /*3130*/  DMUL R100, R132.reuse, R142 ;  /* 0x0000008e84647228 */ /* 0x040fe40000000000 */
[----:B------:R-:W-:Y:S02]  /*3140*/  DMUL R98, R132, R144 ;  /* 0x0000009084627228 */ /* 0x000fe40000000000 */
[----:B------:R-:W-:Y:S02]  /*3150*/  DFMA R66, R156, R70, R112 ;  /* 0x000000469c42722b */ /* 0x000fe40000000070 */
[----:B------:R-:W-:Y:S02]  /*3160*/  DFMA R90, R146, R96, R90 ;  /* 0x00000060925a722b */ /* 0x000fe4000000005a */
[----:B------:R-:W-:-:S02]  /*3170*/  DMUL R96, R132, R148 ;  /* 0x0000009484607228 */ /* 0x000fc40000000000 */
[-C--:B------:R-:W-:Y:S02]  /*3180*/  DFMA R74, RZ, R68.reuse, R74 ;  /* 0x00000044ff4a722b */ /* 0x080fe4000000004a */
[----:B------:R-:W-:Y:S02]  /*3190*/  DFMA R72, RZ, R68, R72 ;  /* 0x00000044ff48722b */ /* 0x000fe40000000048 */
[----:B------:R-:W-:Y:S02]  /*31a0*/  DFMA R138, -R136, R138, R90 ;  /* 0x0000008a888a722b */ /* 0x000fe4000000015a */
[--C-:B------:R-:W-:Y:S02]  /*31b0*/  DADD R90, R152, R68.reuse ;  /* 0x00000000985a7229 */ /* 0x100fe40000000044 */
[----:B------:R-:W-:Y:S02]  /*31c0*/  DADD R70, R158, R68 ;  /* 0x000000009e467229 */ /* 0x000fe40000000044 */
[----:B------:R-:W-:-:S02]  /*31d0*/  DFMA R28, RZ, R68, R28 ;  /* 0x00000044ff1c722b */ /* 0x000fc4000000001c */
[----:B------:R-:W-:Y:S02]  /*31e0*/  DMUL R120, R120, R138 ;  /* 0x0000008a78787228 */ /* 0x000fe40000000000 */
[----:B------:R-:W-:Y:S02]  /*31f0*/  DFMA R66, RZ, R68, R66 ;  /* 0x00000044ff42722b */ /* 0x000fe40000000042 */
[----:B------:R-:W-:Y:S02]  /*3200*/  DADD R68, R114, R68 ;  /* 0x0000000072447229 */ /* 0x000fe40000000044 */
[----:B------:R-:W-:Y:S02]  /*3210*/  DFMA R40, -R130, R110, R40 ;  /* 0x0000006e8228722b */ /* 0x000fe40000000128 */
[C---:B------:R-:W-:Y:S02]  /*3220*/  DMUL R156, R120.reuse, R106 ;  /* 0x0000006a789c7228 */ /* 0x040fe40000000000 */
[----:B------:R-:W-:-:S02]  /*3230*/  DMUL R154, R120, R104 ;  /* 0x00000068789a7228 */ /* 0x000fc40000000000 */
[C---:B------:R-:W-:Y:S02]  /*3240*/  DMUL R150, R120.reuse, R102 ;  /* 0x0000006678967228 */ /* 0x040fe40000000000 */
[C---:B------:R-:W-:Y:S02]  /*3250*/  DMUL R128, R120.reuse, R100 ;  /* 0x0000006478807228 */ /* 0x040fe40000000000 */
[C---:B------:R-:W-:Y:S02]  /*3260*/  DMUL R112, R120.reuse, R98 ;  /* 0x0000006278707228 */ /* 0x040fe40000000000 */
[----:B------:R-:W-:Y:S02]  /*3270*/  DMUL R146, R120, R96 ;  /* 0x0000006078927228 */ /* 0x000fe40000000000 */
[----:B------:R-:W-:Y:S02]  /*3280*/  DMUL R138, R142, R110 ;  /* 0x0000006e8e8a7228 */ /* 0x000fe40000000000 */
[----:B------:R-:W-:-:S02]  /*3290*/  DFMA R156, R110, R90, R156 ;  /* 0x0000005a6e9c722b */ /* 0x000fc4000000009c */
[C---:B------:R-:W-:Y:S02]  /*32a0*/  DFMA R154, R110.reuse, R76, R154 ;  /* 0x0000004c6e9a722b */ /* 0x040fe4000000009a */
[----:B------:R-:W-:Y:S02]  /*32b0*/  DFMA R150, R110, R74, R150 ;  /* 0x0000004a6e96722b */ /* 0x000fe40000000096 */
[-C--:B------:R-:W-:Y:S02]  /*32c0*/  DMUL R136, R144, R110.reuse ;  /* 0x0000006e90887228 */ /* 0x080fe40000000000 */
[-C--:B------:R-:W-:Y:S02]  /*32d0*/  DMUL R114, R148, R110.reuse ;  /* 0x0000006e94727228 */ /* 0x080fe40000000000 */
[----:B------:R-:W-:Y:S02]  /*32e0*/  DFMA R38, -R132, R110, R38 ;  /* 0x0000006e8426722b */ /* 0x000fe40000000126 */
[----:B------:R-:W-:-:S02]  /*32f0*/  DFMA R128, R110, R72, R128 ;  /* 0x000000486e80722b */ /* 0x000fc40000000080 */
[C---:B------:R-:W-:Y:S02]  /*3300*/  DFMA R112, R110.reuse, R70, R112 ;  /* 0x000000466e70722b */ /* 0x040fe40000000070 */
[----:B------:R-:W-:Y:S02]  /*3310*/  DFMA R146, R110, R28, R146 ;  /* 0x0000001c6e92722b */ /* 0x000fe40000000092 */
[-C--:B------:R-:W-:Y:S02]  /*3320*/  DFMA R156, R138, R40.reuse, R156 ;  /* 0x000000288a9c722b */ /* 0x080fe4000000009c */
[-C--:B------:R-:W-:Y:S02]  /*3330*/  DFMA R154, R136, R40.reuse, R154 ;  /* 0x00000028889a722b */ /* 0x080fe4000000009a */
[----:B------:R-:W-:Y:S02]  /*3340*/  DFMA R150, R114, R40, R150 ;  /* 0x000000287296722b */ /* 0x000fe40000000096 */
[----:B------:R-:W-:-:S02]  /*3350*/  DFMA R128, R138, R38, R128 ;  /* 0x000000268a80722b */ /* 0x000fc40000000080 */
[-C--:B------:R-:W-:Y:S02]  /*3360*/  DFMA R112, R136, R38.reuse, R112 ;  /* 0x000000268870722b */ /* 0x080fe40000000070 */
[----:B------:R-:W-:Y:S02]  /*3370*/  DFMA R146, R114, R38, R146 ;  /* 0x000000267292722b */ /* 0x000fe40000000092 */
[C---:B------:R-:W-:Y:S02]  /*3380*/  DMUL R108, R134.reuse, R142 ;  /* 0x0000008e866c7228 */ /* 0x040fe40000000000 */
[C---:B------:R-:W-:Y:S02]  /*3390*/  DMUL R40, R134.reuse, R144 ;  /* 0x0000009086287228 */ /* 0x040fe40000000000 */
[C---:B------:R-:W-:Y:S02]  /*33a0*/  DMUL R38, R134.reuse, R148 ;  /* 0x0000009486267228 */ /* 0x040fe40000000000 */
[----:B------:R-:W-:-:S02]  /*33b0*/  DFMA R36, -R134, R110, R36 ;  /* 0x0000006e8624722b */ /* 0x000fc40000000124 */
[C---:B------:R-:W-:Y:S02]  /*33c0*/  DMUL R158, R120.reuse, R108 ;  /* 0x0000006c789e7228 */ /* 0x040fe40000000000 */
[C---:B------:R-:W-:Y:S02]  /*33d0*/  DMUL R152, R120.reuse, R40 ;  /* 0x0000002878987228 */ /* 0x040fe40000000000 */
[----:B------:R-:W-:-:S04]  /*33e0*/  DMUL R120, R120, R38 ;  /* 0x0000002678787228 */ /* 0x000fc80000000000 */
[C---:B------:R-:W-:Y:S02]  /*33f0*/  DFMA R158, R110.reuse, R34, R158 ;  /* 0x000000226e9e722b */ /* 0x040fe4000000009e */
[C---:B------:R-:W-:Y:S02]  /*3400*/  DFMA R152, R110.reuse, R66, R152 ;  /* 0x000000426e98722b */ /* 0x040fe40000000098 */
[----:B------:R-:W-:Y:S02]  /*3410*/  DFMA R110, R110, R68, R120 ;  /* 0x000000446e6e722b */ /* 0x000fe40000000078 */
[----:B------:R-:W0:Y:S02]  /*3420*/  LDC.64 R120, c[0x0][0x3a0] ;  /* 0x0000e800ff787b82 */ /* 0x000e240000000a00 */
[----:B0-----:R-:W-:-:S06]  /*3430*/  IMAD.WIDE.U32 R120, R161, 0x8, R120 ;  /* 0x00000008a1787825 */ /* 0x001fcc00078e0078 */
[----:B------:R-:W2:Y:S01]  /*3440*/  LDG.E.64.CONSTANT R120, desc[UR8][R120.64] ;  /* 0x0000000878787981 */ /* 0x000ea2000c1e9b00 */
[-C--:B------:R-:W-:Y:S01]  /*3450*/  DFMA R114, R114, R36.reuse, R110 ;  /* 0x000000247272722b */ /* 0x080fe2000000006e */
[----:B------:R-:W-:Y:S01]  /*3460*/  UMOV UR4, 0x86a12b9b ;  /* 0x86a12b9b00047882 */ /* 0x000fe20000000000 */
[-C--:B------:R-:W-:Y:S01]  /*3470*/  DFMA R138, R138, R36.reuse, R158 ;  /* 0x000000248a8a722b */ /* 0x080fe2000000009e */
[----:B------:R-:W-:Y:S01]  /*3480*/  UMOV UR5, 0x3d06849b ;  /* 0x3d06849b00057882 */ /* 0x000fe20000000000 */
[----:B------:R-:W-:Y:S01]  /*3490*/  DFMA R136, R136, R36, R152 ;  /* 0x000000248888722b */ /* 0x000fe20000000098 */
[----:B------:R-:W-:Y:S01]  /*34a0*/  IMAD.MOV.U32 R158, RZ, RZ, 0x0 ;  /* 0x00000000ff9e7424 */ /* 0x000fe200078e00ff */
[----:B------:R-:W-:Y:S01]  /*34b0*/  MOV R159, 0x3fe00000 ;  /* 0x3fe00000009f7802 */ /* 0x000fe20000000f00 */
[C---:B------:R-:W-:Y:S01]  /*34c0*/  DFMA R58, R26.reuse, R128, R58 ;  /* 0x000000801a3a722b */ /* 0x040fe2000000003a */
[----:B------:R-:W-:Y:S01]  /*34d0*/  BSSY.RECONVERGENT B1, `(.L_x_105) ;  /* 0x000002d000017945 */ /* 0x000fe20003800200 */
[----:B------:R-:W-:-:S02]  /*34e0*/  DFMA R112, R26, R112, R56 ;  /* 0x000000701a70722b */ /* 0x000fc40000000038 */
[C---:B------:R-:W-:Y:S02]  /*34f0*/  DFMA R52, R26.reuse, R138, R52 ;  /* 0x0000008a1a34722b */ /* 0x040fe40000000034 */
[C---:B------:R-:W-:Y:S02]  /*3500*/  DFMA R64, R26.reuse, R156, R64 ;  /* 0x0000009c1a40722b */ /* 0x040fe40000000040 */
[C---:B------:R-:W-:Y:S02]  /*3510*/  DFMA R62, R26.reuse, R154, R62 ;  /* 0x0000009a1a3e722b */ /* 0x040fe4000000003e */
[C---:B------:R-:W-:Y:S02]  /*3520*/  DFMA R60, R26.reuse, R150, R60 ;  /* 0x000000961a3c722b */ /* 0x040fe4000000003c */
[C---:B------:R-:W-:Y:S02]  /*3530*/  DFMA R54, R26.reuse, R146, R54 ;  /* 0x000000921a36722b */ /* 0x040fe40000000036 */
[----:B------:R-:W-:-:S02]  /*3540*/  DFMA R50, R26, R136, R50 ;  /* 0x000000881a32722b */ /* 0x000fc40000000032 */
[----:B------:R-:W-:Y:S02]  /*3550*/  DFMA R114, R26, R114, R48 ;  /* 0x000000721a72722b */ /* 0x000fe40000000030 */
[----:B--2---:R-:W-:Y:S02]  /*3560*/  DFMA R110, R94, R120, -R92 ;  /* 0x000000785e6e722b */ /* 0x004fe4000000085c */
[----:B------:R-:W-:-:S06]  /*3570*/  DADD R120, R120, R120 ;  /* 0x0000000078787229 */ /* 0x000fcc0000000078 */
[----:B------:R-:W-:Y:S02]  /*3580*/  DFMA R36, -R110, R110, 3 ;  /* 0x400800006e24742b */ /* 0x000fe4000000016e */
[----:B------:R-:W-:-:S06]  /*3590*/  DFMA R146, R92, R120, 1 ;  /* 0x3ff000005c92742b */ /* 0x000fcc0000000078 */
        /* <DEDUP_REMOVED lines=8> */
[----:B------:R-:W-:Y:S02]  /*3620*/  DMUL R152, R36, R152 ;  /* 0x0000009824987228 */ /* 0x000fe40000000000 */
[----:B------:R-:W-:-:S06]  /*3630*/  DMUL R138, R56, -0.75 ;  /* 0xbfe80000388a7828 */ /* 0x000fcc0000000000 */
[----:B------:R-:W-:Y:S02]  /*3640*/  DFMA R152, R152, -R158, 1 ;  /* 0x3ff000009898742b */ /* 0x000fe4000000089e */
[----:B------:R-:W-:-:S06]  /*3650*/  DMUL R138, R138, 1.5 ;  /* 0x3ff800008a8a7828 */ /* 0x000fcc0000000000 */
[----:B------:R-:W-:Y:S02]  /*3660*/  DMUL R152, R152, 0.5 ;  /* 0x3fe0000098987828 */ /* 0x000fe40000000000 */
[----:B------:R-:W-:-:S04]  /*3670*/  DMUL R138, R138, R48 ;  /* 0x000000308a8a7228 */ /* 0x000fc80000000000 */
[----:B------:R-:W0:Y:S02]  /*3680*/  MUFU.RCP64H R129, R153 ;  /* 0x0000009900817308 */ /* 0x000e240000001800 */
[----:B------:R-:W-:Y:S02]  /*3690*/  DSETP.GT.AND P1, PT, R152, UR4, PT ;  /* 0x0000000498007e2a */ /* 0x000fe4000bf24000 */
[----:B------:R-:W-:Y:S01]  /*36a0*/  VIADD R128, R153, 0x300402 ;  /* 0x0030040299807836 */ /* 0x000fe20000000000 */
[----:B------:R-:W-:-:S04]  /*36b0*/  DMUL R138, R138, 1.5 ;  /* 0x3ff800008a8a7828 */ /* 0x000fc80000000000 */
[----:B------:R-:W-:Y:S01]  /*36c0*/  FSETP.GEU.AND P0, PT, |R128|, 5.8789094863358348022e-39, PT ;  /* 0x004004028000780b */ /* 0x000fe20003f0e200 */
[----:B0-----:R-:W-:-:S08]  /*36d0*/  DFMA R26, -R152, R128, 1 ;  /* 0x3ff00000981a742b */ /* 0x001fd00000000180 */
[----:B------:R-:W-:-:S08]  /*36e0*/  DFMA R26, R26, R26, R26 ;  /* 0x0000001a1a1a722b */ /* 0x000fd0000000001a */
[----:B------:R-:W-:Y:S02]  /*36f0*/  DFMA R154, R128, R26, R128 ;  /* 0x0000001a809a722b */ /* 0x000fe40000000080 */
[----:B------:R-:W-:-:S06]  /*3700*/  DFMA R26, -R110, R110, 1 ;  /* 0x3ff000006e1a742b */ /* 0x000fcc000000016e */
[----:B------:R-:W-:Y:S02]  /*3710*/  DFMA R92, -R152, R154, 1 ;  /* 0x3ff00000985c742b */ /* 0x000fe4000000019a */
[----:B------:R-:W-:-:S06]  /*3720*/  DMUL R138, R138, R26 ;  /* 0x0000001a8a8a7228 */ /* 0x000fcc0000000000 */
[----:B------:R-:W-:Y:S02]  /*3730*/  DFMA R154, R154, R92, R154 ;  /* 0x0000005c9a9a722b */ /* 0x000fe4000000009a */
[----:B------:R-:W-:Y:S01]  /*3740*/  DMUL R138, R146, R138 ;  /* 0x0000008a928a7228 */ /* 0x000fe20000000000 */
[----:B------:R-:W-:Y:S10]  /*3750*/  @P0 BRA `(.L_x_106) ;  /* 0x0000000000100947 */ /* 0x000ff40003800000 */
[----:B------:R-:W-:Y:S02]  /*3760*/  LOP3.LUT R156, R153, 0x7fffffff, RZ, 0xc0, !PT ;  /* 0x7fffffff999c7812 */ /* 0x000fe400078ec0ff */
[----:B------:R-:W-:-:S03]  /*3770*/  MOV R160, 0x37a0 ;  /* 0x000037a000a07802 */ /* 0x000fc60000000f00 */
[----:B------:R-:W-:-:S07]  /*3780*/  VIADD R156, R156, 0xfff00000 ;  /* 0xfff000009c9c7836 */ /* 0x000fce0000000000 */
[----:B------:R-:W-:Y:S05]  /*3790*/  CALL.REL.NOINC `($__internal_4_$__cuda_sm20_dblrcp_rn_slowpath_v3) ;  /* 0x0000001c00907944 */ /* 0x000fea0003c00000 */
.L_x_106:
[----:B------:R-:W-:Y:S05]  /*37a0*/  BSYNC.RECONVERGENT B1 ;  /* 0x0000000000017941 */ /* 0x000fea0003800200 */
.L_x_105:
[----:B------:R-:W0:Y:S01]  /*37b0*/  LDC.64 R158, c[0x0][0x398] ;  /* 0x0000e600ff9e7b82 */ /* 0x000e220000000a00 */
[----:B------:R-:W-:-:S04]  /*37c0*/  IMAD R93, R5, 0x3, RZ ;  /* 0x00000003055d7824 */ /* 0x000fc800078e02ff */
[----:B0-----:R-:W-:-:S05]  /*37d0*/  IMAD.WIDE.U32 R158, R93, 0x8, R158 ;  /* 0x000000085d9e7825 */ /* 0x001fca00078e009e */
[----:B------:R-:W2:Y:S04]  /*37e0*/  LDG.E.64.CONSTANT R128, desc[UR8][R158.64+0x8] ;  /* 0x000008089e807981 */ /* 0x000ea8000c1e9b00 */
[----:B------:R-:W3:Y:S04]  /*37f0*/  LDG.E.64.CONSTANT R136, desc[UR8][R158.64] ;  /* 0x000000089e887981 */ /* 0x000ee8000c1e9b00 */
[----:B------:R-:W4:Y:S01]  /*3800*/  LDG.E.64.CONSTANT R92, desc[UR8][R158.64+0x10] ;  /* 0x000010089e5c7981 */ /* 0x000f22000c1e9b00 */
[----:B------:R-:W-:Y:S01]  /*3810*/  DMUL R48, R48, 1.5 ;  /* 0x3ff8000030307828 */ /* 0x000fe20000000000 */
[----:B------:R-:W-:Y:S01]  /*3820*/  BSSY.RECONVERGENT B0, `(.L_x_107) ;  /* 0x0000067000007945 */ /* 0x000fe20003800200 */
[----:B------:R-:W-:-:S02]  /*3830*/  DMUL R56, R56, 1.5 ;  /* 0x3ff8000038387828 */ /* 0x000fc40000000000 */
[----:B------:R-:W-:Y:S02]  /*3840*/  DMUL R26, R26, 1.5 ;  /* 0x3ff800001a1a7828 */ /* 0x000fe40000000000 */
[----:B------:R-:W-:Y:S02]  /*3850*/  DMUL R152, R36, 3 ;  /* 0x4008000024987828 */ /* 0x000fe40000000000 */
[----:B------:R-:W-:Y:S02]  /*3860*/  DMUL R110, R110, -3 ;  /* 0xc00800006e6e7828 */ /* 0x000fe40000000000 */
[----:B------:R-:W-:Y:S02]  /*3870*/  DMUL R150, R48, R56 ;  /* 0x0000003830967228 */ /* 0x000fe40000000000 */
[----:B------:R-:W-:Y:S02]  /*3880*/  DMUL R156, R26, R48 ;  /* 0x000000301a9c7228 */ /* 0x000fe40000000000 */
[----:B------:R-:W-:-:S02]  /*3890*/  DMUL R56, R56, -0.5 ;  /* 0xbfe0000038387828 */ /* 0x000fc40000000000 */
[----:B------:R-:W-:Y:S02]  /*38a0*/  DMUL R94, R94, -3 ;  /* 0xc00800005e5e7828 */ /* 0x000fe40000000000 */
[----:B------:R-:W-:-:S04]  /*38b0*/  DMUL R150, R26, R150 ;  /* 0x000000961a967228 */ /* 0x000fc80000000000 */
[----:B------:R-:W-:Y:S02]  /*38c0*/  DMUL R48, R48, R56 ;  /* 0x0000003830307228 */ /* 0x000fe40000000000 */
[----:B------:R-:W-:Y:S02]  /*38d0*/  DMUL R94, R56, R94 ;  /* 0x0000005e385e7228 */ /* 0x000fe40000000000 */
[----:B------:R-:W-:Y:S02]  /*38e0*/  DMUL R36, R146, R150 ;  /* 0x0000009692247228 */ /* 0x000fe40000000000 */
[----:B------:R-:W-:Y:S02]  /*38f0*/  DMUL R150, R152, 0.5 ;  /* 0x3fe0000098967828 */ /* 0x000fe40000000000 */
[----:B------:R-:W-:Y:S02]  /*3900*/  DMUL R152, R146, R156 ;  /* 0x0000009c92987228 */ /* 0x000fe40000000000 */
[----:B------:R-:W-:-:S02]  /*3910*/  DMUL R110, R48, R110 ;  /* 0x0000006e306e7228 */ /* 0x000fc40000000000 */
[----:B------:R-:W-:Y:S02]  /*3920*/  DMUL R156, RZ, R36 ;  /* 0x00000024ff9c7228 */ /* 0x000fe40000000000 */
[----:B------:R-:W-:Y:S02]  /*3930*/  DMUL R48, R26, R48 ;  /* 0x000000301a307228 */ /* 0x000fe40000000000 */
[----:B------:R-:W-:Y:S02]  /*3940*/  DMUL R150, R150, R152 ;  /* 0x0000009896967228 */ /* 0x000fe40000000000 */
[----:B------:R-:W-:Y:S02]  /*3950*/  DMUL R110, R146, R110 ;  /* 0x0000006e926e7228 */ /* 0x000fe40000000000 */
[----:B------:R-:W-:Y:S02]  /*3960*/  DMUL R156, R36, R156 ;  /* 0x0000009c249c7228 */ /* 0x000fe40000000000 */
[----:B------:R-:W-:-:S06]  /*3970*/  DMUL R36, R146, R26 ;  /* 0x0000001a92247228 */ /* 0x000fcc0000000000 */
[----:B------:R-:W-:Y:S02]  /*3980*/  DFMA R152, R152, R150, R156 ;  /* 0x000000969898722b */ /* 0x000fe4000000009c */
[----:B------:R-:W-:-:S08]  /*3990*/  DMUL R94, R94, R36 ;  /* 0x000000245e5e7228 */ /* 0x000fd00000000000 */
[----:B------:R-:W-:Y:S01]  /*39a0*/  DFMA R94, R36, R94, R152 ;  /* 0x0000005e245e722b */ /* 0x000fe20000000098 */
[----:B------:R-:W-:Y:S01]  /*39b0*/  MOV R36, 0x0 ;  /* 0x0000000000247802 */ /* 0x000fe20000000f00 */
[----:B------:R-:W-:-:S06]  /*39c0*/  IMAD.MOV.U32 R37, RZ, RZ, 0x3fd80000 ;  /* 0x3fd80000ff257424 */ /* 0x000fcc00078e00ff */
[----:B------:R-:W-:-:S08]  /*39d0*/  DFMA R94, R146, R110, R94 ;  /* 0x0000006e925e722b */ /* 0x000fd0000000005e */
[----:B------:R-:W-:Y:S02]  /*39e0*/  DFMA R48, -R120, R48, R94 ;  /* 0x000000307830722b */ /* 0x000fe4000000015e */
[----:B--2---:R-:W-:Y:S02]  /*39f0*/  DADD R6, -R6, R128 ;  /* 0x0000000006067229 */ /* 0x004fe40000000180 */
[----:B---3--:R-:W-:-:S06]  /*3a00*/  DADD R10, -R10, R136 ;  /* 0x000000000a0a7229 */ /* 0x008fcc0000000188 */
[----:B------:R-:W-:Y:S02]  /*3a10*/  DMUL R6, R6, R6 ;  /* 0x0000000606067228 */ /* 0x000fe40000000000 */
[----:B----4-:R-:W-:-:S06]  /*3a20*/  DADD R14, -R14, R92 ;  /* 0x000000000e0e7229 */ /* 0x010fcc000000015c */
[----:B------:R-:W-:Y:S01]  /*3a30*/  DFMA R10, R10, R10, R6 ;  /* 0x0000000a0a0a722b */ /* 0x000fe20000000006 */
[----:B------:R-:W-:Y:S02]  /*3a40*/  FSEL R6, R154, RZ, P1 ;  /* 0x000000ff9a067208 */ /* 0x000fe40000800000 */
[----:B------:R-:W-:-:S05]  /*3a50*/  FSEL R7, R155, RZ, P1 ;  /* 0x000000ff9b077208 */ /* 0x000fca0000800000 */
[----:B------:R-:W-:Y:S02]  /*3a60*/  DFMA R26, R14, R14, R10 ;  /* 0x0000000e0e1a722b */ /* 0x000fe4000000000a */
[----:B------:R-:W-:Y:S02]  /*3a70*/  DMUL R138, R138, R6 ;  /* 0x000000068a8a7228 */ /* 0x000fe40000000000 */
[----:B------:R-:W-:Y:S02]  /*3a80*/  DMUL R6, R6, R48 ;  /* 0x0000003006067228 */ /* 0x000fe40000000000 */
[----:B------:R-:W0:Y:S04]  /*3a90*/  MUFU.RSQ64H R11, R27 ;  /* 0x0000001b000b7308 */ /* 0x000e280000001c00 */
[----:B------:R-:W-:Y:S01]  /*3aa0*/  VIADD R10, R27, 0xfcb00000 ;  /* 0xfcb000001b0a7836 */ /* 0x000fe20000000000 */
[----:B------:R-:W-:-:S02]  /*3ab0*/  DMUL R70, R70, R138 ;  /* 0x0000008a46467228 */ /* 0x000fc40000000000 */
[-C--:B------:R-:W-:Y:S02]  /*3ac0*/  DMUL R90, R90, R138.reuse ;  /* 0x0000008a5a5a7228 */ /* 0x080fe40000000000 */
[-C--:B------:R-:W-:Y:S01]  /*3ad0*/  DMUL R76, R76, R138.reuse ;  /* 0x0000008a4c4c7228 */ /* 0x080fe20000000000 */
[----:B------:R-:W-:Y:S01]  /*3ae0*/  ISETP.GE.U32.AND P0, PT, R10, 0x7ca00000, PT ;  /* 0x7ca000000a00780c */ /* 0x000fe20003f06070 */
[-C--:B------:R-:W-:Y:S02]  /*3af0*/  DMUL R74, R74, R138.reuse ;  /* 0x0000008a4a4a7228 */ /* 0x080fe40000000000 */
[-C--:B------:R-:W-:Y:S02]  /*3b00*/  DMUL R72, R72, R138.reuse ;  /* 0x0000008a48487228 */ /* 0x080fe40000000000 */
[----:B------:R-:W-:Y:S02]  /*3b10*/  DMUL R28, R28, R138 ;  /* 0x0000008a1c1c7228 */ /* 0x000fe40000000000 */
[----:B0-----:R-:W-:-:S02]  /*3b20*/  DMUL R14, R10, R10 ;  /* 0x0000000a0a0e7228 */ /* 0x001fc40000000000 */
[-C--:B------:R-:W-:Y:S02]  /*3b30*/  DMUL R34, R34, R138.reuse ;  /* 0x0000008a22227228 */ /* 0x080fe40000000000 */
[-C--:B------:R-:W-:Y:S02]  /*3b40*/  DMUL R66, R66, R138.reuse ;  /* 0x0000008a42427228 */ /* 0x080fe40000000000 */
[----:B------:R-:W-:Y:S02]  /*3b50*/  DMUL R68, R68, R138 ;  /* 0x0000008a44447228 */ /* 0x000fe40000000000 */
[----:B------:R-:W-:Y:S02]  /*3b60*/  DFMA R14, R26, -R14, 1 ;  /* 0x3ff000001a0e742b */ /* 0x000fe4000000080e */
[-C--:B------:R-:W-:Y:S02]  /*3b70*/  DFMA R44, R144, R138.reuse, R44 ;  /* 0x0000008a902c722b */ /* 0x080fe4000000002c */
[----:B------:R-:W-:-:S02]  /*3b80*/  DMUL R132, R132, -R138 ;  /* 0x8000008a84847228 */ /* 0x000fc40000000000 */
[----:B------:R-:W-:Y:S02]  /*3b90*/  DFMA R70, R98, R6, -R70 ;  /* 0x000000066246722b */ /* 0x000fe40000000846 */
[----:B------:R-:W-:Y:S02]  /*3ba0*/  DFMA R36, R14, R36, 0.5 ;  /* 0x3fe000000e24742b */ /* 0x000fe40000000024 */
[----:B------:R-:W-:Y:S02]  /*3bb0*/  DMUL R14, R10, R14 ;  /* 0x0000000e0a0e7228 */ /* 0x000fe40000000000 */
[-C--:B------:R-:W-:Y:S02]  /*3bc0*/  DFMA R90, R106, R6.reuse, -R90 ;  /* 0x000000066a5a722b */ /* 0x080fe4000000085a */
[-C--:B------:R-:W-:Y:S02]  /*3bd0*/  DFMA R76, R104, R6.reuse, -R76 ;  /* 0x00000006684c722b */ /* 0x080fe4000000084c */
[----:B------:R-:W-:-:S02]  /*3be0*/  DFMA R74, R102, R6, -R74 ;  /* 0x00000006664a722b */ /* 0x000fc4000000084a */
[----:B------:R-:W-:Y:S02]  /*3bf0*/  DFMA R36, R36, R14, R10 ;  /* 0x0000000e2424722b */ /* 0x000fe4000000000a */
[-C--:B------:R-:W-:Y:S02]  /*3c00*/  DFMA R72, R100, R6.reuse, -R72 ;  /* 0x000000066448722b */ /* 0x080fe40000000848 */
[-C--:B------:R-:W-:Y:S02]  /*3c10*/  DFMA R28, R96, R6.reuse, -R28 ;  /* 0x00000006601c722b */ /* 0x080fe4000000081c */
[-C--:B------:R-:W-:Y:S02]  /*3c20*/  DFMA R34, R108, R6.reuse, -R34 ;  /* 0x000000066c22722b */ /* 0x080fe40000000822 */
[-C--:B------:R-:W-:Y:S02]  /*3c30*/  DFMA R66, R40, R6.reuse, -R66 ;  /* 0x000000062842722b */ /* 0x080fe40000000842 */
[----:B------:R-:W-:Y:S01]  /*3c40*/  DFMA R68, R38, R6, -R68 ;  /* 0x000000062644722b */ /* 0x000fe20000000844 */
[----:B------:R-:W-:Y:S01]  /*3c50*/  VIADD R109, R37, 0xfff00000 ;  /* 0xfff00000256d7836 */ /* 0x000fe20000000000 */
[-C--:B------:R-:W-:Y:S01]  /*3c60*/  DFMA R46, R142, R138.reuse, R46 ;  /* 0x0000008a8e2e722b */ /* 0x080fe2000000002e */
[----:B------:R-:W-:Y:S01]  /*3c70*/  IMAD.MOV.U32 R108, RZ, RZ, R36 ;  /* 0x000000ffff6c7224 */ /* 0x000fe200078e0024 */
[----:B------:R-:W-:-:S02]  /*3c80*/  DFMA R42, R148, R138, R42 ;  /* 0x0000008a942a722b */ /* 0x000fc4000000002a */
[-C--:B------:R-:W-:Y:S02]  /*3c90*/  DMUL R130, R130, -R138.reuse ;  /* 0x8000008a82827228 */ /* 0x080fe40000000000 */
[----:B------:R-:W-:Y:S02]  /*3ca0*/  DMUL R134, R134, -R138 ;  /* 0x8000008a86867228 */ /* 0x000fe40000000000 */
[----:B------:R-:W-:Y:S02]  /*3cb0*/  DFMA R6, R132, R44, R70 ;  /* 0x0000002c8406722b */ /* 0x000fe40000000046 */
[----:B------:R-:W-:Y:S02]  /*3cc0*/  DMUL R110, R26, R36 ;  /* 0x000000241a6e7228 */ /* 0x000fe40000000000 */
[C---:B------:R-:W-:Y:S02]  /*3cd0*/  DFMA R90, R130.reuse, R46, R90 ;  /* 0x0000002e825a722b */ /* 0x040fe4000000005a */
[----:B------:R-:W-:-:S02]  /*3ce0*/  DFMA R76, R130, R44, R76 ;  /* 0x0000002c824c722b */ /* 0x000fc4000000004c */
[----:B------:R-:W-:Y:S02]  /*3cf0*/  DFMA R74, R130, R42, R74 ;  /* 0x0000002a824a722b */ /* 0x000fe4000000004a */
[C---:B------:R-:W-:Y:S02]  /*3d00*/  DFMA R72, R132.reuse, R46, R72 ;  /* 0x0000002e8448722b */ /* 0x040fe40000000048 */
[----:B------:R-:W-:Y:S02]  /*3d10*/  DFMA R28, R132, R42, R28 ;  /* 0x0000002a841c722b */ /* 0x000fe4000000001c */
[C---:B------:R-:W-:Y:S02]  /*3d20*/  DFMA R34, R134.reuse, R46, R34 ;  /* 0x0000002e8622722b */ /* 0x040fe40000000022 */
[----:B------:R-:W-:Y:S02]  /*3d30*/  DFMA R66, R134, R44, R66 ;  /* 0x0000002c8642722b */ /* 0x000fe40000000042 */
[----:B------:R-:W-:-:S02]  /*3d40*/  DFMA R6, R32, R6, R112 ;  /* 0x000000062006722b */ /* 0x000fc40000000070 */
[----:B------:R-:W-:Y:S02]  /*3d50*/  DFMA R68, R134, R42, R68 ;  /* 0x0000002a8644722b */ /* 0x000fe40000000044 */
[----:B------:R-:W-:Y:S02]  /*3d60*/  DFMA R112, R110, -R110, R26 ;  /* 0x8000006e6e70722b */ /* 0x000fe4000000001a */
[C---:B------:R-:W-:Y:S02]  /*3d70*/  DFMA R64, R32.reuse, R90, R64 ;  /* 0x0000005a2040722b */ /* 0x040fe40000000040 */
[C---:B------:R-:W-:Y:S02]  /*3d80*/  DFMA R62, R32.reuse, R76, R62 ;  /* 0x0000004c203e722b */ /* 0x040fe4000000003e */
[C---:B------:R-:W-:Y:S02]  /*3d90*/  DFMA R60, R32.reuse, R74, R60 ;  /* 0x0000004a203c722b */ /* 0x040fe4000000003c */
[----:B------:R-:W-:-:S02]  /*3da0*/  DFMA R58, R32, R72, R58 ;  /* 0x00000048203a722b */ /* 0x000fc4000000003a */
[C---:B------:R-:W-:Y:S02]  /*3db0*/  DFMA R54, R32.reuse, R28, R54 ;  /* 0x0000001c2036722b */ /* 0x040fe40000000036 */
[C---:B------:R-:W-:Y:S02]  /*3dc0*/  DFMA R52, R32.reuse, R34, R52 ;  /* 0x000000222034722b */ /* 0x040fe40000000034 */
[C---:B------:R-:W-:Y:S02]  /*3dd0*/  DFMA R50, R32.reuse, R66, R50 ;  /* 0x000000422032722b */ /* 0x040fe40000000032 */
[----:B------:R-:W-:Y:S02]  /*3de0*/  DFMA R32, R32, R68, R114 ;  /* 0x000000442020722b */ /* 0x000fe40000000072 */
[----:B------:R-:W-:Y:S01]  /*3df0*/  DFMA R14, R112, R108, R110 ;  /* 0x0000006c700e722b */ /* 0x000fe2000000006e */
[----:B------:R-:W-:Y:S10]  /*3e00*/  @!P0 BRA `(.L_x_108) ;  /* 0x0000000000208947 */ /* 0x000ff40003800000 */
[----:B------:R-:W-:Y:S01]  /*3e10*/  MOV R108, R36 ;  /* 0x00000024006c7202 */ /* 0x000fe20000000f00 */
[----:B------:R-:W-:Y:S01]  /*3e20*/  IMAD.MOV.U32 R114, RZ, RZ, R26 ;  /* 0x000000ffff727224 */ /* 0x000fe200078e001a */
[----:B------:R-:W-:Y:S01]  /*3e30*/  MOV R120, 0x3e70 ;  /* 0x00003e7000787802 */ /* 0x000fe20000000f00 */
[----:B------:R-:W-:Y:S02]  /*3e40*/  IMAD.MOV.U32 R115, RZ, RZ, R27 ;  /* 0x000000ffff737224 */ /* 0x000fe400078e001b */
[----:B------:R-:W-:-:S07]  /*3e50*/  IMAD.MOV.U32 R106, RZ, RZ, R10 ;  /* 0x000000ffff6a7224 */ /* 0x000fce00078e000a */
[----:B------:R-:W-:Y:S05]  /*3e60*/  CALL.REL.NOINC `($__internal_5_$__cuda_sm20_dsqrt_rn_f64_mediumpath_v1) ;  /* 0x0000001800747944 */ /* 0x000fea0003c00000 */
[----:B------:R-:W-:Y:S01]  /*3e70*/  MOV R14, R108 ;  /* 0x0000006c000e7202 */ /* 0x000fe20000000f00 */
[----:B------:R-:W-:-:S07]  /*3e80*/  IMAD.MOV.U32 R15, RZ, RZ, R109 ;  /* 0x000000ffff0f7224 */ /* 0x000fce00078e006d */
.L_x_108:
[----:B------:R-:W-:Y:S05]  /*3e90*/  BSYNC.RECONVERGENT B0 ;  /* 0x0000000000007941 */ /* 0x000fea0003800200 */
.L_x_107:
        /* <DEDUP_REMOVED lines=32> */
.L_x_110:
[----:B------:R-:W-:Y:S05]  /*40a0*/  BSYNC.RECONVERGENT B0 ;  /* 0x0000000000007941 */ /* 0x000fea0003800200 */
.L_x_109:
        /* <DEDUP_REMOVED lines=16> */
[----:B------:R-:W-:Y:S01]  /*41b0*/  IMAD.MOV.U32 R153, RZ, RZ, R109 ;  /* 0x000000ffff997224 */ /* 0x000fe200078e006d */
[----:B------:R-:W-:-:S07]  /*41c0*/  IADD3 R156, PT, PT, R156, -0x100000, RZ ;  /* 0xfff000009c9c7810 */ /* 0x000fce0007ffe0ff */
[----:B-----5:R-:W-:Y:S05]  /*41d0*/  CALL.REL.NOINC `($__internal_4_$__cuda_sm20_dblrcp_rn_slowpath_v3) ;  /* 0x0000001400007944 */ /* 0x020fea0003c00000 */
.L_x_112:
[----:B------:R-:W-:Y:S05]  /*41e0*/  BSYNC.RECONVERGENT B1 ;  /* 0x0000000000017941 */ /* 0x000fea0003800200 */
.L_x_111:
[----:B------:R-:W0:Y:S01]  /*41f0*/  LDC.64 R28, c[0x0][0x3a0] ;  /* 0x0000e800ff1c7b82 */ /* 0x000e220000000a00 */
[----:B------:R-:W1:Y:S02]  /*4200*/  LDCU UR4, c[0x0][0x3c4] ;  /* 0x00007880ff0477ac */ /* 0x000e640008000800 */
[----:B-1----:R-:W-:-:S04]  /*4210*/  IMAD R3, R5, UR4, R3 ;  /* 0x0000000405037c24 */ /* 0x002fc8000f8e0203 */
[----:B0-----:R-:W-:-:S05]  /*4220*/  IMAD.WIDE.U32 R28, R3, 0x8, R28 ;  /* 0x00000008031c7825 */ /* 0x001fca00078e001c */
[----:B------:R-:W2:Y:S01]  /*4230*/  LDG.E.64.CONSTANT R34, desc[UR8][R28.64] ;  /* 0x000000081c227981 */ /* 0x000ea2000c1e9b00 */
[----:B------:R-:W-:Y:S01]  /*4240*/  DADD R26, R14, -R18 ;  /* 0x000000000e1a7229 */ /* 0x000fe20000000812 */
        /* <DEDUP_REMOVED lines=8> */
[----:B------:R-:W-:-:S08]  /*42d0*/  DFMA R36, -R26, R26, 1 ;  /* 0x3ff000001a24742b */ /* 0x000fd0000000011a */
[C---:B--2---:R-:W-:Y:S02]  /*42e0*/  DFMA R36, R34.reuse, R36, R26 ;  /* 0x000000242224722b */ /* 0x044fe4000000001a */
[----:B------:R-:W-:-:S06]  /*42f0*/  DADD R34, R34, R34 ;  /* 0x0000000022227229 */ /* 0x000fcc0000000022 */
[----:B------:R-:W-:Y:S02]  /*4300*/  DFMA R38, -R36, R36, 3 ;  /* 0x400800002426742b */ /* 0x000fe40000000124 */
[----:B------:R-:W-:-:S06]  /*4310*/  DFMA R34, R26, -R34, 1 ;  /* 0x3ff000001a22742b */ /* 0x000fcc0000000822 */
[C---:B------:R-:W-:Y:S02]  /*4320*/  DMUL R38, R36.reuse, R38 ;  /* 0x0000002624267228 */ /* 0x040fe40000000000 */
[----:B------:R-:W-:-:S06]  /*4330*/  DFMA R36, -R36, R36, 1 ;  /* 0x3ff000002424742b */ /* 0x000fcc0000000124 */
[----:B------:R-:W-:-:S08]  /*4340*/  DMUL R38, R38, 0.5 ;  /* 0x3fe0000026267828 */ /* 0x000fd00000000000 */
[----:B------:R-:W-:-:S08]  /*4350*/  DFMA R40, -R38, R38, 3 ;  /* 0x400800002628742b */ /* 0x000fd00000000126 */
[C---:B------:R-:W-:Y:S02]  /*4360*/  DMUL R40, R38.reuse, R40 ;  /* 0x0000002826287228 */ /* 0x040fe40000000000 */
[----:B------:R-:W-:-:S06]  /*4370*/  DFMA R38, -R38, R38, 1 ;  /* 0x3ff000002626742b */ /* 0x000fcc0000000126 */
[----:B------:R-:W-:-:S08]  /*4380*/  DMUL R40, R40, 0.5 ;  /* 0x3fe0000028287828 */ /* 0x000fd00000000000 */
[----:B------:R-:W-:-:S08]  /*4390*/  DFMA R28, -R40, R40, 3 ;  /* 0x40080000281c742b */ /* 0x000fd00000000128 */
[C---:B------:R-:W-:Y:S02]  /*43a0*/  DMUL R28, R40.reuse, R28 ;  /* 0x0000001c281c7228 */ /* 0x040fe40000000000 */
[----:B------:R-:W-:-:S06]  /*43b0*/  DFMA R40, -R40, R40, 1 ;  /* 0x3ff000002828742b */ /* 0x000fcc0000000128 */
[----:B------:R-:W-:Y:S02]  /*43c0*/  DFMA R28, R28, -R42, 1 ;  /* 0x3ff000001c1c742b */ /* 0x000fe4000000082a */
[----:B------:R-:W-:-:S06]  /*43d0*/  DMUL R40, R40, -0.75 ;  /* 0xbfe8000028287828 */ /* 0x000fcc0000000000 */
[----:B------:R-:W-:Y:S02]  /*43e0*/  DMUL R152, R28, 0.5 ;  /* 0x3fe000001c987828 */ /* 0x000fe40000000000 */
[----:B------:R-:W-:Y:S02]  /*43f0*/  DMUL R40, R40, 1.5 ;  /* 0x3ff8000028287828 */ /* 0x000fe40000000000 */
[----:B------:R-:W-:Y:S02]  /*4400*/  DMUL R28, R18, R26 ;  /* 0x0000001a121c7228 */ /* 0x000fe40000000000 */
[----:B------:R-:W0:Y:S02]  /*4410*/  MUFU.RCP64H R43, R153 ;  /* 0x00000099002b7308 */ /* 0x000e240000001800 */
[----:B------:R-:W-:Y:S02]  /*4420*/  DSETP.GT.AND P1, PT, R152, UR4, PT ;  /* 0x0000000498007e2a */ /* 0x000fe4000bf24000 */
[----:B------:R-:W-:Y:S01]  /*4430*/  VIADD R42, R153, 0x300402 ;  /* 0x00300402992a7836 */ /* 0x000fe20000000000 */
[----:B------:R-:W-:-:S02]  /*4440*/  DMUL R38, R40, R38 ;  /* 0x0000002628267228 */ /* 0x000fc40000000000 */
[-C--:B------:R-:W-:Y:S02]  /*4450*/  DFMA R12, R12, R28.reuse, -R116 ;  /* 0x0000001c0c0c722b */ /* 0x080fe40000000874 */
[----:B------:R-:W-:Y:S01]  /*4460*/  FSETP.GEU.AND P0, PT, |R42|, 5.8789094863358348022e-39, PT ;  /* 0x004004022a00780b */ /* 0x000fe20003f0e200 */
[-C--:B------:R-:W-:Y:S02]  /*4470*/  DFMA R8, R8, R28.reuse, -R118 ;  /* 0x0000001c0808722b */ /* 0x080fe40000000876 */
[----:B------:R-:W-:Y:S02]  /*4480*/  DFMA R16, R16, R28, -R122 ;  /* 0x0000001c1010722b */ /* 0x000fe4000000087a */
[----:B------:R-:W-:Y:S02]  /*4490*/  DMUL R38, R38, 1.5 ;  /* 0x3ff8000026267828 */ /* 0x000fe40000000000 */
[----:B------:R-:W-:Y:S02]  /*44a0*/  DMUL R28, R18, R12 ;  /* 0x0000000c121c7228 */ /* 0x000fe40000000000 */
[----:B0-----:R-:W-:-:S02]  /*44b0*/  DFMA R44, -R152, R42, 1 ;  /* 0x3ff00000982c742b */ /* 0x001fc4000000012a */
[----:B------:R-:W-:Y:S02]  /*44c0*/  DMUL R26, R18, R8 ;  /* 0x00000008121a7228 */ /* 0x000fe40000000000 */
[----:B------:R-:W-:Y:S02]  /*44d0*/  DMUL R36, R38, R36 ;  /* 0x0000002426247228 */ /* 0x000fe40000000000 */
[----:B------:R-:W-:Y:S02]  /*44e0*/  DMUL R18, R18, R16 ;  /* 0x0000001012127228 */ /* 0x000fe40000000000 */
[----:B------:R-:W-:-:S04]  /*44f0*/  DFMA R44, R44, R44, R44 ;  /* 0x0000002c2c2c722b */ /* 0x000fc8000000002c */
[----:B------:R-:W-:-:S04]  /*4500*/  DMUL R8, R34, R36 ;  /* 0x0000002422087228 */ /* 0x000fc80000000000 */
[----:B------:R-:W-:-:S08]  /*4510*/  DFMA R44, R42, R44, R42 ;  /* 0x0000002c2a2c722b */ /* 0x000fd0000000002a */
[----:B------:R-:W-:-:S08]  /*4520*/  DFMA R12, -R152, R44, 1 ;  /* 0x3ff00000980c742b */ /* 0x000fd0000000012c */
[----:B------:R-:W-:Y:S01]  /*4530*/  DFMA R154, R44, R12, R44 ;  /* 0x0000000c2c9a722b */ /* 0x000fe2000000002c */
[----:B------:R-:W-:Y:S10]  /*4540*/  @P0 BRA `(.L_x_114) ;  /* 0x0000000000100947 */ /* 0x000ff40003800000 */
[----:B------:R-:W-:Y:S02]  /*4550*/  LOP3.LUT R156, R153, 0x7fffffff, RZ, 0xc0, !PT ;  /* 0x7fffffff999c7812 */ /* 0x000fe400078ec0ff */
[----:B------:R-:W-:Y:S02]  /*4560*/  MOV R160, 0x4590 ;  /* 0x0000459000a07802 */ /* 0x000fe40000000f00 */
[----:B------:R-:W-:-:S07]  /*4570*/  IADD3 R156, PT, PT, R156, -0x100000, RZ ;  /* 0xfff000009c9c7810 */ /* 0x000fce0007ffe0ff */
[----:B-----5:R-:W-:Y:S05]  /*4580*/  CALL.REL.NOINC `($__internal_4_$__cuda_sm20_dblrcp_rn_slowpath_v3) ;  /* 0x0000001000147944 */ /* 0x020fea0003c00000 */
.L_x_114:
[----:B------:R-:W-:Y:S05]  /*4590*/  BSYNC.RECONVERGENT B1 ;  /* 0x0000000000017941 */ /* 0x000fea0003800200 */
.L_x_113:
[----:B------:R-:W-:Y:S01]  /*45a0*/  DADD R20, -R20, R128 ;  /* 0x0000000014147229 */ /* 0x000fe20000000180 */
[----:B------:R-:W-:Y:S01]  /*45b0*/  IMAD.MOV.U32 R16, RZ, RZ, 0x0 ;  /* 0x00000000ff107424 */ /* 0x000fe200078e00ff */
[----:B------:R-:W-:Y:S01]  /*45c0*/  DADD R22, -R22, R136 ;  /* 0x0000000016167229 */ /* 0x000fe20000000188 */
[----:B------:R-:W-:Y:S01]  /*45d0*/  IMAD.MOV.U32 R17, RZ, RZ, 0x3fd80000 ;  /* 0x3fd80000ff117424 */ /* 0x000fe200078e00ff */
[----:B------:R-:W-:Y:S01]  /*45e0*/  DADD R24, -R24, R92 ;  /* 0x0000000018187229 */ /* 0x000fe2000000015c */
[----:B------:R-:W-:Y:S01]  /*45f0*/  FSEL R34, R154, RZ, P1 ;  /* 0x000000ff9a227208 */ /* 0x000fe20000800000 */
[----:B------:R-:W-:Y:S01]  /*4600*/  BSSY.RECONVERGENT B0, `(.L_x_115) ;  /* 0x000001e000007945 */ /* 0x000fe20003800200 */
[----:B------:R-:W-:Y:S01]  /*4610*/  FSEL R35, R155, RZ, P1 ;  /* 0x000000ff9b237208 */ /* 0x000fe20000800000 */
[----:B------:R-:W-:-:S05]  /*4620*/  DMUL R12, R20, R20 ;  /* 0x00000014140c7228 */ /* 0x000fca0000000000 */
[----:B------:R-:W-:-:S03]  /*4630*/  DMUL R8, R8, R34 ;  /* 0x0000002208087228 */ /* 0x000fc60000000000 */
[----:B------:R-:W-:-:S05]  /*4640*/  DFMA R12, R22, R22, R12 ;  /* 0x00000016160c722b */ /* 0x000fca000000000c */
[-C--:B------:R-:W-:Y:S02]  /*4650*/  DMUL R28, R28, R8.reuse ;  /* 0x000000081c1c7228 */ /* 0x080fe40000000000 */
[----:B------:R-:W-:Y:S02]  /*4660*/  DMUL R26, R26, R8 ;  /* 0x000000081a1a7228 */ /* 0x000fe40000000000 */
[----:B------:R-:W-:Y:S02]  /*4670*/  DFMA R114, R24, R24, R12 ;  /* 0x000000181872722b */ /* 0x000fe4000000000c */
[----:B------:R-:W-:-:S04]  /*4680*/  DMUL R18, R18, R8 ;  /* 0x0000000812127228 */ /* 0x000fc80000000000 */
[----:B------:R-:W0:Y:S04]  /*4690*/  MUFU.RSQ64H R107, R115 ;  /* 0x00000073006b7308 */ /* 0x000e280000001c00 */
[----:B------:R-:W-:Y:S01]  /*46a0*/  VIADD R106, R115, 0xfcb00000 ;  /* 0xfcb00000736a7836 */ /* 0x000fe20000000000 */
[----:B-----5:R-:W-:-:S04]  /*46b0*/  DMUL R8, R10, R18 ;  /* 0x000000120a087228 */ /* 0x020fc80000000000 */
[----:B------:R-:W-:Y:S01]  /*46c0*/  ISETP.GE.U32.AND P0, PT, R106, 0x7ca00000, PT ;  /* 0x7ca000006a00780c */ /* 0x000fe20003f06070 */
[----:B0-----:R-:W-:-:S08]  /*46d0*/  DMUL R12, R106, R106 ;  /* 0x0000006a6a0c7228 */ /* 0x001fd00000000000 */
[----:B------:R-:W-:-:S08]  /*46e0*/  DFMA R12, R114, -R12, 1 ;  /* 0x3ff00000720c742b */ /* 0x000fd0000000080c */
[----:B------:R-:W-:Y:S02]  /*46f0*/  DFMA R16, R12, R16, 0.5 ;  /* 0x3fe000000c10742b */ /* 0x000fe40000000010 */
[----:B------:R-:W-:-:S08]  /*4700*/  DMUL R12, R106, R12 ;  /* 0x0000000c6a0c7228 */ /* 0x000fd00000000000 */
[----:B------:R-:W-:Y:S02]  /*4710*/  DFMA R36, R16, R12, R106 ;  /* 0x0000000c1024722b */ /* 0x000fe4000000006a */
[C---:B------:R-:W-:Y:S02]  /*4720*/  DMUL R16, R10.reuse, R28 ;  /* 0x0000001c0a107228 */ /* 0x040fe40000000000 */
[----:B------:R-:W-:-:S04]  /*4730*/  DMUL R12, R10, R26 ;  /* 0x0000001a0a0c7228 */ /* 0x000fc80000000000 */
[----:B------:R-:W-:Y:S02]  /*4740*/  DMUL R110, R114, R36 ;  /* 0x00000024726e7228 */ /* 0x000fe40000000000 */
[----:B------:R-:W-:Y:S01]  /*4750*/  IADD3 R35, PT, PT, R37, -0x100000, RZ ;  /* 0xfff0000025237810 */ /* 0x000fe20007ffe0ff */
[----:B------:R-:W-:-:S05]  /*4760*/  IMAD.MOV.U32 R34, RZ, RZ, R36 ;  /* 0x000000ffff227224 */ /* 0x000fca00078e0024 */
[----:B------:R-:W-:-:S08]  /*4770*/  DFMA R112, R110, -R110, R114 ;  /* 0x8000006e6e70722b */ /* 0x000fd00000000072 */
[----:B------:R-:W-:Y:S01]  /*4780*/  DFMA R108, R112, R34, R110 ;  /* 0x00000022706c722b */ /* 0x000fe2000000006e */
[----:B------:R-:W-:Y:S10]  /*4790*/  @!P0 BRA `(.L_x_116) ;  /* 0x0000000000108947 */ /* 0x000ff40003800000 */
[----:B------:R-:W-:Y:S01]  /*47a0*/  IMAD.MOV.U32 R108, RZ, RZ, R36 ;  /* 0x000000ffff6c7224 */ /* 0x000fe200078e0024 */
[----:B------:R-:W-:Y:S01]  /*47b0*/  MOV R120, 0x47e0 ;  /* 0x000047e000787802 */ /* 0x000fe20000000f00 */
[----:B------:R-:W-:-:S07]  /*47c0*/  IMAD.MOV.U32 R109, RZ, RZ, R35 ;  /* 0x000000ffff6d7224 */ /* 0x000fce00078e0023 */
[----:B------:R-:W-:Y:S05]  /*47d0*/  CALL.REL.NOINC `($__internal_5_$__cuda_sm20_dsqrt_rn_f64_mediumpath_v1) ;  /* 0x0000001000187944 */ /* 0x000fea0003c00000 */
.L_x_116:
[----:B------:R-:W-:Y:S05]  /*47e0*/  BSYNC.RECONVERGENT B0 ;  /* 0x0000000000007941 */ /* 0x000fea0003800200 */
.L_x_115:
        /* <DEDUP_REMOVED lines=19> */
.L_x_118:
[----:B------:R-:W-:Y:S05]  /*4920*/  BSYNC.RECONVERGENT B1 ;  /* 0x0000000000017941 */ /* 0x000fea0003800200 */
.L_x_117:
[----:B------:R-:W0:Y:S01]  /*4930*/  LDC.64 R34, c[0x0][0x3a0] ;  /* 0x0000e800ff227b82 */ /* 0x000e220000000a00 */
[----:B------:R-:W1:Y:S02]  /*4940*/  LDCU UR4, c[0x0][0x3c4] ;  /* 0x00007880ff0477ac */ /* 0x000e640008000800 */
[----:B-1----:R-:W-:-:S04]  /*4950*/  IMAD R5, R5, UR4, R2 ;  /* 0x0000000405057c24 */ /* 0x002fc8000f8e0202 */
[----:B0-----:R-:W-:-:S06]  /*4960*/  IMAD.WIDE.U32 R34, R5, 0x8, R34 ;  /* 0x0000000805227825 */ /* 0x001fcc00078e0022 */
[----:B------:R-:W2:Y:S01]  /*4970*/  LDG.E.64.CONSTANT R34, desc[UR8][R34.64] ;  /* 0x0000000822227981 */ /* 0x000ea2000c1e9b00 */
[----:B------:R-:W-:Y:S01]  /*4980*/  DADD R14, R14, -R30 ;  /* 0x000000000e0e7229 */ /* 0x000fe2000000081e */
[----:B------:R-:W-:Y:S01]  /*4990*/  FSEL R2, R154, RZ, P1 ;  /* 0x000000ff9a027208 */ /* 0x000fe20000800000 */
[----:B------:R-:W-:Y:S01]  /*49a0*/  IMAD.MOV.U32 R43, RZ, RZ, 0x3fe00000 ;  /* 0x3fe00000ff2b7424 */ /* 0x000fe200078e00ff */
[----:B------:R-:W-:Y:S01]  /*49b0*/  FSEL R3, R155, RZ, P1 ;  /* 0x000000ff9b037208 */ /* 0x000fe20000800000 */
[----:B------:R-:W-:Y:S01]  /*49c0*/  UMOV UR4, 0x86a12b9b ;  /* 0x86a12b9b00047882 */ /* 0x000fe20000000000 */
[----:B------:R-:W-:Y:S01]  /*49d0*/  MOV R42, 0x0 ;  /* 0x00000000002a7802 */ /* 0x000fe20000000f00 */
[----:B------:R-:W-:Y:S01]  /*49e0*/  UMOV UR5, 0x3d06849b ;  /* 0x3d06849b00057882 */ /* 0x000fe20000000000 */
[----:B------:R-:W-:Y:S02]  /*49f0*/  BSSY.RECONVERGENT B1, `(.L_x_119) ;  /* 0x000002e000017945 */ /* 0x000fe40003800200 */
        /* <DEDUP_REMOVED lines=10> */
[----:B------:R-:W-:-:S08]  /*4aa0*/  DMUL R38, R30, R38 ;  /* 0x000000261e267228 */ /* 0x000fd00000000000 */
[----:B------:R-:W-:-:S08]  /*4ab0*/  DMUL R38, R38, 0.5 ;  /* 0x3fe0000026267828 */ /* 0x000fd00000000000 */
[----:B------:R-:W-:-:S08]  /*4ac0*/  DFMA R40, -R38, R38, 3 ;  /* 0x400800002628742b */ /* 0x000fd00000000126 */
[C---:B------:R-:W-:Y:S02]  /*4ad0*/  DMUL R40, R38.reuse, R40 ;  /* 0x0000002826287228 */ /* 0x040fe40000000000 */
[----:B------:R-:W-:-:S06]  /*4ae0*/  DFMA R38, -R38, R38, 1 ;  /* 0x3ff000002626742b */ /* 0x000fcc0000000126 */
[----:B------:R-:W-:Y:S02]  /*4af0*/  DFMA R40, R40, -R42, 1 ;  /* 0x3ff000002828742b */ /* 0x000fe4000000082a */
[----:B------:R-:W-:-:S06]  /*4b00*/  DMUL R38, R38, -0.75 ;  /* 0xbfe8000026267828 */ /* 0x000fcc0000000000 */
[----:B------:R-:W-:Y:S02]  /*4b10*/  DMUL R152, R40, 0.5 ;  /* 0x3fe0000028987828 */ /* 0x000fe40000000000 */
[----:B------:R-:W-:Y:S02]  /*4b20*/  DFMA R40, -R30, R30, 1 ;  /* 0x3ff000001e28742b */ /* 0x000fe4000000011e */
[----:B------:R-:W-:Y:S02]  /*4b30*/  DMUL R38, R38, 1.5 ;  /* 0x3ff8000026267828 */ /* 0x000fe40000000000 */
[----:B------:R-:W0:Y:S01]  /*4b40*/  MUFU.RCP64H R43, R153 ;  /* 0x00000099002b7308 */ /* 0x000e220000001800 */
[----:B------:R-:W-:Y:S02]  /*4b50*/  DMUL R30, R2, R14 ;  /* 0x0000000e021e7228 */ /* 0x000fe40000000000 */
[----:B------:R-:W-:Y:S01]  /*4b60*/  DSETP.GT.AND P1, PT, R152, UR4, PT ;  /* 0x0000000498007e2a */ /* 0x000fe2000bf24000 */
[----:B------:R-:W-:-:S02]  /*4b70*/  VIADD R42, R153, 0x300402 ;  /* 0x00300402992a7836 */ /* 0x000fc40000000000 */
[----:B------:R-:W-:-:S03]  /*4b80*/  DMUL R38, R38, R40 ;  /* 0x0000002826267228 */ /* 0x000fc60000000000 */
[----:B------:R-:W-:Y:S01]  /*4b90*/  FSETP.GEU.AND P0, PT, |R42|, 5.8789094863358348022e-39, PT ;  /* 0x004004022a00780b */ /* 0x000fe20003f0e200 */
[-C--:B------:R-:W-:Y:S02]  /*4ba0*/  DFMA R22, R22, R30.reuse, -R124 ;  /* 0x0000001e1616722b */ /* 0x080fe4000000087c */
[-C--:B------:R-:W-:Y:S02]  /*4bb0*/  DFMA R20, R20, R30.reuse, -R126 ;  /* 0x0000001e1414722b */ /* 0x080fe4000000087e */
[----:B------:R-:W-:Y:S02]  /*4bc0*/  DMUL R38, R38, 1.5 ;  /* 0x3ff8000026267828 */ /* 0x000fe40000000000 */
[----:B------:R-:W-:Y:S02]  /*4bd0*/  DFMA R24, R24, R30, -R140 ;  /* 0x0000001e1818722b */ /* 0x000fe4000000088c */
[----:B0-----:R-:W-:Y:S02]  /*4be0*/  DFMA R44, -R152, R42, 1 ;  /* 0x3ff00000982c742b */ /* 0x001fe4000000012a */
[----:B------:R-:W-:-:S02]  /*4bf0*/  DMUL R22, R2, R22 ;  /* 0x0000001602167228 */ /* 0x000fc40000000000 */
[----:B------:R-:W-:Y:S02]  /*4c00*/  DMUL R36, R38, R36 ;  /* 0x0000002426247228 */ /* 0x000fe40000000000 */
[----:B------:R-:W-:Y:S02]  /*4c10*/  DMUL R66, R2, R20 ;  /* 0x0000001402427228 */ /* 0x000fe40000000000 */
[----:B------:R-:W-:Y:S02]  /*4c20*/  DFMA R44, R44, R44, R44 ;  /* 0x0000002c2c2c722b */ /* 0x000fe4000000002c */
[----:B------:R-:W-:Y:S02]  /*4c30*/  DMUL R24, R2, R24 ;  /* 0x0000001802187228 */ /* 0x000fe40000000000 */
[----:B------:R-:W-:-:S04]  /*4c40*/  DMUL R34, R34, R36 ;  /* 0x0000002422227228 */ /* 0x000fc80000000000 */
        /* <DEDUP_REMOVED lines=8> */
.L_x_120:
[----:B------:R-:W-:Y:S05]  /*4cd0*/  BSYNC.RECONVERGENT B1 ;  /* 0x0000000000017941 */ /* 0x000fea0003800200 */
.L_x_119:
[----:B------:R-:W0:Y:S08]  /*4ce0*/  LDC.64 R14, c[0x0][0x3b8] ;  /* 0x0000ee00ff0e7b82 */ /* 0x000e300000000a00 */
[----:B------:R-:W1:Y:S01]  /*4cf0*/  LDC.64 R2, c[0x0][0x390] ;  /* 0x0000e400ff027b82 */ /* 0x000e620000000a00 */
[----:B------:R-:W-:Y:S02]  /*4d00*/  FSEL R20, R154, RZ, P1 ;  /* 0x000000ff9a147208 */ /* 0x000fe40000800000 */
[----:B------:R-:W-:Y:S01]  /*4d10*/  FSEL R21, R155, RZ, P1 ;  /* 0x000000ff9b157208 */ /* 0x000fe20000800000 */
[----:B------:R-:W-:-:S02]  /*4d20*/  DADD R70, R10, R10 ;  /* 0x000000000a467229 */ /* 0x000fc4000000000a */
[----:B------:R-:W-:Y:S02]  /*4d30*/  DMUL R30, R88, R16 ;  /* 0x00000010581e7228 */ /* 0x000fe40000000000 */
[----:B------:R-:W2:Y:S01]  /*4d40*/  LDC R5, c[0x0][0x3c0] ;  /* 0x0000f000ff057b82 */ /* 0x000ea20000000800 */
[----:B0-----:R-:W-:-:S06]  /*4d50*/  IMAD.WIDE R14, R4, 0x8, R14 ;  /* 0x00000008040e7825 */ /* 0x001fcc00078e020e */
[----:B------:R-:W3:Y:S01]  /*4d60*/  LDG.E.64.CONSTANT R14, desc[UR8][R14.64] ;  /* 0x000000080e0e7981 */ /* 0x000ee2000c1e9b00 */
[----:B-1----:R-:W-:-:S06]  /*4d70*/  IMAD.WIDE R2, R4, 0x8, R2 ;  /* 0x0000000804027825 */ /* 0x002fcc00078e0202 */
[----:B------:R-:W4:Y:S01]  /*4d80*/  LDG.E.64.CONSTANT R2, desc[UR8][R2.64] ;  /* 0x0000000802027981 */ /* 0x000f22000c1e9b00 */
[----:B------:R-:W-:Y:S02]  /*4d90*/  DMUL R20, R34, R20 ;  /* 0x0000001422147228 */ /* 0x000fe40000000000 */
[----:B------:R-:W-:Y:S02]  /*4da0*/  DMUL R36, R88, R12 ;  /* 0x0000000c58247228 */ /* 0x000fe40000000000 */
[-C--:B------:R-:W-:Y:S02]  /*4db0*/  DMUL R34, R84, R8.reuse ;  /* 0x0000000854227228 */ /* 0x080fe40000000000 */
[----:B------:R-:W-:Y:S02]  /*4dc0*/  DMUL R40, R88, R8 ;  /* 0x0000000858287228 */ /* 0x000fe40000000000 */
[-C--:B------:R-:W-:Y:S02]  /*4dd0*/  DMUL R56, R22, R20.reuse ;  /* 0x0000001416387228 */ /* 0x080fe40000000000 */
[----:B------:R-:W-:-:S02]  /*4de0*/  DMUL R66, R66, R20 ;  /* 0x0000001442427228 */ /* 0x000fc40000000000 */
[----:B------:R-:W-:Y:S02]  /*4df0*/  DMUL R68, R24, R20 ;  /* 0x0000001418447228 */ /* 0x000fe40000000000 */
[----:B------:R-:W-:Y:S02]  /*4e00*/  DMUL R22, R84, R16 ;  /* 0x0000001054167228 */ /* 0x000fe40000000000 */
[-C--:B------:R-:W-:Y:S02]  /*4e10*/  DMUL R72, R28, R56.reuse ;  /* 0x000000381c487228 */ /* 0x080fe40000000000 */
[-C--:B------:R-:W-:Y:S02]  /*4e20*/  DMUL R74, R26, R56.reuse ;  /* 0x000000381a4a7228 */ /* 0x080fe40000000000 */
[----:B------:R-:W-:Y:S02]  /*4e30*/  DMUL R92, R18, R56 ;  /* 0x00000038125c7228 */ /* 0x000fe40000000000 */
[----:B------:R-:W-:-:S02]  /*4e40*/  DMUL R76, R26, R66 ;  /* 0x000000421a4c7228 */ /* 0x000fc40000000000 */
[----:B------:R-:W-:Y:S02]  /*4e50*/  DMUL R90, R26, R68 ;  /* 0x000000441a5a7228 */ /* 0x000fe40000000000 */
[----:B------:R-:W-:Y:S02]  /*4e60*/  DMUL R26, R10, R66 ;  /* 0x000000420a1a7228 */ /* 0x000fe40000000000 */
[----:B------:R-:W-:Y:S02]  /*4e70*/  DMUL R20, R86, R16 ;  /* 0x0000001056147228 */ /* 0x000fe40000000000 */
[C---:B------:R-:W-:Y:S02]  /*4e80*/  DMUL R72, R10.reuse, R72 ;  /* 0x000000480a487228 */ /* 0x040fe40000000000 */
[C---:B------:R-:W-:Y:S02]  /*4e90*/  DMUL R74, R10.reuse, R74 ;  /* 0x0000004a0a4a7228 */ /* 0x040fe40000000000 */
[----:B------:R-:W-:-:S02]  /*4ea0*/  DMUL R92, R10, R92 ;  /* 0x0000005c0a5c7228 */ /* 0x000fc40000000000 */
[C---:B------:R-:W-:Y:S02]  /*4eb0*/  DMUL R76, R10.reuse, R76 ;  /* 0x0000004c0a4c7228 */ /* 0x040fe40000000000 */
[----:B------:R-:W-:Y:S02]  /*4ec0*/  DMUL R90, R10, R90 ;  /* 0x0000005a0a5a7228 */ /* 0x000fe40000000000 */
[-C--:B------:R-:W-:Y:S02]  /*4ed0*/  DMUL R24, R84, R12.reuse ;  /* 0x0000000c54187228 */ /* 0x080fe40000000000 */
[C---:B------:R-:W-:Y:S02]  /*4ee0*/  DMUL R16, R86.reuse, R12 ;  /* 0x0000000c56107228 */ /* 0x040fe40000000000 */
[----:B------:R-:W-:Y:S02]  /*4ef0*/  DMUL R12, R86, R8 ;  /* 0x00000008560c7228 */ /* 0x000fe40000000000 */
[----:B------:R-:W-:-:S02]  /*4f00*/  DMUL R8, R78, R84 ;  /* 0x000000544e087228 */ /* 0x000fc40000000000 */
[----:B------:R-:W-:Y:S02]  /*4f10*/  DMUL R38, R80, R84 ;  /* 0x0000005450267228 */ /* 0x000fe40000000000 */
[-C--:B------:R-:W-:Y:S02]  /*4f20*/  DMUL R44, R78, R86.reuse ;  /* 0x000000564e2c7228 */ /* 0x080fe40000000000 */
[----:B------:R-:W-:Y:S02]  /*4f30*/  DMUL R42, R80, R86 ;  /* 0x00000056502a7228 */ /* 0x000fe40000000000 */
[-C--:B------:R-:W-:Y:S02]  /*4f40*/  DMUL R48, R78, R88.reuse ;  /* 0x000000584e307228 */ /* 0x080fe40000000000 */
[C---:B------:R-:W-:Y:S02]  /*4f50*/  DMUL R46, R80.reuse, R88 ;  /* 0x00000058502e7228 */ /* 0x040fe40000000000 */
[----:B------:R-:W-:-:S02]  /*4f60*/  DMUL R100, R80, R26 ;  /* 0x0000001a50647228 */ /* 0x000fc40000000000 */
[C---:B------:R-:W-:Y:S02]  /*4f70*/  DMUL R84, R82.reuse, R84 ;  /* 0x0000005452547228 */ /* 0x040fe40000000000 */
[C---:B------:R-:W-:Y:S02]  /*4f80*/  DMUL R86, R82.reuse, R86 ;  /* 0x0000005652567228 */ /* 0x040fe40000000000 */
[C---:B------:R-:W-:Y:S02]  /*4f90*/  DMUL R88, R82.reuse, R88 ;  /* 0x0000005852587228 */ /* 0x040fe40000000000 */
[----:B------:R-:W-:Y:S02]  /*4fa0*/  DMUL R104, R82, R26 ;  /* 0x0000001a52687228 */ /* 0x000fe40000000000 */
[----:B---3--:R-:W-:Y:S02]  /*4fb0*/  DMUL R96, R14, R70 ;  /* 0x000000460e607228 */ /* 0x008fe40000000000 */
[----:B------:R-:W-:-:S02]  /*4fc0*/  DMUL R70, R10, R56 ;  /* 0x000000380a467228 */ /* 0x000fc40000000000 */
[-C--:B------:R-:W-:Y:S02]  /*4fd0*/  DMUL R56, R28, R66.reuse ;  /* 0x000000421c387228 */ /* 0x080fe40000000000 */
[C---:B------:R-:W-:Y:S02]  /*4fe0*/  DMUL R66, R18.reuse, R66 ;  /* 0x0000004212427228 */ /* 0x040fe40000000000 */
[-C--:B------:R-:W-:Y:S02]  /*4ff0*/  DMUL R18, R18, R68.reuse ;  /* 0x0000004412127228 */ /* 0x080fe40000000000 */
[-C--:B------:R-:W-:Y:S02]  /*5000*/  DMUL R28, R28, R68.reuse ;  /* 0x000000441c1c7228 */ /* 0x080fe40000000000 */
[C---:B------:R-:W-:Y:S02]  /*5010*/  DMUL R68, R10.reuse, R68 ;  /* 0x000000440a447228 */ /* 0x040fe40000000000 */
[----:B------:R-:W-:-:S02]  /*5020*/  DMUL R56, R10, R56 ;  /* 0x000000380a387228 */ /* 0x000fc40000000000 */
[C---:B------:R-:W-:Y:S02]  /*5030*/  DMUL R94, R10.reuse, R18 ;  /* 0x000000120a5e7228 */ /* 0x040fe40000000000 */
[C---:B------:R-:W-:Y:S02]  /*5040*/  DMUL R28, R10.reuse, R28 ;  /* 0x0000001c0a1c7228 */ /* 0x040fe40000000000 */
[C---:B------:R-:W-:Y:S02]  /*5050*/  DMUL R66, R10.reuse, R66 ;  /* 0x000000420a427228 */ /* 0x040fe40000000000 */
[----:B------:R-:W-:Y:S02]  /*5060*/  DMUL R18, R10, R14 ;  /* 0x0000000e0a127228 */ /* 0x000fe40000000000 */
[----:B------:R-:W-:Y:S02]  /*5070*/  DMUL R10, R14, R96 ;  /* 0x000000600e0a7228 */ /* 0x000fe40000000000 */
[----:B------:R-:W-:-:S02]  /*5080*/  DMUL R96, R78, R70 ;  /* 0x000000464e607228 */ /* 0x000fc40000000000 */
[-C--:B------:R-:W-:Y:S02]  /*5090*/  DMUL R98, R80, R70.reuse ;  /* 0x0000004650627228 */ /* 0x080fe40000000000 */
[----:B------:R-:W-:Y:S02]  /*50a0*/  DMUL R102, R82, R70 ;  /* 0x0000004652667228 */ /* 0x000fe40000000000 */
[C---:B------:R-:W-:Y:S02]  /*50b0*/  DMUL R70, R78.reuse, R26 ;  /* 0x0000001a4e467228 */ /* 0x040fe40000000000 */
[-C--:B------:R-:W-:Y:S02]  /*50c0*/  DMUL R78, R78, R68.reuse ;  /* 0x000000444e4e7228 */ /* 0x080fe40000000000 */
[-C--:B------:R-:W-:Y:S02]  /*50d0*/  DMUL R80, R80, R68.reuse ;  /* 0x0000004450507228 */ /* 0x080fe40000000000 */
[----:B------:R-:W-:Y:S01]  /*50e0*/  DMUL R68, R82, R68 ;  /* 0x0000004452447228 */ /* 0x000fe20000000000 */
[----:B------:R-:W0:Y:S01]  /*50f0*/  LDC.64 R82, c[0x0][0x380] ;  /* 0x0000e000ff527b82 */ /* 0x000e220000000a00 */
[----:B------:R-:W-:-:S02]  /*5100*/  DMUL R26, R14, R14 ;  /* 0x0000000e0e1a7228 */ /* 0x000fc40000000000 */
[-C--:B------:R-:W-:Y:S02]  /*5110*/  DFMA R76, R76, R14.reuse, RZ ;  /* 0x0000000e4c4c722b */ /* 0x080fe400000000ff */
[-C--:B------:R-:W-:Y:S02]  /*5120*/  DFMA R72, R72, R14.reuse, RZ ;  /* 0x0000000e4848722b */ /* 0x080fe400000000ff */
[-C--:B------:R-:W-:Y:S02]  /*5130*/  DFMA R74, R74, R14.reuse, RZ ;  /* 0x0000000e4a4a722b */ /* 0x080fe400000000ff */
[-C--:B------:R-:W-:Y:S02]  /*5140*/  DFMA R92, R92, R14.reuse, RZ ;  /* 0x0000000e5c5c722b */ /* 0x080fe400000000ff */
[-C--:B------:R-:W-:Y:S02]  /*5150*/  DFMA R56, R56, R14.reuse, RZ ;  /* 0x0000000e3838722b */ /* 0x080fe400000000ff */
[----:B------:R-:W-:-:S02]  /*5160*/  DFMA R28, R28, R14, RZ ;  /* 0x0000000e1c1c722b */ /* 0x000fc400000000ff */
[-C--:B------:R-:W-:Y:S02]  /*5170*/  DFMA R90, R90, R14.reuse, RZ ;  /* 0x0000000e5a5a722b */ /* 0x080fe400000000ff */
[-C--:B------:R-:W-:Y:S02]  /*5180*/  DFMA R66, R66, R14.reuse, RZ ;  /* 0x0000000e4242722b */ /* 0x080fe400000000ff */
[----:B------:R-:W-:Y:S02]  /*5190*/  DFMA R94, R94, R14, RZ ;  /* 0x0000000e5e5e722b */ /* 0x000fe400000000ff */
[C---:B------:R-:W-:Y:S02]  /*51a0*/  DMUL R18, R14.reuse, R18 ;  /* 0x000000120e127228 */ /* 0x040fe40000000000 */
[----:B------:R-:W-:Y:S01]  /*51b0*/  DMUL R10, R14, R10 ;  /* 0x0000000a0e0a7228 */ /* 0x000fe20000000000 */
[----:B--2---:R-:W-:Y:S01]  /*51c0*/  IMAD R15, R0, R5, RZ ;  /* 0x00000005000f7224 */ /* 0x004fe200078e02ff */
[----:B------:R-:W-:-:S02]  /*51d0*/  DFMA R76, -R26, R100, R76 ;  /* 0x000000641a4c722b */ /* 0x000fc4000000014c */
[C---:B------:R-:W-:Y:S01]  /*51e0*/  DFMA R72, -R26.reuse, R96, R72 ;  /* 0x000000601a48722b */ /* 0x040fe20000000148 */
[----:B------:R-:W-:Y:S01]  /*51f0*/  IMAD R15, R15, 0x9, R4 ;  /* 0x000000090f0f7824 */ /* 0x000fe200078e0204 */
[C---:B------:R-:W-:Y:S02]  /*5200*/  DFMA R74, -R26.reuse, R98, R74 ;  /* 0x000000621a4a722b */ /* 0x040fe4000000014a */
[C---:B------:R-:W-:Y:S01]  /*5210*/  DFMA R92, -R26.reuse, R102, R92 ;  /* 0x000000661a5c722b */ /* 0x040fe2000000015c */
[----:B0-----:R-:W-:Y:S01]  /*5220*/  IMAD.WIDE R14, R15, 0x8, R82 ;  /* 0x000000080f0e7825 */ /* 0x001fe200078e0252 */
        /* <DEDUP_REMOVED lines=8> */
[----:B------:R-:W-:-:S02]  /*52b0*/  DFMA R28, -R26, R30, R28 ;  /* 0x0000001e1a1c722b */ /* 0x000fc4000000011c */
[C---:B------:R-:W-:Y:S02]  /*52c0*/  DFMA R24, -R26.reuse, R24, R74 ;  /* 0x000000181a18722b */ /* 0x040fe4000000014a */
[C---:B------:R-:W-:Y:S02]  /*52d0*/  DFMA R36, -R26.reuse, R36, R80 ;  /* 0x000000241a24722b */ /* 0x040fe40000000150 */
[C---:B------:R-:W-:Y:S02]  /*52e0*/  DFMA R34, -R26.reuse, R34, R92 ;  /* 0x000000221a22722b */ /* 0x040fe4000000015c */
[C---:B------:R-:W-:Y:S02]  /*52f0*/  DFMA R12, -R26.reuse, R12, R66 ;  /* 0x0000000c1a0c722b */ /* 0x040fe40000000142 */
[----:B------:R-:W-:Y:S01]  /*5300*/  DFMA R40, -R26, R40, R68 ;  /* 0x000000281a28722b */ /* 0x000fe20000000144 */
[----:B------:R-:W-:Y:S01]  /*5310*/  IMAD.WIDE R26, R5, 0x8, R14 ;  /* 0x00000008051a7825 */ /* 0x000fe200078e020e */
[----:B------:R-:W-:-:S02]  /*5320*/  DFMA R6, R6, -R18, R16 ;  /* 0x800000120606722b */ /* 0x000fc40000000010 */
[-C--:B------:R-:W-:Y:S02]  /*5330*/  DFMA R22, R64, -R18.reuse, R22 ;  /* 0x800000124016722b */ /* 0x080fe40000000016 */
[-C--:B------:R-:W-:Y:S01]  /*5340*/  DFMA R20, R62, -R18.reuse, R20 ;  /* 0x800000123e14722b */ /* 0x080fe20000000014 */
[----:B------:R-:W-:Y:S01]  /*5350*/  IMAD.WIDE R16, R5, 0x8, R26 ;  /* 0x0000000805107825 */ /* 0x000fe200078e021a */
[-C--:B------:R-:W-:Y:S02]  /*5360*/  DFMA R28, R60, -R18.reuse, R28 ;  /* 0x800000123c1c722b */ /* 0x080fe4000000001c */
[-C--:B------:R-:W-:Y:S02]  /*5370*/  DFMA R24, R58, -R18.reuse, R24 ;  /* 0x800000123a18722b */ /* 0x080fe40000000018 */
[-C--:B------:R-:W-:Y:S02]  /*5380*/  DFMA R36, R54, -R18.reuse, R36 ;  /* 0x800000123624722b */ /* 0x080fe40000000024 */
[----:B------:R-:W-:-:S02]  /*5390*/  DFMA R34, R52, -R18, R34 ;  /* 0x800000123422722b */ /* 0x000fc40000000022 */
[-C--:B------:R-:W-:Y:S02]  /*53a0*/  DFMA R12, R50, -R18.reuse, R12 ;  /* 0x80000012320c722b */ /* 0x080fe4000000000c */
[----:B------:R-:W-:Y:S01]  /*53b0*/  DFMA R32, R32, -R18, R40 ;  /* 0x800000122020722b */ /* 0x000fe20000000028 */
[C---:B------:R-:W-:Y:S01]  /*53c0*/  IMAD.WIDE R18, R5.reuse, 0x8, R16 ;  /* 0x0000000805127825 */ /* 0x040fe200078e0210 */
[C---:B------:R-:W-:Y:S02]  /*53d0*/  DFMA R8, R10.reuse, R8, R22 ;  /* 0x000000080a08722b */ /* 0x040fe40000000016 */
[C---:B------:R-:W-:Y:S02]  /*53e0*/  DFMA R20, R10.reuse, R44, R20 ;  /* 0x0000002c0a14722b */ /* 0x040fe40000000014 */
[C---:B------:R-:W-:Y:S01]  /*53f0*/  DFMA R28, R10.reuse, R48, R28 ;  /* 0x000000300a1c722b */ /* 0x040fe2000000001c */
[----:B------:R-:W-:Y:S01]  /*5400*/  IMAD.WIDE R22, R5, 0x8, R18 ;  /* 0x0000000805167825 */ /* 0x000fe200078e0212 */
[----:B------:R-:W-:-:S02]  /*5410*/  DFMA R24, R10, R38, R24 ;  /* 0x000000260a18722b */ /* 0x000fc40000000018 */
[C---:B------:R-:W-:Y:S02]  /*5420*/  DFMA R6, R10.reuse, R42, R6 ;  /* 0x0000002a0a06722b */ /* 0x040fe40000000006 */
[C---:B------:R-:W-:Y:S01]  /*5430*/  DFMA R36, R10.reuse, R46, R36 ;  /* 0x0000002e0a24722b */ /* 0x040fe20000000024 */
[C---:B------:R-:W-:Y:S01]  /*5440*/  IMAD.WIDE R30, R5.reuse, 0x8, R22 ;  /* 0x00000008051e7825 */ /* 0x040fe200078e0216 */
[C---:B------:R-:W-:Y:S02]  /*5450*/  DFMA R34, R10.reuse, R84, R34 ;  /* 0x000000540a22722b */ /* 0x040fe40000000022 */
[C---:B------:R-:W-:Y:S02]  /*5460*/  DFMA R12, R10.reuse, R86, R12 ;  /* 0x000000560a0c722b */ /* 0x040fe4000000000c */
[----:B------:R-:W-:Y:S01]  /*5470*/  DFMA R32, R10, R88, R32 ;  /* 0x000000580a20722b */ /* 0x000fe20000000020 */
[----:B------:R-:W-:Y:S01]  /*5480*/  IMAD.WIDE R10, R5, 0x8, R30 ;  /* 0x00000008050a7825 */ /* 0x000fe200078e021e */
[----:B----4-:R-:W-:-:S02]  /*5490*/  DMUL R8, R8, R2 ;  /* 0x0000000208087228 */ /* 0x010fc40000000000 */
[-C--:B------:R-:W-:Y:S02]  /*54a0*/  DMUL R20, R20, R2.reuse ;  /* 0x0000000214147228 */ /* 0x080fe40000000000 */
[-C--:B------:R-:W-:Y:S01]  /*54b0*/  DMUL R28, R28, R2.reuse ;  /* 0x000000021c1c7228 */ /* 0x080fe20000000000 */
[----:B------:R-:W-:Y:S01]  /*54c0*/  IMAD.WIDE R38, R5, 0x8, R10 ;  /* 0x0000000805267825 */ /* 0x000fe200078e020a */
[-C--:B------:R-:W-:Y:S01]  /*54d0*/  DMUL R24, R24, R2.reuse ;  /* 0x0000000218187228 */ /* 0x080fe20000000000 */
[----:B------:R-:W-:Y:S01]  /*54e0*/  STG.E.64 desc[UR8][R14.64], R8 ;  /* 0x000000080e007986 */ /* 0x000fe2000c101b08 */
[-C--:B------:R-:W-:Y:S02]  /*54f0*/  DMUL R6, R6, R2.reuse ;  /* 0x0000000206067228 */ /* 0x080fe40000000000 */
[-C--:B------:R-:W-:Y:S01]  /*5500*/  DMUL R36, R36, R2.reuse ;  /* 0x0000000224247228 */ /* 0x080fe20000000000 */
[----:B------:R-:W-:Y:S01]  /*5510*/  STG.E.64 desc[UR8][R26.64], R20 ;  /* 0x000000141a007986 */ /* 0x000fe2000c101b08 */
[----:B------:R-:W-:-:S02]  /*5520*/  DMUL R34, R34, R2 ;  /* 0x0000000222227228 */ /* 0x000fc40000000000 */
[-C--:B------:R-:W-:Y:S01]  /*5530*/  DMUL R12, R12, R2.reuse ;  /* 0x000000020c0c7228 */ /* 0x080fe20000000000 */
[----:B------:R-:W-:Y:S01]  /*5540*/  STG.E.64 desc[UR8][R16.64], R28 ;  /* 0x0000001c10007986 */ /* 0x000fe2000c101b08 */
[----:B------:R-:W-:Y:S01]  /*5550*/  DMUL R32, R32, R2 ;  /* 0x0000000220207228 */ /* 0x000fe20000000000 */
[----:B------:R-:W-:Y:S02]  /*5560*/  IMAD.WIDE R2, R5, 0x8, R38 ;  /* 0x0000000805027825 */ /* 0x000fe400078e0226 */
[----:B------:R-:W-:Y:S04]  /*5570*/  STG.E.64 desc[UR8][R18.64], R24 ;  /* 0x0000001812007986 */ /* 0x000fe8000c101b08 */
[----:B------:R-:W-:Y:S04]  /*5580*/  STG.E.64 desc[UR8][R22.64], R6 ;  /* 0x0000000616007986 */ /* 0x000fe8000c101b08 */
[----:B------:R-:W-:Y:S04]  /*5590*/  STG.E.64 desc[UR8][R30.64], R36 ;  /* 0x000000241e007986 */ /* 0x000fe8000c101b08 */
[----:B------:R-:W-:Y:S04]  /*55a0*/  STG.E.64 desc[UR8][R10.64], R34 ;  /* 0x000000220a007986 */ /* 0x000fe8000c101b08 */
[----:B------:R-:W-:Y:S04]  /*55b0*/  STG.E.64 desc[UR8][R38.64], R12 ;  /* 0x0000000c26007986 */ /* 0x000fe8000c101b08 */
[----:B------:R-:W-:Y:S01]  /*55c0*/  STG.E.64 desc[UR8][R2.64], R32 ;  /* 0x0000002002007986 */ /* 0x000fe2000c101b08 */
[----:B------:R-:W-:Y:S05]  /*55d0*/  EXIT ;  /* 0x000000000000794d */ /* 0x000fea0003800000 */
        .weak           $__internal_4_$__cuda_sm20_dblrcp_rn_slowpath_v3
        .type           $__internal_4_$__cuda_sm20_dblrcp_rn_slowpath_v3,@function
        .size           $__internal_4_$__cuda_sm20_dblrcp_rn_slowpath_v3,($__internal_5_$__cuda_sm20_dsqrt_rn_f64_mediumpath_v1 - $__internal_4_$__cuda_sm20_dblrcp_rn_slowpath_v3)
$__internal_4_$__cuda_sm20_dblrcp_rn_slowpath_v3:
[----:B------:R-:W-:Y:S01]  /*55e0*/  DSETP.GTU.AND P0, PT, |R152|, +INF , PT ;  /* 0x7ff000009800742a */ /* 0x000fe20003f0c200 */
[----:B------:R-:W-:-:S13]  /*55f0*/  BSSY.RECONVERGENT B0, `(.L_x_121) ;  /* 0x0000022000007945 */ /* 0x000fda0003800200 */
        /* <DEDUP_REMOVED lines=9> */
[----:B------:R-:W-:Y:S02]  /*5690*/  VIADD R155, R153, 0xc0200000 ;  /* 0xc0200000999b7836 */ /* 0x000fe40000000000 */
        /* <DEDUP_REMOVED lines=12> */
.L_x_124:
        /* <DEDUP_REMOVED lines=9> */
.L_x_122:
[----:B------:R-:W-:Y:S02]  /*57f0*/  LOP3.LUT R155, R153, 0x80000, RZ, 0xfc, !PT ;  /* 0x00080000999b7812 */ /* 0x000fe400078efcff */
[----:B------:R-:W-:-:S07]  /*5800*/  MOV R154, R152 ;  /* 0x00000098009a7202 */ /* 0x000fce0000000f00 */
.L_x_123:
[----:B------:R-:W-:Y:S05]  /*5810*/  BSYNC.RECONVERGENT B0 ;  /* 0x0000000000007941 */ /* 0x000fea0003800200 */
.L_x_121:
[----:B------:R-:W-:-:S04]  /*5820*/  IMAD.MOV.U32 R161, RZ, RZ, 0x0 ;  /* 0x00000000ffa17424 */ /* 0x000fc800078e00ff */
[----:B------:R-:W-:Y:S05]  /*5830*/  RET.REL.NODEC R160 `(_Z52GDFTgrid_weight_second_derivative_offdiagonal_kernelPdPKdS1_S1_S1_PKiS1_S1_ii) ;  /* 0xffffffa4a0f07950 */ /* 0x000fea0003c3ffff */
        .weak           $__internal_5_$__cuda_sm20_dsqrt_rn_f64_mediumpath_v1
        .type           $__internal_5_$__cuda_sm20_dsqrt_rn_f64_mediumpath_v1,@function
        .size           $__internal_5_$__cuda_sm20_dsqrt_rn_f64_mediumpath_v1,(.L_x_225 - $__internal_5_$__cuda_sm20_dsqrt_rn_f64_mediumpath_v1)
$__internal_5_$__cuda_sm20_dsqrt_rn_f64_mediumpath_v1:
[----:B------:R-:W-:Y:S01]  /*5840*/  ISETP.GE.U32.AND P0, PT, R106, -0x3400000, PT ;  /* 0xfcc000006a00780c */ /* 0x000fe20003f06070 */
[----:B------:R-:W-:-:S12]  /*5850*/  BSSY.RECONVERGENT B1, `(.L_x_125) ;  /* 0x0000023000017945 */ /* 0x000fd80003800200 */
        /* <DEDUP_REMOVED lines=9> */
.L_x_126:
        /* <DEDUP_REMOVED lines=9> */
[----:B------:R-:W-:Y:S02]  /*5980*/  IMAD.MOV.U32 R112, RZ, RZ, RZ ;  /* 0x000000ffff707224 */ /* 0x000fe400078e00ff */
[----:B------:R-:W-:Y:S02]  /*5990*/  IMAD.MOV.U32 R108, RZ, RZ, 0x0 ;  /* 0x00000000ff6c7424 */ /* 0x000fe400078e00ff */
[----:B------:R-:W-:Y:S01]  /*59a0*/  IMAD.MOV.U32 R109, RZ, RZ, 0x3fd80000 ;  /* 0x3fd80000ff6d7424 */ /* 0x000fe200078e00ff */
        /* <DEDUP_REMOVED lines=12> */
.L_x_128:
[----:B------:R-:W-:-:S11]  /*5a70*/  DADD R108, R114, R114 ;  /* 0x00000000726c7229 */ /* 0x000fd60000000072 */
.L_x_127:
[----:B------:R-:W-:Y:S05]  /*5a80*/  BSYNC.RECONVERGENT B1 ;  /* 0x0000000000017941 */ /* 0x000fea0003800200 */
.L_x_125:
[----:B------:R-:W-:-:S04]  /*5a90*/  IMAD.MOV.U32 R121, RZ, RZ, 0x0 ;  /* 0x00000000ff797424 */ /* 0x000fc800078e00ff */
[----:B------:R-:W-:Y:S05]  /*5aa0*/  RET.REL.NODEC R120 `(_Z52GDFTgrid_weight_second_derivative_offdiagonal_kernelPdPKdS1_S1_S1_PKiS1_S1_ii) ;  /* 0xffffffa478547950 */ /* 0x000fea0003c3ffff */
.L_x_129:
        /* <DEDUP_REMOVED lines=13> */
.L_x_225:


//--------------------- .text._Z33GDFTgrid_weight_derivative_kernelPdPKdS1_S1_S1_PKiii --------------------------
	.section	.text._Z33GDFTgrid_weight_derivative_kernelPdPKdS1_S1_S1_PKiii,"ax",@progbits
	.align	128
        .global         _Z33GDFTgrid_weight_derivative_kernelPdPKdS1_S1_S1_PKiii
        .type           _Z33GDFTgrid_weight_derivative_kernelPdPKdS1_S1_S1_PKiii,@function
        .size           _Z33GDFTgrid_weight_derivative_kernelPdPKdS1_S1_S1_PKiii,(.L_x_227 - _Z33GDFTgrid_weight_derivative_kernelPdPKdS1_S1_S1_PKiii)
        .other          _Z33GDFTgrid_weight_derivative_kernelPdPKdS1_S1_S1_PKiii,@"STO_CUDA_ENTRY STV_DEFAULT"
_Z33GDFTgrid_weight_derivative_kernelPdPKdS1_S1_S1_PKiii:
.text._Z33GDFTgrid_weight_derivative_kernelPdPKdS1_S1_S1_PKiii:
        /* <DEDUP_REMOVED lines=30> */
[----:B------:R-:W4:Y:S04]  /*01e0*/  LDG.E.64.CONSTANT R58, desc[UR12][R4.64+0x10] ;  /* 0x0000100c043a7981 */ /* 0x000f28000c1e9b00 */
[----:B------:R-:W4:Y:S01]  /*01f0*/  LDG.E.64.CONSTANT R56, desc[UR12][R6.64+0x10] ;  /* 0x0000100c06387981 */ /* 0x000f22000c1e9b00 */
[----:B------:R-:W-:-:S04]  /*0200*/  IMAD R11, R3, 0x3, RZ ;  /* 0x00000003030b7824 */ /* 0x000fc800078e02ff */
[----:B------:R-:W-:-:S05]  /*0210*/  IMAD.WIDE.U32 R8, R11, 0x8, R8 ;  /* 0x000000080b087825 */ /* 0x000fca00078e0008 */
[----:B------:R-:W5:Y:S04]  /*0220*/  LDG.E.64.CONSTANT R54, desc[UR12][R8.64] ;  /* 0x0000000c08367981 */ /* 0x000f68000c1e9b00 */
[----:B------:R-:W5:Y:S04]  /*0230*/  LDG.E.64.CONSTANT R52, desc[UR12][R8.64+0x8] ;  /* 0x0000080c08347981 */ /* 0x000f68000c1e9b00 */
[----:B------:R0:W5:Y:S02]  /*0240*/  LDG.E.64.CONSTANT R50, desc[UR12][R8.64+0x10] ;  /* 0x0000100c08327981 */ /* 0x000164000c1e9b00 */
[----:B0-----:R-:W-:Y:S01]  /*0250*/  IMAD.MOV.U32 R8, RZ, RZ, 0x0 ;  /* 0x00000000ff087424 */ /* 0x001fe200078e00ff */
[----:B------:R-:W-:Y:S01]  /*0260*/  MOV R9, 0x3fd80000 ;  /* 0x3fd8000000097802 */ /* 0x000fe20000000f00 */
[----:B------:R-:W-:Y:S01]  /*0270*/  BSSY.RECONVERGENT B0, `(.L_x_130) ;  /* 0x0000020000007945 */ /* 0x000fe20003800200 */
[----:B--2---:R-:W-:-:S02]  /*0280*/  DADD R12, -R66, R64 ;  /* 0x00000000420c7229 */ /* 0x004fc40000000140 */
        /* <DEDUP_REMOVED lines=16> */
[----:B------:R-:W-:Y:S02]  /*0390*/  DFMA R10, R6, -R6, R12 ;  /* 0x80000006060a722b */ /* 0x000fe4000000000c */
[----:B-----5:R-:W-:Y:S02]  /*03a0*/  DADD R44, -R62, R54 ;  /* 0x000000003e2c7229 */ /* 0x020fe40000000136 */
[----:B------:R-:W-:Y:S02]  /*03b0*/  DADD R42, -R66, R52 ;  /* 0x00000000422a7229 */ /* 0x000fe40000000134 */
[----:B------:R-:W-:Y:S02]  /*03c0*/  DADD R40, -R58, R50 ;  /* 0x000000003a287229 */ /* 0x000fe40000000132 */
[----:B------:R-:W-:Y:S01]  /*03d0*/  DFMA R48, R10, R14, R6 ;  /* 0x0000000e0a30722b */ /* 0x000fe20000000006 */
[----:B------:R-:W-:Y:S10]  /*03e0*/  @!P0 BRA `(.L_x_131) ;  /* 0x0000000000208947 */ /* 0x000ff40003800000 */
[----:B------:R-:W-:Y:S01]  /*03f0*/  MOV R78, R12 ;  /* 0x0000000c004e7202 */ /* 0x000fe20000000f00 */
[----:B------:R-:W-:Y:S01]  /*0400*/  IMAD.MOV.U32 R5, RZ, RZ, R7 ;  /* 0x000000ffff057224 */ /* 0x000fe200078e0007 */
[----:B------:R-:W-:Y:S01]  /*0410*/  MOV R7, R15 ;  /* 0x0000000f00077202 */ /* 0x000fe20000000f00 */
[----:B------:R-:W-:Y:S01]  /*0420*/  IMAD.MOV.U32 R12, RZ, RZ, R4 ;  /* 0x000000ffff0c7224 */ /* 0x000fe200078e0004 */
[----:B------:R-:W-:-:S07]  /*0430*/  MOV R4, 0x450 ;  /* 0x0000045000047802 */ /* 0x000fce0000000f00 */
[----:B------:R-:W-:Y:S05]  /*0440*/  CALL.REL.NOINC `($__internal_7_$__cuda_sm20_dsqrt_rn_f64_mediumpath_v1) ;  /* 0x0000003c00407944 */ /* 0x000fea0003c00000 */
[----:B------:R-:W-:Y:S02]  /*0450*/  IMAD.MOV.U32 R48, RZ, RZ, R6 ;  /* 0x000000ffff307224 */ /* 0x000fe400078e0006 */
[----:B------:R-:W-:-:S07]  /*0460*/  IMAD.MOV.U32 R49, RZ, RZ, R5 ;  /* 0x000000ffff317224 */ /* 0x000fce00078e0005 */
.L_x_131:
[----:B------:R-:W-:Y:S05]  /*0470*/  BSYNC.RECONVERGENT B0 ;  /* 0x0000000000007941 */ /* 0x000fea0003800200 */
.L_x_130:
[----:B------:R-:W-:Y:S01]  /*0480*/  DMUL R4, R42, R42 ;  /* 0x0000002a2a047228 */ /* 0x000fe20000000000 */
[----:B------:R-:W-:Y:S01]  /*0490*/  IMAD.MOV.U32 R8, RZ, RZ, 0x0 ;  /* 0x00000000ff087424 */ /* 0x000fe200078e00ff */
[----:B------:R-:W-:Y:S01]  /*04a0*/  BSSY.RECONVERGENT B0, `(.L_x_132) ;  /* 0x000001a000007945 */ /* 0x000fe20003800200 */
[----:B------:R-:W-:-:S05]  /*04b0*/  IMAD.MOV.U32 R9, RZ, RZ, 0x3fd80000 ;  /* 0x3fd80000ff097424 */ /* 0x000fca00078e00ff */
        /* <DEDUP_REMOVED lines=21> */
[----:B------:R-:W-:Y:S05]  /*0610*/  CALL.REL.NOINC `($__internal_7_$__cuda_sm20_dsqrt_rn_f64_mediumpath_v1) ;  /* 0x0000003800cc7944 */ /* 0x000fea0003c00000 */
[----:B------:R-:W-:Y:S01]  /*0620*/  MOV R46, R6 ;  /* 0x00000006002e7202 */ /* 0x000fe20000000f00 */
[----:B------:R-:W-:-:S07]  /*0630*/  IMAD.MOV.U32 R47, RZ, RZ, R5 ;  /* 0x000000ffff2f7224 */ /* 0x000fce00078e0005 */
.L_x_133:
[----:B------:R-:W-:Y:S05]  /*0640*/  BSYNC.RECONVERGENT B0 ;  /* 0x0000000000007941 */ /* 0x000fea0003800200 */
.L_x_132:
        /* <DEDUP_REMOVED lines=18> */
[----:B------:R-:W-:Y:S05]  /*0770*/  CALL.REL.NOINC `($__internal_6_$__cuda_sm20_dblrcp_rn_slowpath_v3) ;  /* 0x0000003400d07944 */ /* 0x000fea0003c00000 */
.L_x_135:
[----:B------:R-:W-:Y:S05]  /*0780*/  BSYNC.RECONVERGENT B1 ;  /* 0x0000000000017941 */ /* 0x000fea0003800200 */
.L_x_134:
[----:B------:R-:W-:Y:S01]  /*0790*/  FSEL R4, R4, RZ, P1 ;  /* 0x000000ff04047208 */ /* 0x000fe20000800000 */
[----:B------:R-:W-:Y:S01]  /*07a0*/  HFMA2 R35, -RZ, RZ, 1.984375, 0 ;  /* 0x3ff00000ff237431 */ /* 0x000fe200000001ff */
[----:B------:R-:W-:Y:S02]  /*07b0*/  FSEL R5, R5, RZ, P1 ;  /* 0x000000ff05057208 */ /* 0x000fe40000800000 */
[----:B------:R-:W-:Y:S02]  /*07c0*/  CS2R R38, SRZ ;  /* 0x0000000000267805 */ /* 0x000fe4000001ff00 */
[----:B------:R-:W-:Y:S01]  /*07d0*/  MOV R36, 0x0 ;  /* 0x0000000000247802 */ /* 0x000fe20000000f00 */
[----:B------:R-:W-:Y:S01]  /*07e0*/  IMAD.MOV.U32 R37, RZ, RZ, 0x3ff00000 ;  /* 0x3ff00000ff257424 */ /* 0x000fe200078e00ff */
[----:B------:R-:W-:Y:S01]  /*07f0*/  CS2R R32, SRZ ;  /* 0x0000000000207805 */ /* 0x000fe2000001ff00 */
[----:B------:R-:W-:Y:S01]  /*0800*/  IMAD.MOV.U32 R34, RZ, RZ, 0x0 ;  /* 0x00000000ff227424 */ /* 0x000fe200078e00ff */
[-C--:B------:R-:W-:Y:S01]  /*0810*/  DMUL R44, R44, R4.reuse ;  /* 0x000000042c2c7228 */ /* 0x080fe20000000000 */
[----:B------:R-:W-:Y:S01]  /*0820*/  CS2R R30, SRZ ;  /* 0x00000000001e7805 */ /* 0x000fe2000001ff00 */
[-C--:B------:R-:W-:Y:S01]  /*0830*/  DMUL R42, R42, R4.reuse ;  /* 0x000000042a2a7228 */ /* 0x080fe20000000000 */
[----:B------:R-:W-:Y:S01]  /*0840*/  CS2R R28, SRZ ;  /* 0x00000000001c7805 */ /* 0x000fe2000001ff00 */
[----:B------:R-:W-:Y:S01]  /*0850*/  DMUL R40, R40, R4 ;  /* 0x0000000428287228 */ /* 0x000fe20000000000 */
[----:B------:R-:W-:-:S02]  /*0860*/  CS2R R26, SRZ ;  /* 0x00000000001a7805 */ /* 0x000fc4000001ff00 */
[----:B------:R-:W-:Y:S02]  /*0870*/  CS2R R24, SRZ ;  /* 0x0000000000187805 */ /* 0x000fe4000001ff00 */
[----:B------:R-:W-:Y:S01]  /*0880*/  CS2R R22, SRZ ;  /* 0x0000000000167805 */ /* 0x000fe2000001ff00 */
[----:B------:R-:W-:-:S06]  /*0890*/  UMOV UR4, URZ ;  /* 0x000000ff00047c82 */ /* 0x000fcc0008000000 */
.L_x_168:
[----:B------:R-:W0:Y:S01]  /*08a0*/  LDCU.64 UR6, c[0x0][0x398] ;  /* 0x00007300ff0677ac */ /* 0x000e220008000a00 */
[----:B------:R-:W-:-:S04]  /*08b0*/  UIMAD UR5, UR4, 0x3, URZ ;  /* 0x00000003040578a4 */ /* 0x000fc8000f8e02ff */
[----:B0-----:R-:W-:-:S07]  /*08c0*/  UIMAD.WIDE.U32 UR6, UR5, 0x8, UR6 ;  /* 0x00000008050678a5 */ /* 0x001fce000f8e0006 */
[----:B------:R-:W0:Y:S01]  /*08d0*/  LDCU UR5, c[0x0][0x3b4] ;  /* 0x00007680ff0577ac */ /* 0x000e220008000800 */
[----:B------:R-:W-:Y:S02]  /*08e0*/  IMAD.U32 R20, RZ, RZ, UR6 ;  /* 0x00000006ff147e24 */ /* 0x000fe4000f8e00ff */
[----:B------:R-:W-:Y:S01]  /*08f0*/  IMAD.U32 R21, RZ, RZ, UR7 ;  /* 0x00000007ff157e24 */ /* 0x000fe2000f8e00ff */
[----:B------:R-:W-:Y:S01]  /*0900*/  MOV R18, UR6 ;  /* 0x0000000600127c02 */ /* 0x000fe20008000f00 */
[----:B------:R-:W-:-:S04]  /*0910*/  IMAD.U32 R19, RZ, RZ, UR7 ;  /* 0x00000007ff137e24 */ /* 0x000fc8000f8e00ff */
[----:B------:R-:W2:Y:S01]  /*0920*/  LDG.E.64.CONSTANT R20, desc[UR12][R20.64+0x8] ;  /* 0x0000080c14147981 */ /* 0x000ea2000c1e9b00 */
[----:B------:R-:W-:Y:S01]  /*0930*/  IMAD.U32 R16, RZ, RZ, UR6 ;  /* 0x00000006ff107e24 */ /* 0x000fe2000f8e00ff */
[----:B------:R-:W-:Y:S02]  /*0940*/  MOV R17, UR7 ;  /* 0x0000000700117c02 */ /* 0x000fe40008000f00 */
[----:B------:R-:W3:Y:S04]  /*0950*/  LDG.E.64.CONSTANT R18, desc[UR12][R18.64] ;  /* 0x0000000c12127981 */ /* 0x000ee8000c1e9b00 */
[----:B------:R-:W4:Y:S01]  /*0960*/  LDG.E.64.CONSTANT R16, desc[UR12][R16.64+0x10] ;  /* 0x0000100c10107981 */ /* 0x000f22000c1e9b00 */
[----:B0-----:R-:W-:Y:S01]  /*0970*/  UISETP.NE.AND UP0, UPT, UR5, 0x1, UPT ;  /* 0x000000010500788c */ /* 0x001fe2000bf05270 */
        /* <DEDUP_REMOVED lines=26> */
[----:B------:R-:W-:Y:S05]  /*0b20*/  CALL.REL.NOINC `($__internal_7_$__cuda_sm20_dsqrt_rn_f64_mediumpath_v1) ;  /* 0x0000003400887944 */ /* 0x000fea0003c00000 */
[----:B------:R-:W-:Y:S01]  /*0b30*/  IMAD.MOV.U32 R14, RZ, RZ, R6 ;  /* 0x000000ffff0e7224 */ /* 0x000fe200078e0006 */
[----:B------:R-:W-:-:S07]  /*0b40*/  MOV R15, R5 ;  /* 0x00000005000f7202 */ /* 0x000fce0000000f00 */
.L_x_137:
[----:B------:R-:W-:Y:S05]  /*0b50*/  BSYNC.RECONVERGENT B0 ;  /* 0x0000000000007941 */ /* 0x000fea0003800200 */
.L_x_136:
[----:B------:R-:W-:Y:S01]  /*0b60*/  DADD R6, R64, -R20 ;  /* 0x0000000040067229 */ /* 0x000fe20000000814 */
[----:B------:R-:W-:Y:S01]  /*0b70*/  BSSY.RECONVERGENT B0, `(.L_x_138) ;  /* 0x000001c000007945 */ /* 0x000fe20003800200 */
[----:B------:R-:W-:-:S06]  /*0b80*/  DADD R4, R60, -R18 ;  /* 0x000000003c047229 */ /* 0x000fcc0000000812 */
[----:B------:R-:W-:Y:S02]  /*0b90*/  DMUL R8, R6, R6 ;  /* 0x0000000606087228 */ /* 0x000fe40000000000 */
[----:B------:R-:W-:-:S06]  /*0ba0*/  DADD R6, R56, -R16 ;  /* 0x0000000038067229 */ /* 0x000fcc0000000810 */
        /* <DEDUP_REMOVED lines=20> */
[----:B------:R-:W-:Y:S01]  /*0cf0*/  MOV R4, 0xd20 ;  /* 0x00000d2000047802 */ /* 0x000fe20000000f00 */
[----:B------:R-:W-:-:S07]  /*0d00*/  IMAD.MOV.U32 R5, RZ, RZ, R69 ;  /* 0x000000ffff057224 */ /* 0x000fce00078e0045 */
[----:B------:R-:W-:Y:S05]  /*0d10*/  CALL.REL.NOINC `($__internal_7_$__cuda_sm20_dsqrt_rn_f64_mediumpath_v1) ;  /* 0x00000034000c7944 */ /* 0x000fea0003c00000 */
[----:B------:R-:W-:-:S07]  /*0d20*/  MOV R4, R6 ;  /* 0x0000000600047202 */ /* 0x000fce0000000f00 */
.L_x_139:
[----:B------:R-:W-:Y:S05]  /*0d30*/  BSYNC.RECONVERGENT B0 ;  /* 0x0000000000007941 */ /* 0x000fea0003800200 */
.L_x_138:
        /* <DEDUP_REMOVED lines=14> */
[----:B------:R-:W-:-:S03]  /*0e20*/  IMAD.MOV.U32 R8, RZ, RZ, R4 ;  /* 0x000000ffff087224 */ /* 0x000fc600078e0004 */
[----:B------:R-:W-:Y:S02]  /*0e30*/  IADD3 R4, PT, PT, R6, -0x100000, RZ ;  /* 0xfff0000006047810 */ /* 0x000fe40007ffe0ff */
[----:B------:R-:W-:-:S07]  /*0e40*/  MOV R6, 0xe60 ;  /* 0x00000e6000067802 */ /* 0x000fce0000000f00 */
[----:B------:R-:W-:Y:S05]  /*0e50*/  CALL.REL.NOINC `($__internal_6_$__cuda_sm20_dblrcp_rn_slowpath_v3) ;  /* 0x0000003000187944 */ /* 0x000fea0003c00000 */
[----:B------:R-:W-:Y:S02]  /*0e60*/  IMAD.MOV.U32 R8, RZ, RZ, R4 ;  /* 0x000000ffff087224 */ /* 0x000fe400078e0004 */
[----:B------:R-:W-:-:S07]  /*0e70*/  IMAD.MOV.U32 R9, RZ, RZ, R5 ;  /* 0x000000ffff097224 */ /* 0x000fce00078e0005 */
.L_x_141:
[----:B------:R-:W-:Y:S05]  /*0e80*/  BSYNC.RECONVERGENT B1 ;  /* 0x0000000000017941 */ /* 0x000fea0003800200 */
.L_x_140:
[----:B------:R-:W0:Y:S01]  /*0e90*/  LDCU UR8, c[0x0][0x3b4] ;  /* 0x00007680ff0877ac */ /* 0x000e220008000800 */
[----:B------:R-:W-:Y:S01]  /*0ea0*/  IMAD.MOV.U32 R7, RZ, RZ, 0x8 ;  /* 0x00000008ff077424 */ /* 0x000fe200078e00ff */
[----:B------:R-:W1:Y:S01]  /*0eb0*/  LDCU.64 UR6, c[0x0][0x3a0] ;  /* 0x00007400ff0677ac */ /* 0x000e620008000a00 */
[----:B0-----:R-:W-:-:S05]  /*0ec0*/  MOV R5, UR8 ;  /* 0x0000000800057c02 */ /* 0x001fca0008000f00 */
[----:B------:R-:W-:-:S04]  /*0ed0*/  IMAD R6, R0, R5, UR4 ;  /* 0x0000000400067e24 */ /* 0x000fc8000f8e0205 */
[----:B-1----:R-:W-:-:S06]  /*0ee0*/  IMAD.WIDE.U32 R6, R6, R7, UR6 ;  /* 0x0000000606067e25 */ /* 0x002fcc000f8e0007 */
[----:B------:R-:W2:Y:S01]  /*0ef0*/  LDG.E.64.CONSTANT R6, desc[UR12][R6.64] ;  /* 0x0000000c06067981 */ /* 0x000ea2000c1e9b00 */
[----:B------:R-:W-:Y:S01]  /*0f00*/  DADD R4, -R14, R48 ;  /* 0x000000000e047229 */ /* 0x000fe20000000130 */
[----:B------:R-:W-:Y:S01]  /*0f10*/  FSEL R8, R8, RZ, P1 ;  /* 0x000000ff08087208 */ /* 0x000fe20000800000 */
[----:B------:R-:W-:Y:S01]  /*0f20*/  IMAD.MOV.U32 R76, RZ, RZ, 0x0 ;  /* 0x00000000ff4c7424 */ /* 0x000fe200078e00ff */
[----:B------:R-:W-:Y:S01]  /*0f30*/  FSEL R9, R9, RZ, P1 ;  /* 0x000000ff09097208 */ /* 0x000fe20000800000 */
[----:B------:R-:W-:Y:S01]  /*0f40*/  IMAD.MOV.U32 R77, RZ, RZ, 0x3ff00000 ;  /* 0x3ff00000ff4d7424 */ /* 0x000fe200078e00ff */
[----:B------:R-:W-:-:S04]  /*0f50*/  UMOV UR5, URZ ;  /* 0x000000ff00057c82 */ /* 0x000fc80008000000 */
[----:B------:R-:W-:-:S08]  /*0f60*/  DMUL R4, R4, R8 ;  /* 0x0000000804047228 */ /* 0x000fd00000000000 */
[----:B------:R-:W-:-:S08]  /*0f70*/  DFMA R8, -R4, R4, 1 ;  /* 0x3ff000000408742b */ /* 0x000fd00000000104 */
[----:B--2---:R-:W-:Y:S01]  /*0f80*/  DFMA R8, R6, R8, R4 ;  /* 0x000000080608722b */ /* 0x004fe20000000004 */
[----:B------:R-:W-:Y:S01]  /*0f90*/  IMAD.MOV.U32 R6, RZ, RZ, 0x0 ;  /* 0x00000000ff067424 */ /* 0x000fe200078e00ff */
[----:B------:R-:W-:-:S06]  /*0fa0*/  MOV R7, 0x3ff00000 ;  /* 0x3ff0000000077802 */ /* 0x000fcc0000000f00 */
[----:B------:R-:W-:-:S08]  /*0fb0*/  DFMA R4, -R8, R8, 3 ;  /* 0x400800000804742b */ /* 0x000fd00000000108 */
[----:B------:R-:W-:-:S08]  /*0fc0*/  DMUL R4, R8, R4 ;  /* 0x0000000408047228 */ /* 0x000fd00000000000 */
[----:B------:R-:W-:-:S08]  /*0fd0*/  DMUL R4, R4, 0.5 ;  /* 0x3fe0000004047828 */ /* 0x000fd00000000000 */
[----:B------:R-:W-:-:S08]  /*0fe0*/  DFMA R8, -R4, R4, 3 ;  /* 0x400800000408742b */ /* 0x000fd00000000104 */
[----:B------:R-:W-:-:S08]  /*0ff0*/  DMUL R8, R4, R8 ;  /* 0x0000000804087228 */ /* 0x000fd00000000000 */
[----:B------:R-:W-:-:S08]  /*1000*/  DMUL R8, R8, 0.5 ;  /* 0x3fe0000008087828 */ /* 0x000fd00000000000 */
[----:B------:R-:W-:-:S08]  /*1010*/  DFMA R4, -R8, R8, 3 ;  /* 0x400800000804742b */ /* 0x000fd00000000108 */
[----:B------:R-:W-:-:S08]  /*1020*/  DMUL R4, R8, R4 ;  /* 0x0000000408047228 */ /* 0x000fd00000000000 */
[----:B------:R-:W-:-:S08]  /*1030*/  DFMA R4, R4, -0.5, R6 ;  /* 0xbfe000000404782b */ /* 0x000fd00000000006 */
[----:B------:R-:W-:-:S08]  /*1040*/  DMUL R4, R4, 0.5 ;  /* 0x3fe0000004047828 */ /* 0x000fd00000000000 */
[----:B------:R-:W-:Y:S01]  /*1050*/  DMUL R34, R4, R34 ;  /* 0x0000002204227228 */ /* 0x000fe20000000000 */
[----:B------:R-:W-:Y:S10]  /*1060*/  BRA.U !UP0, `(.L_x_142) ;  /* 0x0000000d08d47547 */ /* 0x000ff4000b800000 */
[----:B------:R-:W0:Y:S01]  /*1070*/  LDCU.64 UR10, c[0x0][0x398] ;  /* 0x00007300ff0a77ac */ /* 0x000e220008000a00 */
[----:B------:R-:W-:Y:S01]  /*1080*/  MOV R76, 0x0 ;  /* 0x00000000004c7802 */ /* 0x000fe20000000f00 */
[----:B------:R-:W-:Y:S01]  /*1090*/  IMAD.MOV.U32 R77, RZ, RZ, 0x3ff00000 ;  /* 0x3ff00000ff4d7424 */ /* 0x000fe200078e00ff */
[----:B------:R-:W-:Y:S02]  /*10a0*/  UIMAD UR14, UR4, UR8, URZ ;  /* 0x00000008040e72a4 */ /* 0x000fe4000f8e02ff */
[----:B------:R-:W-:Y:S02]  /*10b0*/  ULOP3.LUT UR5, UR8, 0x7ffffffe, URZ, 0xc0, !UPT ;  /* 0x7ffffffe08057892 */ /* 0x000fe4000f8ec0ff */
[----:B------:R-:W-:Y:S01]  /*10c0*/  UIMAD.WIDE.U32 UR6, UR14, 0x8, UR6 ;  /* 0x000000080e0678a5 */ /* 0x000fe2000f8e0006 */
[----:B------:R-:W1:Y:S03]  /*10d0*/  LDCU UR16, c[0x0][0x3b4] ;  /* 0x00007680ff1077ac */ /* 0x000e660008000800 */
[----:B------:R-:W-:Y:S01]  /*10e0*/  UIADD3 UR15, UP1, UPT, UR6, 0x8, URZ ;  /* 0x00000008060f7890 */ /* 0x000fe2000ff3e0ff */
[----:B------:R-:W2:Y:S01]  /*10f0*/  LDCU.64 UR18, c[0x0][0x3a0] ;  /* 0x00007400ff1277ac */ /* 0x000ea20008000a00 */
[----:B0-----:R-:W-:-:S02]  /*1100*/  UIADD3 UR10, UP0, UPT, UR10, 0x18, URZ ;  /* 0x000000180a0a7890 */ /* 0x001fc4000ff1e0ff */
[----:B------:R-:W-:Y:S02]  /*1110*/  UIADD3 UR8, UPT, UPT, -UR5, URZ, URZ ;  /* 0x000000ff05087290 */ /* 0x000fe4000fffe1ff */
[----:B------:R-:W-:Y:S02]  /*1120*/  UIADD3.X UR11, UPT, UPT, URZ, UR11, URZ, UP0, !UPT ;  /* 0x0000000bff0b7290 */ /* 0x000fe400087fe4ff */
[----:B------:R-:W-:-:S12]  /*1130*/  UIADD3.X UR9, UPT, UPT, URZ, UR7, URZ, UP1, !UPT ;  /* 0x00000007ff097290 */ /* 0x000fd80008ffe4ff */
.L_x_153:
[----:B------:R-:W-:Y:S01]  /*1140*/  UMOV UR6, UR10 ;  /* 0x0000000a00067c82 */ /* 0x000fe20008000000 */
[----:B------:R-:W-:Y:S01]  /*1150*/  UMOV UR7, UR11 ;  /* 0x0000000b00077c82 */ /* 0x000fe20008000000 */
[----:B------:R-:W-:Y:S01]  /*1160*/  IMAD.U32 R70, RZ, RZ, UR6 ;  /* 0x00000006ff467e24 */ /* 0x000fe2000f8e00ff */
[----:B------:R-:W-:Y:S01]  /*1170*/  MOV R71, UR7 ;  /* 0x0000000700477c02 */ /* 0x000fe20008000f00 */
[----:B------:R-:W-:Y:S02]  /*1180*/  IMAD.U32 R68, RZ, RZ, UR6 ;  /* 0x00000006ff447e24 */ /* 0x000fe4000f8e00ff */
[----:B------:R-:W-:-:S03]  /*1190*/  IMAD.U32 R69, RZ, RZ, UR7 ;  /* 0x00000007ff457e24 */ /* 0x000fc6000f8e00ff */
[----:B------:R-:W3:Y:S01]  /*11a0*/  LDG.E.64.CONSTANT R70, desc[UR12][R70.64+-0x10] ;  /* 0xfffff00c46467981 */ /* 0x000ee2000c1e9b00 */
[----:B------:R-:W-:Y:S01]  /*11b0*/  MOV R72, UR6 ;  /* 0x0000000600487c02 */ /* 0x000fe20008000f00 */
[----:B------:R-:W-:Y:S02]  /*11c0*/  IMAD.U32 R73, RZ, RZ, UR7 ;  /* 0x00000007ff497e24 */ /* 0x000fe4000f8e00ff */
[----:B------:R-:W4:Y:S04]  /*11d0*/  LDG.E.64.CONSTANT R68, desc[UR12][R68.64+-0x18] ;  /* 0xffffe80c44447981 */ /* 0x000f28000c1e9b00 */
[----:B------:R-:W5:Y:S01]  /*11e0*/  LDG.E.64.CONSTANT R72, desc[UR12][R72.64+-0x8] ;  /* 0xfffff80c48487981 */ /* 0x000f62000c1e9b00 */
[----:B-1----:R-:W-:Y:S01]  /*11f0*/  ULOP3.LUT UR5, UR16, 0x7ffffffe, URZ, 0xc0, !UPT ;  /* 0x7ffffffe10057892 */ /* 0x002fe2000f8ec0ff */
[----:B------:R-:W-:Y:S01]  /*1200*/  BSSY.RECONVERGENT B0, `(.L_x_143) ;  /* 0x0000020000007945 */ /* 0x000fe20003800200 */
[----:B---3--:R-:W-:-:S02]  /*1210*/  DADD R4, -R66, R70 ;  /* 0x0000000042047229 */ /* 0x008fc40000000146 */
[----:B------:R-:W-:-:S06]  /*1220*/  DADD R70, R20, -R70 ;  /* 0x0000000014467229 */ /* 0x000fcc0000000846 */
[----:B------:R-:W-:Y:S02]  /*1230*/  DMUL R6, R4, R4 ;  /* 0x0000000404067228 */ /* 0x000fe40000000000 */
[----:B----4-:R-:W-:Y:S02]  /*1240*/  DADD R4, -R62, R68 ;  /* 0x000000003e047229 */ /* 0x010fe40000000144 */
[----:B-----5:R-:W-:Y:S02]  /*1250*/  DADD R78, -R58, R72 ;  /* 0x000000003a4e7229 */ /* 0x020fe40000000148 */
[----:B------:R-:W-:Y:S02]  /*1260*/  DADD R68, R18, -R68 ;  /* 0x0000000012447229 */ /* 0x000fe40000000844 */
[----:B------:R-:W-:Y:S02]  /*1270*/  DADD R72, R16, -R72 ;  /* 0x0000000010487229 */ /* 0x000fe40000000848 */
        /* <DEDUP_REMOVED lines=21> */
[----:B--2---:R-:W-:Y:S05]  /*13d0*/  CALL.REL.NOINC `($__internal_7_$__cuda_sm20_dsqrt_rn_f64_mediumpath_v1) ;  /* 0x0000002c005c7944 */ /* 0x004fea0003c00000 */
[----:B------:R-:W-:Y:S01]  /*13e0*/  MOV R74, R6 ;  /* 0x00000006004a7202 */ /* 0x000fe20000000f00 */
[----:B------:R-:W-:-:S07]  /*13f0*/  IMAD.MOV.U32 R75, RZ, RZ, R5 ;  /* 0x000000ffff4b7224 */ /* 0x000fce00078e0005 */
.L_x_144:
[----:B--2---:R-:W-:Y:S05]  /*1400*/  BSYNC.RECONVERGENT B0 ;  /* 0x0000000000007941 */ /* 0x004fea0003800200 */
.L_x_143:
[----:B------:R-:W-:Y:S01]  /*1410*/  DMUL R70, R70, R70 ;  /* 0x0000004646467228 */ /* 0x000fe20000000000 */
[----:B------:R-:W-:Y:S01]  /*1420*/  MOV R6, 0x0 ;  /* 0x0000000000067802 */ /* 0x000fe20000000f00 */
[----:B------:R-:W-:-:S06]  /*1430*/  IMAD.MOV.U32 R7, RZ, RZ, 0x3fd80000 ;  /* 0x3fd80000ff077424 */ /* 0x000fcc00078e00ff */
        /* <DEDUP_REMOVED lines=19> */
[----:B------:R-:W-:-:S07]  /*1570*/  MOV R4, 0x1590 ;  /* 0x0000159000047802 */ /* 0x000fce0000000f00 */
[----:B------:R-:W-:Y:S05]  /*1580*/  CALL.REL.NOINC `($__internal_7_$__cuda_sm20_dsqrt_rn_f64_mediumpath_v1) ;  /* 0x0000002800f07944 */ /* 0x000fea0003c00000 */
[----:B------:R-:W-:-:S07]  /*1590*/  IMAD.MOV.U32 R4, RZ, RZ, R6 ;  /* 0x000000ffff047224 */ /* 0x000fce00078e0006 */
.L_x_145:
        /* <DEDUP_REMOVED lines=14> */
[----:B------:R-:W-:-:S03]  /*1680*/  MOV R8, R4 ;  /* 0x0000000400087202 */ /* 0x000fc60000000f00 */
[----:B------:R-:W-:Y:S01]  /*1690*/  VIADD R4, R6, 0xfff00000 ;  /* 0xfff0000006047836 */ /* 0x000fe20000000000 */
[----:B------:R-:W-:-:S07]  /*16a0*/  MOV R6, 0x16c0 ;  /* 0x000016c000067802 */ /* 0x000fce0000000f00 */
[----:B------:R-:W-:Y:S05]  /*16b0*/  CALL.REL.NOINC `($__internal_6_$__cuda_sm20_dblrcp_rn_slowpath_v3) ;  /* 0x0000002800007944 */ /* 0x000fea0003c00000 */
[----:B------:R-:W-:Y:S01]  /*16c0*/  IMAD.MOV.U32 R8, RZ, RZ, R4 ;  /* 0x000000ffff087224 */ /* 0x000fe200078e0004 */
[----:B------:R-:W-:-:S07]  /*16d0*/  MOV R9, R5 ;  /* 0x0000000500097202 */ /* 0x000fce0000000f00 */
.L_x_147:
[----:B------:R-:W-:Y:S05]  /*16e0*/  BSYNC.RECONVERGENT B1 ;  /* 0x0000000000017941 */ /* 0x000fea0003800200 */
.L_x_146:
[----:B------:R-:W-:-:S06]  /*16f0*/  UIMAD.WIDE.U32 UR10, UR14, 0x8, UR18 ;  /* 0x000000080e0a78a5 */ /* 0x000fcc000f8e0012 */
[----:B------:R-:W-:Y:S02]  /*1700*/  IMAD.U32 R4, RZ, RZ, UR10 ;  /* 0x0000000aff047e24 */ /* 0x000fe4000f8e00ff */
[----:B------:R-:W-:-:S06]  /*1710*/  IMAD.U32 R5, RZ, RZ, UR11 ;  /* 0x0000000bff057e24 */ /* 0x000fcc000f8e00ff */
[----:B------:R-:W2:Y:S01]  /*1720*/  LDG.E.64.CONSTANT R4, desc[UR12][R4.64] ;  /* 0x0000000c04047981 */ /* 0x000ea2000c1e9b00 */
[----:B------:R-:W-:Y:S01]  /*1730*/  MOV R72, UR6 ;  /* 0x0000000600487c02 */ /* 0x000fe20008000f00 */
[----:B------:R-:W-:Y:S01]  /*1740*/  IMAD.U32 R73, RZ, RZ, UR7 ;  /* 0x00000007ff497e24 */ /* 0x000fe2000f8e00ff */
[----:B------:R-:W-:Y:S01]  /*1750*/  MOV R7, UR7 ;  /* 0x0000000700077c02 */ /* 0x000fe20008000f00 */
[----:B------:R-:W-:-:S04]  /*1760*/  IMAD.U32 R6, RZ, RZ, UR6 ;  /* 0x00000006ff067e24 */ /* 0x000fc8000f8e00ff */
[----:B------:R-:W3:Y:S01]  /*1770*/  LDG.E.64.CONSTANT R72, desc[UR12][R72.64+0x8] ;  /* 0x0000080c48487981 */ /* 0x000ee2000c1e9b00 */
[----:B------:R-:W-:-:S03]  /*1780*/  IMAD.U32 R70, RZ, RZ, UR6 ;  /* 0x00000006ff467e24 */ /* 0x000fc6000f8e00ff */
[----:B------:R-:W4:Y:S01]  /*1790*/  LDG.E.64.CONSTANT R6, desc[UR12][R6.64] ;  /* 0x0000000c06067981 */ /* 0x000f22000c1e9b00 */
[----:B------:R-:W-:-:S06]  /*17a0*/  IMAD.U32 R71, RZ, RZ, UR7 ;  /* 0x00000007ff477e24 */ /* 0x000fcc000f8e00ff */
[----:B------:R-:W5:Y:S01]  /*17b0*/  LDG.E.64.CONSTANT R70, desc[UR12][R70.64+0x10] ;  /* 0x0000100c46467981 */ /* 0x000f62000c1e9b00 */
[----:B------:R-:W-:Y:S01]  /*17c0*/  DADD R74, -R74, R14 ;  /* 0x000000004a4a7229 */ /* 0x000fe2000000010e */
[----:B------:R-:W-:Y:S01]  /*17d0*/  FSEL R8, R8, RZ, P1 ;  /* 0x000000ff08087208 */ /* 0x000fe20000800000 */
[----:B------:R-:W-:Y:S01]  /*17e0*/  BSSY.RECONVERGENT B0, `(.L_x_148) ;  /* 0x0000031000007945 */ /* 0x000fe20003800200 */
[----:B------:R-:W-:-:S06]  /*17f0*/  FSEL R9, R9, RZ, P1 ;  /* 0x000000ff09097208 */ /* 0x000fcc0000800000 */
[----:B------:R-:W-:-:S08]  /*1800*/  DMUL R74, R74, R8 ;  /* 0x000000084a4a7228 */ /* 0x000fd00000000000 */
[----:B------:R-:W-:-:S08]  /*1810*/  DFMA R8, -R74, R74, 1 ;  /* 0x3ff000004a08742b */ /* 0x000fd0000000014a */
[----:B--2---:R-:W-:-:S08]  /*1820*/  DFMA R4, R4, R8, R74 ;  /* 0x000000080404722b */ /* 0x004fd0000000004a */
[----:B------:R-:W-:Y:S02]  /*1830*/  DFMA R8, -R4, R4, 3 ;  /* 0x400800000408742b */ /* 0x000fe40000000104 */
[----:B----4-:R-:W-:-:S06]  /*1840*/  DADD R74, R18, -R6 ;  /* 0x00000000124a7229 */ /* 0x010fcc0000000806 */
[----:B------:R-:W-:Y:S02]  /*1850*/  DMUL R8, R4, R8 ;  /* 0x0000000804087228 */ /* 0x000fe40000000000 */
[--C-:B-----5:R-:W-:Y:S02]  /*1860*/  DADD R78, -R58, R70.reuse ;  /* 0x000000003a4e7229 */ /* 0x120fe40000000146 */
[----:B------:R-:W-:-:S04]  /*1870*/  DADD R70, R16, -R70 ;  /* 0x0000000010467229 */ /* 0x000fc80000000846 */
[----:B------:R-:W-:-:S08]  /*1880*/  DMUL R8, R8, 0.5 ;  /* 0x3fe0000008087828 */ /* 0x000fd00000000000 */
[----:B------:R-:W-:-:S08]  /*1890*/  DFMA R4, -R8, R8, 3 ;  /* 0x400800000804742b */ /* 0x000fd00000000108 */
[----:B------:R-:W-:Y:S02]  /*18a0*/  DMUL R4, R8, R4 ;  /* 0x0000000408047228 */ /* 0x000fe40000000000 */
[--C-:B---3--:R-:W-:Y:S02]  /*18b0*/  DADD R8, -R66, R72.reuse ;  /* 0x0000000042087229 */ /* 0x108fe40000000148 */
[----:B------:R-:W-:-:S04]  /*18c0*/  DADD R72, R20, -R72 ;  /* 0x0000000014487229 */ /* 0x000fc80000000848 */
[----:B------:R-:W-:Y:S02]  /*18d0*/  DMUL R4, R4, 0.5 ;  /* 0x3fe0000004047828 */ /* 0x000fe40000000000 */
[----:B------:R-:W-:Y:S02]  /*18e0*/  DMUL R10, R8, R8 ;  /* 0x00000008080a7228 */ /* 0x000fe40000000000 */
[----:B------:R-:W-:-:S08]  /*18f0*/  DADD R8, -R62, R6 ;  /* 0x000000003e087229 */ /* 0x000fd00000000106 */
[----:B------:R-:W-:Y:S02]  /*1900*/  DFMA R10, R8, R8, R10 ;  /* 0x00000008080a722b */ /* 0x000fe4000000000a */
[----:B------:R-:W-:-:S06]  /*1910*/  DFMA R8, -R4, R4, 3 ;  /* 0x400800000408742b */ /* 0x000fcc0000000104 */
[----:B------:R-:W-:Y:S02]  /*1920*/  DFMA R78, R78, R78, R10 ;  /* 0x0000004e4e4e722b */ /* 0x000fe4000000000a */
[----:B------:R-:W-:Y:S01]  /*1930*/  DMUL R8, R4, R8 ;  /* 0x0000000804087228 */ /* 0x000fe20000000000 */
[----:B------:R-:W-:Y:S01]  /*1940*/  MOV R4, 0x0 ;  /* 0x0000000000047802 */ /* 0x000fe20000000f00 */
[----:B------:R-:W-:Y:S02]  /*1950*/  IMAD.MOV.U32 R5, RZ, RZ, 0x3ff00000 ;  /* 0x3ff00000ff057424 */ /* 0x000fe400078e00ff */
[----:B------:R-:W0:Y:S04]  /*1960*/  MUFU.RSQ64H R13, R79 ;  /* 0x0000004f000d7308 */ /* 0x000e280000001c00 */
[----:B------:R-:W-:Y:S01]  /*1970*/  VIADD R12, R79, 0xfcb00000 ;  /* 0xfcb000004f0c7836 */ /* 0x000fe20000000000 */
[----:B------:R-:W-:-:S04]  /*1980*/  DFMA R8, R8, -0.5, R4 ;  /* 0xbfe000000808782b */ /* 0x000fc80000000004 */
[----:B------:R-:W-:-:S04]  /*1990*/  ISETP.GE.U32.AND P0, PT, R12, 0x7ca00000, PT ;  /* 0x7ca000000c00780c */ /* 0x000fc80003f06070 */
[----:B------:R-:W-:Y:S02]  /*19a0*/  DMUL R8, R8, 0.5 ;  /* 0x3fe0000008087828 */ /* 0x000fe40000000000 */
[----:B0-----:R-:W-:-:S06]  /*19b0*/  DMUL R4, R12, R12 ;  /* 0x0000000c0c047228 */ /* 0x001fcc0000000000 */
[----:B------:R-:W-:Y:S01]  /*19c0*/  DMUL R76, R8, R76 ;  /* 0x0000004c084c7228 */ /* 0x000fe20000000000 */
[----:B------:R-:W-:Y:S01]  /*19d0*/  MOV R8, 0x0 ;  /* 0x0000000000087802 */ /* 0x000fe20000000f00 */
[----:B------:R-:W-:Y:S01]  /*19e0*/  IMAD.MOV.U32 R9, RZ, RZ, 0x3fd80000 ;  /* 0x3fd80000ff097424 */ /* 0x000fe200078e00ff */
        /* <DEDUP_REMOVED lines=13> */
[----:B------:R-:W-:Y:S05]  /*1ac0*/  CALL.REL.NOINC `($__internal_7_$__cuda_sm20_dsqrt_rn_f64_mediumpath_v1) ;  /* 0x0000002400a07944 */ /* 0x000fea0003c00000 */
[----:B------:R-:W-:Y:S01]  /*1ad0*/  MOV R68, R6 ;  /* 0x0000000600447202 */ /* 0x000fe20000000f00 */
[----:B------:R-:W-:-:S07]  /*1ae0*/  IMAD.MOV.U32 R69, RZ, RZ, R5 ;  /* 0x000000ffff457224 */ /* 0x000fce00078e0005 */
.L_x_149:
[----:B------:R-:W-:Y:S05]  /*1af0*/  BSYNC.RECONVERGENT B0 ;  /* 0x0000000000007941 */ /* 0x000fea0003800200 */
.L_x_148:
        /* <DEDUP_REMOVED lines=25> */
.L_x_150:
        /* <DEDUP_REMOVED lines=20> */
.L_x_152:
[----:B------:R-:W-:Y:S05]  /*1dd0*/  BSYNC.RECONVERGENT B1 ;  /* 0x0000000000017941 */ /* 0x000fea0003800200 */
.L_x_151:
[----:B------:R-:W-:Y:S02]  /*1de0*/  IMAD.U32 R10, RZ, RZ, UR15 ;  /* 0x0000000fff0a7e24 */ /* 0x000fe4000f8e00ff */
[----:B------:R-:W-:-:S05]  /*1df0*/  IMAD.U32 R11, RZ, RZ, UR9 ;  /* 0x00000009ff0b7e24 */ /* 0x000fca000f8e00ff */
[----:B------:R-:W2:Y:S01]  /*1e00*/  LDG.E.64.CONSTANT R4, desc[UR12][R10.64] ;  /* 0x0000000c0a047981 */ /* 0x000ea2000c1e9b00 */
[----:B------:R-:W-:Y:S01]  /*1e10*/  DADD R68, -R68, R14 ;  /* 0x0000000044447229 */ /* 0x000fe2000000010e */
[----:B------:R-:W-:Y:S01]  /*1e20*/  FSEL R6, R8, RZ, P1 ;  /* 0x000000ff08067208 */ /* 0x000fe20000800000 */
[----:B------:R-:W-:Y:S01]  /*1e30*/  UIADD3 UR15, UP0, UPT, UR15, 0x10, URZ ;  /* 0x000000100f0f7890 */ /* 0x000fe2000ff1e0ff */
[----:B------:R-:W-:Y:S01]  /*1e40*/  FSEL R7, R9, RZ, P1 ;  /* 0x000000ff09077208 */ /* 0x000fe20000800000 */
[----:B------:R-:W-:Y:S02]  /*1e50*/  UIADD3 UR8, UPT, UPT, UR8, 0x2, URZ ;  /* 0x0000000208087890 */ /* 0x000fe4000fffe0ff */
[----:B------:R-:W-:Y:S02]  /*1e60*/  UIADD3.X UR9, UPT, UPT, URZ, UR9, URZ, UP0, !UPT ;  /* 0x00000009ff097290 */ /* 0x000fe400087fe4ff */
[----:B------:R-:W-:Y:S01]  /*1e70*/  UISETP.NE.AND UP0, UPT, UR8, URZ, UPT ;  /* 0x000000ff0800728c */ /* 0x000fe2000bf05270 */
[----:B------:R-:W-:Y:S01]  /*1e80*/  DMUL R68, R68, R6 ;  /* 0x0000000644447228 */ /* 0x000fe20000000000 */
[----:B------:R-:W-:-:S02]  /*1e90*/  UIADD3 UR10, UP1, UPT, UR6, 0x30, URZ ;  /* 0x00000030060a7890 */ /* 0x000fc4000ff3e0ff */
[----:B------:R-:W-:Y:S02]  /*1ea0*/  UIADD3 UR14, UPT, UPT, UR14, 0x2, URZ ;  /* 0x000000020e0e7890 */ /* 0x000fe4000fffe0ff */
[----:B------:R-:W-:-:S03]  /*1eb0*/  UIADD3.X UR11, UPT, UPT, URZ, UR7, URZ, UP1, !UPT ;  /* 0x00000007ff0b7290 */ /* 0x000fc60008ffe4ff */
        /* <DEDUP_REMOVED lines=10> */
[----:B------:R-:W-:Y:S01]  /*1f60*/  MOV R4, 0x0 ;  /* 0x0000000000047802 */ /* 0x000fe20000000f00 */
[----:B------:R-:W-:-:S06]  /*1f70*/  IMAD.MOV.U32 R5, RZ, RZ, 0x3ff00000 ;  /* 0x3ff00000ff057424 */ /* 0x000fcc00078e00ff */
[----:B------:R-:W-:-:S08]  /*1f80*/  DFMA R6, R6, -0.5, R4 ;  /* 0xbfe000000606782b */ /* 0x000fd00000000004 */
[----:B------:R-:W-:-:S08]  /*1f90*/  DMUL R6, R6, 0.5 ;  /* 0x3fe0000006067828 */ /* 0x000fd00000000000 */
[----:B------:R-:W-:Y:S01]  /*1fa0*/  DMUL R76, R76, R6 ;  /* 0x000000064c4c7228 */ /* 0x000fe20000000000 */
[----:B------:R-:W-:Y:S10]  /*1fb0*/  BRA.U UP0, `(.L_x_153) ;  /* 0xfffffff100607547 */ /* 0x000ff4000b83ffff */
.L_x_142:
[----:B------:R-:W0:Y:S02]  /*1fc0*/  LDCU UR6, c[0x0][0x3b4] ;  /* 0x00007680ff0677ac */ /* 0x000e240008000800 */
[----:B0-----:R-:W-:-:S04]  /*1fd0*/  ULOP3.LUT UR6, UR6, 0x1, URZ, 0xc0, !UPT ;  /* 0x0000000106067892 */ /* 0x001fc8000f8ec0ff */
[----:B------:R-:W-:-:S09]  /*1fe0*/  UISETP.NE.U32.AND UP0, UPT, UR6, 0x1, UPT ;  /* 0x000000010600788c */ /* 0x000fd2000bf05070 */
[----:B------:R-:W-:Y:S05]  /*1ff0*/  BRA.U UP0, `(.L_x_154) ;  /* 0x0000000500d47547 */ /* 0x000fea000b800000 */
[----:B------:R-:W0:Y:S01]  /*2000*/  LDCU.64 UR6, c[0x0][0x398] ;  /* 0x00007300ff0677ac */ /* 0x000e220008000a00 */
[----:B------:R-:W-:-:S04]  /*2010*/  UIMAD UR8, UR5, 0x3, URZ ;  /* 0x00000003050878a4 */ /* 0x000fc8000f8e02ff */
[----:B0-----:R-:W-:-:S06]  /*2020*/  UIMAD.WIDE.U32 UR6, UR8, 0x8, UR6 ;  /* 0x00000008080678a5 */ /* 0x001fcc000f8e0006 */
[----:B------:R-:W-:Y:S01]  /*2030*/  IMAD.U32 R72, RZ, RZ, UR6 ;  /* 0x00000006ff487e24 */ /* 0x000fe2000f8e00ff */
[----:B------:R-:W-:Y:S01]  /*2040*/  MOV R73, UR7 ;  /* 0x0000000700497c02 */ /* 0x000fe20008000f00 */
[----:B------:R-:W-:Y:S02]  /*2050*/  IMAD.U32 R74, RZ, RZ, UR6 ;  /* 0x00000006ff4a7e24 */ /* 0x000fe4000f8e00ff */
[----:B------:R-:W-:-:S03]  /*2060*/  IMAD.U32 R75, RZ, RZ, UR7 ;  /* 0x00000007ff4b7e24 */ /* 0x000fc6000f8e00ff */
[----:B------:R-:W2:Y:S01]  /*2070*/  LDG.E.64.CONSTANT R72, desc[UR12][R72.64+0x8] ;  /* 0x0000080c48487981 */ /* 0x000ea2000c1e9b00 */
[----:B------:R-:W-:Y:S01]  /*2080*/  MOV R70, UR6 ;  /* 0x0000000600467c02 */ /* 0x000fe20008000f00 */
[----:B------:R-:W-:Y:S02]  /*2090*/  IMAD.U32 R71, RZ, RZ, UR7 ;  /* 0x00000007ff477e24 */ /* 0x000fe4000f8e00ff */
[----:B------:R-:W3:Y:S04]  /*20a0*/  LDG.E.64.CONSTANT R74, desc[UR12][R74.64] ;  /* 0x0000000c4a4a7981 */ /* 0x000ee8000c1e9b00 */
[----:B------:R-:W4:Y:S01]  /*20b0*/  LDG.E.64.CONSTANT R70, desc[UR12][R70.64+0x10] ;  /* 0x0000100c46467981 */ /* 0x000f22000c1e9b00 */
[----:B------:R-:W-:Y:S01]  /*20c0*/  BSSY.RECONVERGENT B0, `(.L_x_155) ;  /* 0x0000020000007945 */ /* 0x000fe20003800200 */
[----:B--2---:R-:W-:-:S02]  /*20d0*/  DADD R4, -R66, R72 ;  /* 0x0000000042047229 */ /* 0x004fc40000000148 */
[----:B------:R-:W-:-:S06]  /*20e0*/  DADD R72, R20, -R72 ;  /* 0x0000000014487229 */ /* 0x000fcc0000000848 */
[----:B------:R-:W-:Y:S02]  /*20f0*/  DMUL R6, R4, R4 ;  /* 0x0000000404067228 */ /* 0x000fe40000000000 */
[----:B---3--:R-:W-:Y:S02]  /*2100*/  DADD R4, -R62, R74 ;  /* 0x000000003e047229 */ /* 0x008fe4000000014a */
[----:B----4-:R-:W-:Y:S02]  /*2110*/  DADD R78, -R58, R70 ;  /* 0x000000003a4e7229 */ /* 0x010fe40000000146 */
        /* <DEDUP_REMOVED lines=26> */
.L_x_156:
[----:B------:R-:W-:Y:S05]  /*22c0*/  BSYNC.RECONVERGENT B0 ;  /* 0x0000000000007941 */ /* 0x000fea0003800200 */
.L_x_155:
        /* <DEDUP_REMOVED lines=25> */
.L_x_157:
        /* <DEDUP_REMOVED lines=20> */
.L_x_159:
[----:B------:R-:W-:Y:S05]  /*25a0*/  BSYNC.RECONVERGENT B1 ;  /* 0x0000000000017941 */ /* 0x000fea0003800200 */
.L_x_158:
[----:B------:R-:W0:Y:S01]  /*25b0*/  LDCU UR8, c[0x0][0x3b4] ;  /* 0x00007680ff0877ac */ /* 0x000e220008000800 */
[----:B------:R-:W1:Y:S01]  /*25c0*/  LDCU.64 UR6, c[0x0][0x3a0] ;  /* 0x00007400ff0677ac */ /* 0x000e620008000a00 */
[----:B0-----:R-:W-:-:S04]  /*25d0*/  UIMAD UR5, UR4, UR8, UR5 ;  /* 0x00000008040572a4 */ /* 0x001fc8000f8e0205 */
[----:B-1----:R-:W-:-:S06]  /*25e0*/  UIMAD.WIDE.U32 UR6, UR5, 0x8, UR6 ;  /* 0x00000008050678a5 */ /* 0x002fcc000f8e0006 */
[----:B------:R-:W-:Y:S02]  /*25f0*/  IMAD.U32 R10, RZ, RZ, UR6 ;  /* 0x00000006ff0a7e24 */ /* 0x000fe4000f8e00ff */
[----:B------:R-:W-:-:S05]  /*2600*/  IMAD.U32 R11, RZ, RZ, UR7 ;  /* 0x00000007ff0b7e24 */ /* 0x000fca000f8e00ff */
        /* <DEDUP_REMOVED lines=19> */
[----:B------:R-:W-:-:S11]  /*2740*/  DMUL R76, R76, R6 ;  /* 0x000000064c4c7228 */ /* 0x000fd60000000000 */
.L_x_154:
[----:B------:R-:W-:Y:S01]  /*2750*/  DADD R20, -R52, R20 ;  /* 0x0000000034147229 */ /* 0x000fe20000000114 */
[----:B------:R-:W-:Y:S01]  /*2760*/  MOV R6, 0x0 ;  /* 0x0000000000067802 */ /* 0x000fe20000000f00 */
[----:B------:R-:W-:Y:S01]  /*2770*/  DADD R18, -R54, R18 ;  /* 0x0000000036127229 */ /* 0x000fe20000000112 */
[----:B------:R-:W-:Y:S01]  /*2780*/  IMAD.MOV.U32 R7, RZ, RZ, 0x3fd80000 ;  /* 0x3fd80000ff077424 */ /* 0x000fe200078e00ff */
[----:B------:R-:W-:Y:S01]  /*2790*/  DADD R16, -R50, R16 ;  /* 0x0000000032107229 */ /* 0x000fe20000000110 */
[----:B------:R-:W-:Y:S01]  /*27a0*/  BSSY.RECONVERGENT B0, `(.L_x_160) ;  /* 0x0000019000007945 */ /* 0x000fe20003800200 */
[----:B------:R-:W-:Y:S02]  /*27b0*/  DADD R38, R76, R38 ;  /* 0x000000004c267229 */ /* 0x000fe40000000026 */
        /* <DEDUP_REMOVED lines=23> */
.L_x_161:
[----:B------:R-:W-:Y:S05]  /*2930*/  BSYNC.RECONVERGENT B0 ;  /* 0x0000000000007941 */ /* 0x000fea0003800200 */
.L_x_160:
        /* <DEDUP_REMOVED lines=20> */
.L_x_163:
[----:B------:R-:W-:Y:S05]  /*2a80*/  BSYNC.RECONVERGENT B1 ;  /* 0x0000000000017941 */ /* 0x000fea0003800200 */
.L_x_162:
[----:B------:R-:W0:Y:S01]  /*2a90*/  LDCU UR5, c[0x0][0x3b4] ;  /* 0x00007680ff0577ac */ /* 0x000e220008000800 */
[----:B------:R-:W1:Y:S01]  /*2aa0*/  LDC.64 R4, c[0x0][0x3a0] ;  /* 0x0000e800ff047b82 */ /* 0x000e620000000a00 */
[----:B0-----:R-:W-:-:S04]  /*2ab0*/  IMAD.U32 R6, RZ, RZ, UR5 ;  /* 0x00000005ff067e24 */ /* 0x001fc8000f8e00ff */
[----:B------:R-:W-:-:S04]  /*2ac0*/  IMAD R7, R6, UR4, R3 ;  /* 0x0000000406077c24 */ /* 0x000fc8000f8e0203 */
[----:B-1----:R-:W-:-:S06]  /*2ad0*/  IMAD.WIDE.U32 R4, R7, 0x8, R4 ;  /* 0x0000000807047825 */ /* 0x002fcc00078e0004 */
        /* <DEDUP_REMOVED lines=11> */
[----:B------:R-:W-:Y:S02]  /*2b90*/  DFMA R10, -R8, R8, 3 ;  /* 0x40080000080a742b */ /* 0x000fe40000000108 */
[----:B------:R-:W-:-:S06]  /*2ba0*/  DFMA R4, -R68, R4, 1 ;  /* 0x3ff000004404742b */ /* 0x000fcc0000000104 */
[----:B------:R-:W-:-:S08]  /*2bb0*/  DMUL R10, R8, R10 ;  /* 0x0000000a080a7228 */ /* 0x000fd00000000000 */
[----:B------:R-:W-:-:S08]  /*2bc0*/  DMUL R10, R10, 0.5 ;  /* 0x3fe000000a0a7828 */ /* 0x000fd00000000000 */
[----:B------:R-:W-:-:S08]  /*2bd0*/  DFMA R12, -R10, R10, 3 ;  /* 0x400800000a0c742b */ /* 0x000fd0000000010a */
[C---:B------:R-:W-:Y:S02]  /*2be0*/  DMUL R12, R10.reuse, R12 ;  /* 0x0000000c0a0c7228 */ /* 0x040fe40000000000 */
[----:B------:R-:W-:-:S06]  /*2bf0*/  DFMA R10, -R10, R10, 1 ;  /* 0x3ff000000a0a742b */ /* 0x000fcc000000010a */
[----:B------:R-:W-:Y:S02]  /*2c00*/  DMUL R72, R12, 0.5 ;  /* 0x3fe000000c487828 */ /* 0x000fe40000000000 */
[----:B------:R-:W-:-:S08]  /*2c10*/  DMUL R12, R6, R68 ;  /* 0x00000044060c7228 */ /* 0x000fd00000000000 */
[-C--:B------:R-:W-:Y:S02]  /*2c20*/  DFMA R70, R18, R12.reuse, -R44 ;  /* 0x0000000c1246722b */ /* 0x080fe4000000082c */
[-C--:B------:R-:W-:Y:S02]  /*2c30*/  DFMA R20, R20, R12.reuse, -R42 ;  /* 0x0000000c1414722b */ /* 0x080fe4000000082a */
[----:B------:R-:W-:Y:S02]  /*2c40*/  DFMA R18, R16, R12, -R40 ;  /* 0x0000000c1012722b */ /* 0x000fe40000000828 */
[----:B------:R-:W-:Y:S02]  /*2c50*/  DFMA R12, -R72, R72, 3 ;  /* 0x40080000480c742b */ /* 0x000fe40000000148 */
[C---:B------:R-:W-:Y:S02]  /*2c60*/  DMUL R70, R6.reuse, R70 ;  /* 0x0000004606467228 */ /* 0x040fe40000000000 */
[----:B------:R-:W-:-:S02]  /*2c70*/  DMUL R20, R6, R20 ;  /* 0x0000001406147228 */ /* 0x000fc40000000000 */
[----:B------:R-:W-:Y:S02]  /*2c80*/  DMUL R18, R6, R18 ;  /* 0x0000001206127228 */ /* 0x000fe40000000000 */
[C---:B------:R-:W-:Y:S02]  /*2c90*/  DMUL R12, R72.reuse, R12 ;  /* 0x0000000c480c7228 */ /* 0x040fe40000000000 */
[----:B------:R-:W-:-:S08]  /*2ca0*/  DFMA R72, -R72, R72, 1 ;  /* 0x3ff000004848742b */ /* 0x000fd00000000148 */
[----:B------:R-:W-:-:S08]  /*2cb0*/  DMUL R72, R72, -0.75 ;  /* 0xbfe8000048487828 */ /* 0x000fd00000000000 */
[----:B------:R-:W-:-:S08]  /*2cc0*/  DMUL R72, R72, 1.5 ;  /* 0x3ff8000048487828 */ /* 0x000fd00000000000 */
[----:B------:R-:W-:Y:S01]  /*2cd0*/  DMUL R72, R72, R10 ;  /* 0x0000000a48487228 */ /* 0x000fe20000000000 */
[----:B------:R-:W-:Y:S01]  /*2ce0*/  IMAD.MOV.U32 R10, RZ, RZ, 0x0 ;  /* 0x00000000ff0a7424 */ /* 0x000fe200078e00ff */
[----:B------:R-:W-:-:S06]  /*2cf0*/  MOV R11, 0x3ff00000 ;  /* 0x3ff00000000b7802 */ /* 0x000fcc0000000f00 */
[----:B------:R-:W-:Y:S02]  /*2d00*/  DMUL R72, R72, 1.5 ;  /* 0x3ff8000048487828 */ /* 0x000fe40000000000 */
[----:B------:R-:W-:Y:S02]  /*2d10*/  DFMA R10, R12, -0.5, R10 ;  /* 0xbfe000000c0a782b */ /* 0x000fe4000000000a */
[----:B------:R-:W-:-:S06]  /*2d20*/  DFMA R12, -R8, R8, 1 ;  /* 0x3ff00000080c742b */ /* 0x000fcc0000000108 */
[----:B------:R-:W-:Y:S02]  /*2d30*/  DMUL R10, R10, 0.5 ;  /* 0x3fe000000a0a7828 */ /* 0x000fe40000000000 */
[----:B------:R-:W-:-:S04]  /*2d40*/  DMUL R12, R72, R12 ;  /* 0x0000000c480c7228 */ /* 0x000fc80000000000 */
[----:B------:R-:W0:Y:S02]  /*2d50*/  MUFU.RCP64H R9, R11 ;  /* 0x0000000b00097308 */ /* 0x000e240000001800 */
[----:B------:R-:W-:Y:S02]  /*2d60*/  DSETP.GT.AND P1, PT, R10, UR6, PT ;  /* 0x000000060a007e2a */ /* 0x000fe4000bf24000 */
[----:B------:R-:W-:Y:S01]  /*2d70*/  VIADD R8, R11, 0x300402 ;  /* 0x003004020b087836 */ /* 0x000fe20000000000 */
[----:B------:R-:W-:-:S04]  /*2d80*/  DMUL R16, R4, R12 ;  /* 0x0000000c04107228 */ /* 0x000fc80000000000 */
[----:B------:R-:W-:Y:S01]  /*2d90*/  FSETP.GEU.AND P0, PT, |R8|, 5.8789094863358348022e-39, PT ;  /* 0x004004020800780b */ /* 0x000fe20003f0e200 */
[----:B0-----:R-:W-:-:S08]  /*2da0*/  DFMA R6, -R10, R8, 1 ;  /* 0x3ff000000a06742b */ /* 0x001fd00000000108 */
[----:B------:R-:W-:-:S08]  /*2db0*/  DFMA R6, R6, R6, R6 ;  /* 0x000000060606722b */ /* 0x000fd00000000006 */
[----:B------:R-:W-:-:S08]  /*2dc0*/  DFMA R6, R8, R6, R8 ;  /* 0x000000060806722b */ /* 0x000fd00000000008 */
[----:B------:R-:W-:-:S08]  /*2dd0*/  DFMA R4, -R10, R6, 1 ;  /* 0x3ff000000a04742b */ /* 0x000fd00000000106 */
        /* <DEDUP_REMOVED lines=8> */
[----:B------:R-:W-:Y:S01]  /*2e60*/  IMAD.MOV.U32 R8, RZ, RZ, R4 ;  /* 0x000000ffff087224 */ /* 0x000fe200078e0004 */
[----:B------:R-:W-:-:S07]  /*2e70*/  MOV R9, R5 ;  /* 0x0000000500097202 */ /* 0x000fce0000000f00 */
.L_x_165:
[----:B------:R-:W-:Y:S05]  /*2e80*/  BSYNC.RECONVERGENT B1 ;  /* 0x0000000000017941 */ /* 0x000fea0003800200 */
.L_x_164:
[----:B------:R-:W0:Y:S01]  /*2e90*/  LDCU UR5, c[0x0][0x3b4] ;  /* 0x00007680ff0577ac */ /* 0x000e220008000800 */
[----:B------:R-:W1:Y:S01]  /*2ea0*/  LDC.64 R4, c[0x0][0x3a0] ;  /* 0x0000e800ff047b82 */ /* 0x000e620000000a00 */
[----:B0-----:R-:W-:-:S04]  /*2eb0*/  IMAD.U32 R6, RZ, RZ, UR5 ;  /* 0x00000005ff067e24 */ /* 0x001fc8000f8e00ff */
[----:B------:R-:W-:-:S04]  /*2ec0*/  IMAD R7, R3, R6, UR4 ;  /* 0x0000000403077e24 */ /* 0x000fc8000f8e0206 */
[----:B-1----:R-:W-:-:S06]  /*2ed0*/  IMAD.WIDE.U32 R4, R7, 0x8, R4 ;  /* 0x0000000807047825 */ /* 0x002fcc00078e0004 */
[----:B------:R-:W2:Y:S01]  /*2ee0*/  LDG.E.64.CONSTANT R4, desc[UR12][R4.64] ;  /* 0x0000000c04047981 */ /* 0x000ea2000c1e9b00 */
        /* <DEDUP_REMOVED lines=8> */
[----:B------:R-:W-:-:S08]  /*2f70*/  DMUL R76, R16, R76 ;  /* 0x0000004c104c7228 */ /* 0x000fd00000000000 */
[-C--:B------:R-:W-:Y:S02]  /*2f80*/  DFMA R28, R70, R76.reuse, R28 ;  /* 0x0000004c461c722b */ /* 0x080fe4000000001c */
[-C--:B------:R-:W-:Y:S02]  /*2f90*/  DFMA R30, R20, R76.reuse, R30 ;  /* 0x0000004c141e722b */ /* 0x080fe4000000001e */
[----:B------:R-:W-:Y:S02]  /*2fa0*/  DFMA R32, R18, R76, R32 ;  /* 0x0000004c1220722b */ /* 0x000fe40000000020 */
[----:B--2---:R-:W-:Y:S02]  /*2fb0*/  DFMA R14, R14, R4, -R68 ;  /* 0x000000040e0e722b */ /* 0x004fe40000000844 */
[----:B------:R-:W-:-:S06]  /*2fc0*/  DADD R4, R4, R4 ;  /* 0x0000000004047229 */ /* 0x000fcc0000000004 */
[----:B------:R-:W-:Y:S02]  /*2fd0*/  DFMA R6, -R14, R14, 3 ;  /* 0x400800000e06742b */ /* 0x000fe4000000010e */
[----:B------:R-:W-:-:S06]  /*2fe0*/  DFMA R4, R68, R4, 1 ;  /* 0x3ff000004404742b */ /* 0x000fcc0000000004 */
        /* <DEDUP_REMOVED lines=9> */
[----:B------:R-:W-:Y:S02]  /*3080*/  DFMA R8, R8, -0.5, R12 ;  /* 0xbfe000000808782b */ /* 0x000fe4000000000c */
[----:B------:R-:W-:Y:S02]  /*3090*/  DFMA R12, -R6, R6, 1 ;  /* 0x3ff00000060c742b */ /* 0x000fe40000000106 */
[----:B------:R-:W-:-:S04]  /*30a0*/  DMUL R10, R10, -0.75 ;  /* 0xbfe800000a0a7828 */ /* 0x000fc80000000000 */
[----:B------:R-:W-:-:S04]  /*30b0*/  DMUL R8, R8, 0.5 ;  /* 0x3fe0000008087828 */ /* 0x000fc80000000000 */
[----:B------:R-:W-:Y:S02]  /*30c0*/  DMUL R10, R10, 1.5 ;  /* 0x3ff800000a0a7828 */ /* 0x000fe40000000000 */
[----:B------:R-:W0:Y:S02]  /*30d0*/  MUFU.RCP64H R7, R9 ;  /* 0x0000000900077308 */ /* 0x000e240000001800 */
[C---:B------:R-:W-:Y:S02]  /*30e0*/  DSETP.GT.AND P1, PT, R8.reuse, UR6, PT ;  /* 0x0000000608007e2a */ /* 0x040fe4000bf24000 */
[----:B------:R-:W-:Y:S01]  /*30f0*/  VIADD R6, R9, 0x300402 ;  /* 0x0030040209067836 */ /* 0x000fe20000000000 */
[----:B------:R-:W-:Y:S02]  /*3100*/  DMUL R36, R8, R36 ;  /* 0x0000002408247228 */ /* 0x000fe40000000000 */
[----:B------:R-:W-:Y:S02]  /*3110*/  DMUL R10, R10, R12 ;  /* 0x0000000c0a0a7228 */ /* 0x000fe40000000000 */
[----:B------:R-:W-:-:S06]  /*3120*/  FSETP.GEU.AND P0, PT, |R6|, 5.8789094863358348022e-39, PT ;  /* 0x004004020600780b */ /* 0x000fcc0003f0e200 */
[----:B------:R-:W-:Y:S02]  /*3130*/  DMUL R10, R10, 1.5 ;  /* 0x3ff800000a0a7828 */ /* 0x000fe40000000000 */
[----:B0-----:R-:W-:-:S06]  /*3140*/  DFMA R12, -R8, R6, 1 ;  /* 0x3ff00000080c742b */ /* 0x001fcc0000000106 */
[----:B------:R-:W-:Y:S02]  /*3150*/  DMUL R14, R10, R14 ;  /* 0x0000000e0a0e7228 */ /* 0x000fe40000000000 */
[----:B------:R-:W-:-:S06]  /*3160*/  DFMA R12, R12, R12, R12 ;  /* 0x0000000c0c0c722b */ /* 0x000fcc000000000c */
[----:B------:R-:W-:Y:S02]  /*3170*/  DMUL R14, R4, R14 ;  /* 0x0000000e040e7228 */ /* 0x000fe40000000000 */
[----:B------:R-:W-:-:S08]  /*3180*/  DFMA R12, R6, R12, R6 ;  /* 0x0000000c060c722b */ /* 0x000fd00000000006 */
[----:B------:R-:W-:-:S08]  /*3190*/  DFMA R10, -R8, R12, 1 ;  /* 0x3ff00000080a742b */ /* 0x000fd0000000010c */
[----:B------:R-:W-:Y:S01]  /*31a0*/  DFMA R4, R12, R10, R12 ;  /* 0x0000000a0c04722b */ /* 0x000fe2000000000c */
[----:B------:R-:W-:Y:S10]  /*31b0*/  @P0 BRA `(.L_x_167) ;  /* 0x0000000000140947 */ /* 0x000ff40003800000 */
[----:B------:R-:W-:Y:S01]  /*31c0*/  LOP3.LUT R4, R9, 0x7fffffff, RZ, 0xc0, !PT ;  /* 0x7fffffff09047812 */ /* 0x000fe200078ec0ff */
[----:B------:R-:W-:Y:S01]  /*31d0*/  IMAD.MOV.U32 R5, RZ, RZ, R9 ;  /* 0x000000ffff057224 */ /* 0x000fe200078e0009 */
[----:B------:R-:W-:Y:S02]  /*31e0*/  MOV R6, 0x3210 ;  /* 0x0000321000067802 */ /* 0x000fe40000000f00 */
[----:B------:R-:W-:-:S07]  /*31f0*/  IADD3 R4, PT, PT, R4, -0x100000, RZ ;  /* 0xfff0000004047810 */ /* 0x000fce0007ffe0ff */
[----:B------:R-:W-:Y:S05]  /*3200*/  CALL.REL.NOINC `($__internal_6_$__cuda_sm20_dblrcp_rn_slowpath_v3) ;  /* 0x0000000c002c7944 */ /* 0x000fea0003c00000 */
.L_x_167:
[----:B------:R-:W-:Y:S05]  /*3210*/  BSYNC.RECONVERGENT B1 ;  /* 0x0000000000017941 */ /* 0x000fea0003800200 */
.L_x_166:
[----:B------:R-:W0:Y:S01]  /*3220*/  LDCU UR5, c[0x0][0x3b4] ;  /* 0x00007680ff0577ac */ /* 0x000e220008000800 */
[----:B------:R-:W-:Y:S02]  /*3230*/  FSEL R4, R4, RZ, P1 ;  /* 0x000000ff04047208 */ /* 0x000fe40000800000 */
[----:B------:R-:W-:Y:S01]  /*3240*/  FSEL R5, R5, RZ, P1 ;  /* 0x000000ff05057208 */ /* 0x000fe20000800000 */
[----:B------:R-:W-:-:S05]  /*3250*/  UIADD3 UR4, UPT, UPT, UR4, 0x1, URZ ;  /* 0x0000000104047890 */ /* 0x000fca000fffe0ff */
[----:B------:R-:W-:-:S08]  /*3260*/  DMUL R14, R14, R4 ;  /* 0x000000040e0e7228 */ /* 0x000fd00000000000 */
[-C--:B------:R-:W-:Y:S01]  /*3270*/  DFMA R22, -R70, R14.reuse, R22 ;  /* 0x0000000e4616722b */ /* 0x080fe20000000116 */
[----:B0-----:R-:W-:Y:S01]  /*3280*/  UISETP.NE.AND UP0, UPT, UR4, UR5, UPT ;  /* 0x000000050400728c */ /* 0x001fe2000bf05270 */
[-C--:B------:R-:W-:Y:S02]  /*3290*/  DFMA R24, -R20, R14.reuse, R24 ;  /* 0x0000000e1418722b */ /* 0x080fe40000000118 */
[----:B------:R-:W-:-:S06]  /*32a0*/  DFMA R26, -R18, R14, R26 ;  /* 0x0000000e121a722b */ /* 0x000fcc000000011a */
[----:B------:R-:W-:Y:S05]  /*32b0*/  BRA.U UP0, `(.L_x_168) ;  /* 0xffffffd500787547 */ /* 0x000fea000b83ffff */
[----:B------:R-:W-:Y:S01]  /*32c0*/  DADD R52, R64, -R52 ;  /* 0x0000000040347229 */ /* 0x000fe20000000834 */
[----:B------:R-:W-:Y:S01]  /*32d0*/  IMAD.MOV.U32 R8, RZ, RZ, 0x0 ;  /* 0x00000000ff087424 */ /* 0x000fe200078e00ff */
[----:B------:R-:W-:Y:S01]  /*32e0*/  DADD R54, R60, -R54 ;  /* 0x000000003c367229 */ /* 0x000fe20000000836 */
[----:B------:R-:W-:Y:S01]  /*32f0*/  MOV R9, 0x3fd80000 ;  /* 0x3fd8000000097802 */ /* 0x000fe20000000f00 */
[----:B------:R-:W-:Y:S01]  /*3300*/  DADD R50, R56, -R50 ;  /* 0x0000000038327229 */ /* 0x000fe20000000832 */
[----:B------:R-:W-:Y:S01]  /*3310*/  BSSY.RECONVERGENT B0, `(.L_x_169) ;  /* 0x000001d000007945 */ /* 0x000fe20003800200 */
[----:B------:R-:W-:Y:S02]  /*3320*/  DFMA R22, R36, R22, R28 ;  /* 0x000000162416722b */ /* 0x000fe4000000001c */
[----:B------:R-:W-:Y:S02]  /*3330*/  DMUL R4, R52, R52 ;  /* 0x0000003434047228 */ /* 0x000fe40000000000 */
[----:B------:R-:W-:-:S02]  /*3340*/  DFMA R24, R36, R24, R30 ;  /* 0x000000182418722b */ /* 0x000fc4000000001e */
[----:B------:R-:W-:-:S04]  /*3350*/  DFMA R26, R36, R26, R32 ;  /* 0x0000001a241a722b */ /* 0x000fc80000000020 */
        /* <DEDUP_REMOVED lines=24> */
.L_x_170:
[----:B------:R-:W-:Y:S05]  /*34e0*/  BSYNC.RECONVERGENT B0 ;  /* 0x0000000000007941 */ /* 0x000fea0003800200 */
.L_x_169:
        /* <DEDUP_REMOVED lines=18> */
[----:B------:R-:W-:Y:S05]  /*3610*/  CALL.REL.NOINC `($__internal_6_$__cuda_sm20_dblrcp_rn_slowpath_v3) ;  /* 0x0000000800287944 */ /* 0x000fea0003c00000 */
.L_x_172:
[----:B------:R-:W-:Y:S05]  /*3620*/  BSYNC.RECONVERGENT B1 ;  /* 0x0000000000017941 */ /* 0x000fea0003800200 */
.L_x_171:
[----:B------:R-:W0:Y:S01]  /*3630*/  LDC.64 R6, c[0x0][0x3a0] ;  /* 0x0000e800ff067b82 */ /* 0x000e220000000a00 */
[----:B------:R-:W1:Y:S02]  /*3640*/  LDCU UR4, c[0x0][0x3b4] ;  /* 0x00007680ff0477ac */ /* 0x000e640008000800 */
[----:B-1----:R-:W-:-:S04]  /*3650*/  IMAD R9, R0, UR4, R3 ;  /* 0x0000000400097c24 */ /* 0x002fc8000f8e0203 */
[----:B0-----:R-:W-:-:S05]  /*3660*/  IMAD.WIDE.U32 R6, R9, 0x8, R6 ;  /* 0x0000000809067825 */ /* 0x001fca00078e0006 */
[----:B------:R-:W2:Y:S01]  /*3670*/  LDG.E.64.CONSTANT R8, desc[UR12][R6.64] ;  /* 0x0000000c06087981 */ /* 0x000ea2000c1e9b00 */
[----:B------:R-:W-:Y:S01]  /*3680*/  DADD R46, -R46, R48 ;  /* 0x000000002e2e7229 */ /* 0x000fe20000000130 */
[----:B------:R-:W-:Y:S01]  /*3690*/  FSEL R4, R4, RZ, P1 ;  /* 0x000000ff04047208 */ /* 0x000fe20000800000 */
[----:B------:R-:W-:Y:S01]  /*36a0*/  IMAD.MOV.U32 R16, RZ, RZ, 0x0 ;  /* 0x00000000ff107424 */ /* 0x000fe200078e00ff */
[----:B------:R-:W-:Y:S01]  /*36b0*/  FSEL R5, R5, RZ, P1 ;  /* 0x000000ff05057208 */ /* 0x000fe20000800000 */
[----:B------:R-:W-:Y:S01]  /*36c0*/  IMAD.MOV.U32 R17, RZ, RZ, 0x3ff00000 ;  /* 0x3ff00000ff117424 */ /* 0x000fe200078e00ff */
[----:B------:R-:W-:Y:S01]  /*36d0*/  UMOV UR4, 0x86a12b9b ;  /* 0x86a12b9b00047882 */ /* 0x000fe20000000000 */
[----:B------:R-:W-:Y:S01]  /*36e0*/  UMOV UR5, 0x3d06849b ;  /* 0x3d06849b00057882 */ /* 0x000fe20000000000 */
[----:B------:R-:W-:Y:S02]  /*36f0*/  BSSY.RECONVERGENT B1, `(.L_x_173) ;  /* 0x0000030000017945 */ /* 0x000fe40003800200 */
[----:B------:R-:W-:-:S08]  /*3700*/  DMUL R46, R4, R46 ;  /* 0x0000002e042e7228 */ /* 0x000fd00000000000 */
[----:B------:R-:W-:-:S08]  /*3710*/  DFMA R10, -R46, R46, 1 ;  /* 0x3ff000002e0a742b */ /* 0x000fd0000000012e */
[C---:B--2---:R-:W-:Y:S02]  /*3720*/  DFMA R10, R8.reuse, R10, R46 ;  /* 0x0000000a080a722b */ /* 0x044fe4000000002e */
[----:B------:R-:W-:-:S06]  /*3730*/  DADD R8, R8, R8 ;  /* 0x0000000008087229 */ /* 0x000fcc0000000008 */
[----:B------:R-:W-:Y:S02]  /*3740*/  DFMA R12, -R10, R10, 3 ;  /* 0x400800000a0c742b */ /* 0x000fe4000000010a */
[----:B------:R-:W-:-:S06]  /*3750*/  DFMA R8, -R46, R8, 1 ;  /* 0x3ff000002e08742b */ /* 0x000fcc0000000108 */
        /* <DEDUP_REMOVED lines=10> */
[----:B------:R-:W-:Y:S02]  /*3800*/  DFMA R6, R6, -0.5, R16 ;  /* 0xbfe000000606782b */ /* 0x000fe40000000010 */
[----:B------:R-:W-:-:S06]  /*3810*/  DMUL R14, R14, -0.75 ;  /* 0xbfe800000e0e7828 */ /* 0x000fcc0000000000 */
[----:B------:R-:W-:Y:S02]  /*3820*/  DMUL R32, R6, 0.5 ;  /* 0x3fe0000006207828 */ /* 0x000fe40000000000 */
[----:B------:R-:W-:Y:S02]  /*3830*/  DMUL R14, R14, 1.5 ;  /* 0x3ff800000e0e7828 */ /* 0x000fe40000000000 */
[----:B------:R-:W-:Y:S02]  /*3840*/  DMUL R6, R4, R46 ;  /* 0x0000002e04067228 */ /* 0x000fe40000000000 */
[----:B------:R-:W0:Y:S02]  /*3850*/  MUFU.RCP64H R21, R33 ;  /* 0x0000002100157308 */ /* 0x000e240000001800 */
[----:B------:R-:W-:Y:S02]  /*3860*/  DSETP.GT.AND P1, PT, R32, UR4, PT ;  /* 0x0000000420007e2a */ /* 0x000fe4000bf24000 */
[----:B------:R-:W-:Y:S01]  /*3870*/  IADD3 R20, PT, PT, R33, 0x300402, RZ ;  /* 0x0030040221147810 */ /* 0x000fe20007ffe0ff */
[----:B------:R-:W-:-:S02]  /*3880*/  DMUL R12, R14, R12 ;  /* 0x0000000c0e0c7228 */ /* 0x000fc40000000000 */
[----:B------:R-:W-:Y:S01]  /*3890*/  DFMA R14, R52, R6, -R42 ;  /* 0x00000006340e722b */ /* 0x000fe2000000082a */
[----:B------:R-:W-:-:S05]  /*38a0*/  FSETP.GEU.AND P0, PT, |R20|, 5.8789094863358348022e-39, PT ;  /* 0x004004021400780b */ /* 0x000fca0003f0e200 */
[----:B------:R-:W-:Y:S02]  /*38b0*/  DMUL R12, R12, 1.5 ;  /* 0x3ff800000c0c7828 */ /* 0x000fe40000000000 */
[----:B------:R-:W-:Y:S02]  /*38c0*/  DMUL R14, R4, R14 ;  /* 0x0000000e040e7228 */ /* 0x000fe40000000000 */
[----:B0-----:R-:W-:-:S04]  /*38d0*/  DFMA R16, -R32, R20, 1 ;  /* 0x3ff000002010742b */ /* 0x001fc80000000114 */
[----:B------:R-:W-:-:S04]  /*38e0*/  DMUL R10, R12, R10 ;  /* 0x0000000a0c0a7228 */ /* 0x000fc80000000000 */
[----:B------:R-:W-:Y:S02]  /*38f0*/  DFMA R18, R16, R16, R16 ;  /* 0x000000101012722b */ /* 0x000fe40000000010 */
[----:B------:R-:W-:Y:S02]  /*3900*/  DFMA R16, R54, R6, -R44 ;  /* 0x000000063610722b */ /* 0x000fe4000000082c */
[----:B------:R-:W-:-:S04]  /*3910*/  DMUL R28, R8, R10 ;  /* 0x0000000a081c7228 */ /* 0x000fc80000000000 */
[----:B------:R-:W-:Y:S02]  /*3920*/  DFMA R30, R20, R18, R20 ;  /* 0x00000012141e722b */ /* 0x000fe40000000014 */
[----:B------:R-:W-:Y:S02]  /*3930*/  DFMA R18, R50, R6, -R40 ;  /* 0x000000063212722b */ /* 0x000fe40000000828 */
[----:B------:R-:W-:-:S04]  /*3940*/  DMUL R16, R4, R16 ;  /* 0x0000001004107228 */ /* 0x000fc80000000000 */
[----:B------:R-:W-:Y:S02]  /*3950*/  DFMA R6, -R32, R30, 1 ;  /* 0x3ff000002006742b */ /* 0x000fe4000000011e */
[----:B------:R-:W-:-:S06]  /*3960*/  DMUL R18, R4, R18 ;  /* 0x0000001204127228 */ /* 0x000fcc0000000000 */
        /* <DEDUP_REMOVED lines=8> */
.L_x_174:
[----:B------:R-:W-:Y:S05]  /*39f0*/  BSYNC.RECONVERGENT B1 ;  /* 0x0000000000017941 */ /* 0x000fea0003800200 */
.L_x_173:
[----:B------:R-:W0:Y:S02]  /*3a00*/  LDC.64 R20, c[0x0][0x390] ;  /* 0x0000e400ff147b82 */ /* 0x000e240000000a00 */
[----:B0-----:R-:W-:-:S06]  /*3a10*/  IMAD.WIDE R20, R2, 0x8, R20 ;  /* 0x0000000802147825 */ /* 0x001fcc00078e0214 */
[----:B------:R-:W5:Y:S01]  /*3a20*/  LDG.E.64.CONSTANT R20, desc[UR12][R20.64] ;  /* 0x0000000c14147981 */ /* 0x000f62000c1e9b00 */
[----:B------:R-:W0:Y:S01]  /*3a30*/  MUFU.RCP64H R7, R39 ;  /* 0x0000002700077308 */ /* 0x000e220000001800 */
[----:B------:R-:W-:Y:S01]  /*3a40*/  VIADD R6, R39, 0x300402 ;  /* 0x0030040227067836 */ /* 0x000fe20000000000 */
[----:B------:R-:W-:Y:S01]  /*3a50*/  FSEL R4, R4, RZ, P1 ;  /* 0x000000ff04047208 */ /* 0x000fe20000800000 */
[----:B------:R-:W-:Y:S01]  /*3a60*/  UMOV UR4, 0x86a12b9b ;  /* 0x86a12b9b00047882 */ /* 0x000fe20000000000 */
[----:B------:R-:W-:Y:S01]  /*3a70*/  FSEL R5, R5, RZ, P1 ;  /* 0x000000ff05057208 */ /* 0x000fe20000800000 */
[----:B------:R-:W-:Y:S01]  /*3a80*/  UMOV UR5, 0x3d06849b ;  /* 0x3d06849b00057882 */ /* 0x000fe20000000000 */
[----:B------:R-:W-:Y:S01]  /*3a90*/  FSETP.GEU.AND P0, PT, |R6|, 5.8789094863358348022e-39, PT ;  /* 0x004004020600780b */ /* 0x000fe20003f0e200 */
[----:B------:R-:W-:Y:S01]  /*3aa0*/  DSETP.GT.AND P1, PT, R38, UR4, PT ;  /* 0x0000000426007e2a */ /* 0x000fe2000bf24000 */
[----:B------:R-:W-:Y:S02]  /*3ab0*/  BSSY.RECONVERGENT B1, `(.L_x_175) ;  /* 0x0000012000017945 */ /* 0x000fe40003800200 */
[----:B------:R-:W-:-:S02]  /*3ac0*/  DMUL R28, R28, R4 ;  /* 0x000000041c1c7228 */ /* 0x000fc40000000000 */
[----:B0-----:R-:W-:-:S06]  /*3ad0*/  DFMA R8, -R38, R6, 1 ;  /* 0x3ff000002608742b */ /* 0x001fcc0000000106 */
[----:B------:R-:W-:Y:S02]  /*3ae0*/  DMUL R28, R34, R28 ;  /* 0x0000001c221c7228 */ /* 0x000fe40000000000 */
[----:B------:R-:W-:-:S06]  /*3af0*/  DFMA R8, R8, R8, R8 ;  /* 0x000000080808722b */ /* 0x000fcc0000000008 */
[-C--:B------:R-:W-:Y:S02]  /*3b00*/  DMUL R16, R16, R28.reuse ;  /* 0x0000001c10107228 */ /* 0x080fe40000000000 */
[-C--:B------:R-:W-:Y:S02]  /*3b10*/  DMUL R14, R14, R28.reuse ;  /* 0x0000001c0e0e7228 */ /* 0x080fe40000000000 */
[----:B------:R-:W-:Y:S02]  /*3b20*/  DMUL R18, R18, R28 ;  /* 0x0000001c12127228 */ /* 0x000fe40000000000 */
        /* <DEDUP_REMOVED lines=9> */
[----:B-----5:R-:W-:Y:S05]  /*3bc0*/  CALL.REL.NOINC `($__internal_6_$__cuda_sm20_dblrcp_rn_slowpath_v3) ;  /* 0x0000000000bc7944 */ /* 0x020fea0003c00000 */
.L_x_176:
[----:B------:R-:W-:Y:S05]  /*3bd0*/  BSYNC.RECONVERGENT B1 ;  /* 0x0000000000017941 */ /* 0x000fea0003800200 */
.L_x_175:
[----:B------:R-:W-:Y:S01]  /*3be0*/  DMUL R38, R38, R38 ;  /* 0x0000002626267228 */ /* 0x000fe20000000000 */
[----:B------:R-:W-:Y:S01]  /*3bf0*/  FSEL R4, R4, RZ, P1 ;  /* 0x000000ff04047208 */ /* 0x000fe20000800000 */
[----:B------:R-:W-:Y:S01]  /*3c00*/  UMOV UR4, 0x86a12b9b ;  /* 0x86a12b9b00047882 */ /* 0x000fe20000000000 */
[----:B------:R-:W-:Y:S01]  /*3c10*/  FSEL R5, R5, RZ, P1 ;  /* 0x000000ff05057208 */ /* 0x000fe20000800000 */
[----:B------:R-:W-:Y:S01]  /*3c20*/  UMOV UR5, 0x3d06849b ;  /* 0x3d06849b00057882 */ /* 0x000fe20000000000 */
[----:B------:R-:W-:Y:S01]  /*3c30*/  BSSY.RECONVERGENT B1, `(.L_x_177) ;  /* 0x0000014000017945 */ /* 0x000fe20003800200 */
[----:B------:R-:W0:Y:S02]  /*3c40*/  MUFU.RCP64H R7, R39 ;  /* 0x0000002700077308 */ /* 0x000e240000001800 */
[----:B------:R-:W-:Y:S02]  /*3c50*/  DSETP.GT.AND P1, PT, R38, UR4, PT ;  /* 0x0000000426007e2a */ /* 0x000fe4000bf24000 */
[----:B------:R-:W-:Y:S01]  /*3c60*/  VIADD R6, R39, 0x300402 ;  /* 0x0030040227067836 */ /* 0x000fe20000000000 */
[----:B------:R-:W-:-:S02]  /*3c70*/  DMUL R16, R16, R4 ;  /* 0x0000000410107228 */ /* 0x000fc40000000000 */
[-C--:B------:R-:W-:Y:S02]  /*3c80*/  DMUL R14, R14, R4.reuse ;  /* 0x000000040e0e7228 */ /* 0x080fe40000000000 */
[----:B------:R-:W-:Y:S01]  /*3c90*/  FSETP.GEU.AND P0, PT, |R6|, 5.8789094863358348022e-39, PT ;  /* 0x004004020600780b */ /* 0x000fe20003f0e200 */
[----:B------:R-:W-:Y:S02]  /*3ca0*/  DMUL R18, R18, R4 ;  /* 0x0000000412127228 */ /* 0x000fe40000000000 */
        /* <DEDUP_REMOVED lines=12> */
.L_x_178:
[----:B------:R-:W-:Y:S05]  /*3d70*/  BSYNC.RECONVERGENT B1 ;  /* 0x0000000000017941 */ /* 0x000fea0003800200 */
.L_x_177:
[----:B------:R-:W0:Y:S01]  /*3d80*/  LDC R9, c[0x0][0x3b0] ;  /* 0x0000ec00ff097b82 */ /* 0x000e220000000800 */
[----:B------:R-:W-:Y:S02]  /*3d90*/  FSEL R4, R4, RZ, P1 ;  /* 0x000000ff04047208 */ /* 0x000fe40000800000 */
[----:B------:R-:W-:-:S05]  /*3da0*/  FSEL R5, R5, RZ, P1 ;  /* 0x000000ff05057208 */ /* 0x000fca0000800000 */
[----:B------:R-:W1:Y:S01]  /*3db0*/  LDC.64 R6, c[0x0][0x380] ;  /* 0x0000e000ff067b82 */ /* 0x000e620000000a00 */
[----:B------:R-:W-:-:S08]  /*3dc0*/  DMUL R34, R34, R4 ;  /* 0x0000000422227228 */ /* 0x000fd00000000000 */
[-C--:B------:R-:W-:Y:S02]  /*3dd0*/  DFMA R16, -R22, R34.reuse, R16 ;  /* 0x000000221610722b */ /* 0x080fe40000000110 */
[-C--:B------:R-:W-:Y:S02]  /*3de0*/  DFMA R14, -R24, R34.reuse, R14 ;  /* 0x00000022180e722b */ /* 0x080fe4000000010e */
[----:B------:R-:W-:Y:S01]  /*3df0*/  DFMA R18, -R26, R34, R18 ;  /* 0x000000221a12722b */ /* 0x000fe20000000112 */
[----:B0-----:R-:W-:-:S03]  /*3e00*/  IMAD R3, R3, R9, RZ ;  /* 0x0000000903037224 */ /* 0x001fc600078e02ff */
[C---:B-----5:R-:W-:Y:S02]  /*3e10*/  DMUL R16, R20.reuse, R16 ;  /* 0x0000001014107228 */ /* 0x060fe40000000000 */
[C---:B------:R-:W-:Y:S01]  /*3e20*/  DMUL R14, R20.reuse, R14 ;  /* 0x0000000e140e7228 */ /* 0x040fe20000000000 */
[----:B------:R-:W-:Y:S01]  /*3e30*/  IMAD R3, R3, 0x3, R2 ;  /* 0x0000000303037824 */ /* 0x000fe200078e0202 */
[----:B------:R-:W-:-:S03]  /*3e40*/  DMUL R18, R20, R18 ;  /* 0x0000001214127228 */ /* 0x000fc60000000000 */
[----:B-1----:R-:W-:-:S05]  /*3e50*/  IMAD.WIDE R2, R3, 0x8, R6 ;  /* 0x0000000803027825 */ /* 0x002fca00078e0206 */
[----:B------:R-:W-:Y:S01]  /*3e60*/  STG.E.64 desc[UR12][R2.64], R16 ;  /* 0x0000001002007986 */ /* 0x000fe2000c101b0c */
[----:B------:R-:W-:-:S05]  /*3e70*/  IMAD.WIDE R4, R9, 0x8, R2 ;  /* 0x0000000809047825 */ /* 0x000fca00078e0202 */
[----:B------:R-:W-:Y:S01]  /*3e80*/  STG.E.64 desc[UR12][R4.64], R14 ;  /* 0x0000000e04007986 */ /* 0x000fe2000c101b0c */
[----:B------:R-:W-:-:S05]  /*3e90*/  IMAD.WIDE R6, R9, 0x8, R4 ;  /* 0x0000000809067825 */ /* 0x000fca00078e0204 */
[----:B------:R-:W-:Y:S01]  /*3ea0*/  STG.E.64 desc[UR12][R6.64], R18 ;  /* 0x0000001206007986 */ /* 0x000fe2000c101b0c */
[----:B------:R-:W-:Y:S05]  /*3eb0*/  EXIT ;  /* 0x000000000000794d */ /* 0x000fea0003800000 */
        .weak           $__internal_6_$__cuda_sm20_dblrcp_rn_slowpath_v3
        .type           $__internal_6_$__cuda_sm20_dblrcp_rn_slowpath_v3,@function
        .size           $__internal_6_$__cuda_sm20_dblrcp_rn_slowpath_v3,($__internal_7_$__cuda_sm20_dsqrt_rn_f64_mediumpath_v1 - $__internal_6_$__cuda_sm20_dblrcp_rn_slowpath_v3)
$__internal_6_$__cuda_sm20_dblrcp_rn_slowpath_v3:
[----:B------:R-:W-:Y:S01]  /*3ec0*/  MOV R9, R5 ;  /* 0x0000000500097202 */ /* 0x000fe20000000f00 */
[----:B------:R-:W-:Y:S05]  /*3ed0*/  BSSY.RECONVERGENT B0, `(.L_x_179) ;  /* 0x0000023000007945 */ /* 0x000fea0003800200 */
[----:B------:R-:W-:-:S14]  /*3ee0*/  DSETP.GTU.AND P0, PT, |R8|, +INF , PT ;  /* 0x7ff000000800742a */ /* 0x000fdc0003f0c200 */
[----:B------:R-:W-:Y:S05]  /*3ef0*/  @P0 BRA `(.L_x_180) ;  /* 0x0000000000780947 */ /* 0x000fea0003800000 */
[----:B------:R-:W-:-:S05]  /*3f00*/  LOP3.LUT R5, R5, 0x7fffffff, RZ, 0xc0, !PT ;  /* 0x7fffffff05057812 */ /* 0x000fca00078ec0ff */
[----:B------:R-:W-:-:S05]  /*3f10*/  VIADD R7, R5, 0xffffffff ;  /* 0xffffffff05077836 */ /* 0x000fca0000000000 */
[----:B------:R-:W-:-:S13]  /*3f20*/  ISETP.GE.U32.AND P0, PT, R7, 0x7fefffff, PT ;  /* 0x7fefffff0700780c */ /* 0x000fda0003f06070 */
[----:B------:R-:W-:Y:S01]  /*3f30*/  @P0 LOP3.LUT R11, R9, 0x7ff00000, RZ, 0x3c, !PT ;  /* 0x7ff00000090b0812 */ /* 0x000fe200078e3cff */
[----:B------:R-:W-:Y:S01]  /*3f40*/  @P0 IMAD.MOV.U32 R10, RZ, RZ, RZ ;  /* 0x000000ffff0a0224 */ /* 0x000fe200078e00ff */
[----:B------:R-:W-:Y:S06]  /*3f50*/  @P0 BRA `(.L_x_181) ;  /* 0x0000000000680947 */ /* 0x000fec0003800000 */
[----:B------:R-:W-:-:S13]  /*3f60*/  ISETP.GE.U32.AND P0, PT, R5, 0x1000001, PT ;  /* 0x010000010500780c */ /* 0x000fda0003f06070 */
[----:B------:R-:W-:Y:S05]  /*3f70*/  @!P0 BRA `(.L_x_182) ;  /* 0x0000000000348947 */ /* 0x000fea0003800000 */
[----:B------:R-:W-:Y:S01]  /*3f80*/  IADD3 R11, PT, PT, R9, -0x3fe00000, RZ ;  /* 0xc0200000090b7810 */ /* 0x000fe20007ffe0ff */
[----:B------:R-:W-:-:S03]  /*3f90*/  IMAD.MOV.U32 R10, RZ, RZ, R8 ;  /* 0x000000ffff0a7224 */ /* 0x000fc600078e0008 */
        /* <DEDUP_REMOVED lines=11> */
.L_x_182:
        /* <DEDUP_REMOVED lines=9> */
.L_x_180:
[----:B------:R-:W-:Y:S01]  /*40e0*/  LOP3.LUT R11, R9, 0x80000, RZ, 0xfc, !PT ;  /* 0x00080000090b7812 */ /* 0x000fe200078efcff */
[----:B------:R-:W-:-:S07]  /*40f0*/  IMAD.MOV.U32 R10, RZ, RZ, R8 ;  /* 0x000000ffff0a7224 */ /* 0x000fce00078e0008 */
.L_x_181:
[----:B------:R-:W-:Y:S05]  /*4100*/  BSYNC.RECONVERGENT B0 ;  /* 0x0000000000007941 */ /* 0x000fea0003800200 */
.L_x_179:
[----:B------:R-:W-:Y:S01]  /*4110*/  IMAD.MOV.U32 R7, RZ, RZ, 0x0 ;  /* 0x00000000ff077424 */ /* 0x000fe200078e00ff */
[----:B------:R-:W-:Y:S01]  /*4120*/  MOV R4, R10 ;  /* 0x0000000a00047202 */ /* 0x000fe20000000f00 */
[----:B------:R-:W-:Y:S02]  /*4130*/  IMAD.MOV.U32 R5, RZ, RZ, R11 ;  /* 0x000000ffff057224 */ /* 0x000fe400078e000b */
[----:B------:R-:W-:Y:S05]  /*4140*/  RET.REL.NODEC R6 `(_Z33GDFTgrid_weight_derivative_kernelPdPKdS1_S1_S1_PKiii) ;  /* 0xffffffbc06ac7950 */ /* 0x000fea0003c3ffff */
        .weak           $__internal_7_$__cuda_sm20_dsqrt_rn_f64_mediumpath_v1
        .type           $__internal_7_$__cuda_sm20_dsqrt_rn_f64_mediumpath_v1,@function
        .size           $__internal_7_$__cuda_sm20_dsqrt_rn_f64_mediumpath_v1,(.L_x_227 - $__internal_7_$__cuda_sm20_dsqrt_rn_f64_mediumpath_v1)
$__internal_7_$__cuda_sm20_dsqrt_rn_f64_mediumpath_v1:
        /* <DEDUP_REMOVED lines=14> */
.L_x_184:
[----:B------:R-:W-:-:S14]  /*4230*/  DSETP.NE.AND P0, PT, R12, RZ, PT ;  /* 0x000000ff0c00722a */ /* 0x000fdc0003f05000 */
[----:B------:R-:W-:Y:S05]  /*4240*/  @!P0 BRA `(.L_x_186) ;  /* 0x0000000000588947 */ /* 0x000fea0003800000 */
[----:B------:R-:W-:-:S13]  /*4250*/  ISETP.GE.AND P0, PT, R13, RZ, PT ;  /* 0x000000ff0d00720c */ /* 0x000fda0003f06270 */
[----:B------:R-:W-:Y:S02]  /*4260*/  @!P0 IMAD.MOV.U32 R6, RZ, RZ, 0x0 ;  /* 0x00000000ff068424 */ /* 0x000fe400078e00ff */
[----:B------:R-:W-:Y:S01]  /*4270*/  @!P0 IMAD.MOV.U32 R7, RZ, RZ, -0x80000 ;  /* 0xfff80000ff078424 */ /* 0x000fe200078e00ff */
[----:B------:R-:W-:Y:S06]  /*4280*/  @!P0 BRA `(.L_x_185) ;  /* 0x00000000004c8947 */ /* 0x000fec0003800000 */
[----:B------:R-:W-:-:S13]  /*4290*/  ISETP.GT.AND P0, PT, R13, 0x7fefffff, PT ;  /* 0x7fefffff0d00780c */ /* 0x000fda0003f04270 */
[----:B------:R-:W-:Y:S05]  /*42a0*/  @P0 BRA `(.L_x_186) ;  /* 0x0000000000400947 */ /* 0x000fea0003800000 */
[----:B------:R-:W-:Y:S01]  /*42b0*/  DMUL R12, R12, 8.11296384146066816958e+31 ;  /* 0x469000000c0c7828 */ /* 0x000fe20000000000 */
[----:B------:R-:W-:Y:S01]  /*42c0*/  MOV R10, RZ ;  /* 0x000000ff000a7202 */ /* 0x000fe20000000f00 */
[----:B------:R-:W-:Y:S02]  /*42d0*/  IMAD.MOV.U32 R6, RZ, RZ, 0x0 ;  /* 0x00000000ff067424 */ /* 0x000fe400078e00ff */
[----:B------:R-:W-:Y:S02]  /*42e0*/  IMAD.MOV.U32 R7, RZ, RZ, 0x3fd80000 ;  /* 0x3fd80000ff077424 */ /* 0x000fe400078e00ff */
        /* <DEDUP_REMOVED lines=12> */
.L_x_186:
[----:B------:R-:W-:-:S11]  /*43b0*/  DADD R6, R12, R12 ;  /* 0x000000000c067229 */ /* 0x000fd6000000000c */
.L_x_185:
[----:B------:R-:W-:Y:S05]  /*43c0*/  BSYNC.RECONVERGENT B1 ;  /* 0x0000000000017941 */ /* 0x000fea0003800200 */
.L_x_183:
[----:B------:R-:W-:Y:S02]  /*43d0*/  HFMA2 R9, -RZ, RZ, 0, 0 ;  /* 0x00000000ff097431 */ /* 0x000fe400000001ff */
[----:B------:R-:W-:Y:S01]  /*43e0*/  IMAD.MOV.U32 R8, RZ, RZ, R4 ;  /* 0x000000ffff087224 */ /* 0x000fe200078e0004 */
[----:B------:R-:W-:-:S03]  /*43f0*/  MOV R5, R7 ;  /* 0x0000000700057202 */ /* 0x000fc60000000f00 */
[----:B------:R-:W-:Y:S05]  /*4400*/  RET.REL.NODEC R8 `(_Z33GDFTgrid_weight_derivative_kernelPdPKdS1_S1_S1_PKiii) ;  /* 0xffffffb808fc7950 */ /* 0x000fea0003c3ffff */
.L_x_187:
        /* <DEDUP_REMOVED lines=15> */
.L_x_227:


//--------------------- .text._Z22GDFTgrid_weight_kernelPdS_S_S_Piii --------------------------
	.section	.text._Z22GDFTgrid_weight_kernelPdS_S_S_Piii,"ax",@progbits
	.align	128
        .global         _Z22GDFTgrid_weight_kernelPdS_S_S_Piii
        .type           _Z22GDFTgrid_weight_kernelPdS_S_S_Piii,@function
        .size           _Z22GDFTgrid_weight_kernelPdS_S_S_Piii,(.L_x_228 - _Z22GDFTgrid_weight_kernelPdS_S_S_Piii)
        .other          _Z22GDFTgrid_weight_kernelPdS_S_S_Piii,@"STO_CUDA_ENTRY STV_DEFAULT"
_Z22GDFTgrid_weight_kernelPdS_S_S_Piii:
.text._Z22GDFTgrid_weight_kernelPdS_S_S_Piii:
[----:B------:R-:W-:Y:S01]  /*0000*/  LDC R1, c[0x0][0x37c] ;  /* 0x0000df00ff017b82 */ /* 0x000fe20000000800 */
[----:B------:R-:W0:Y:S01]  /*0010*/  S2R R6, SR_TID.X ;  /* 0x0000000000067919 */ /* 0x000e220000002100 */
[----:B------:R-:W1:Y:S01]  /*0020*/  LDCU UR4, c[0x0][0x3a8] ;  /* 0x00007500ff0477ac */ /* 0x000e620008000800 */
[----:B------:R-:W-:Y:S02]  /*0030*/  CS2R R86, SRZ ;  /* 0x0000000000567805 */ /* 0x000fe4000001ff00 */
[----:B------:R-:W-:Y:S01]  /*0040*/  CS2R R88, SRZ ;  /* 0x0000000000587805 */ /* 0x000fe2000001ff00 */
[----:B------:R-:W0:Y:S01]  /*0050*/  S2R R5, SR_TID.Y ;  /* 0x0000000000057919 */ /* 0x000e220000002200 */
[----:B------:R-:W2:Y:S01]  /*0060*/  LDCU.64 UR10, c[0x0][0x358] ;  /* 0x00006b00ff0a77ac */ /* 0x000ea20008000a00 */
[----:B------:R-:W-:Y:S01]  /*0070*/  CS2R R90, SRZ ;  /* 0x00000000005a7805 */ /* 0x000fe2000001ff00 */
[----:B------:R-:W3:Y:S01]  /*0080*/  S2R R3, SR_CTAID.X ;  /* 0x0000000000037919 */ /* 0x000ee20000002500 */
[----:B-1----:R-:W-:Y:S01]  /*0090*/  IMAD.U32 R7, RZ, RZ, UR4 ;  /* 0x00000004ff077e24 */ /* 0x002fe2000f8e00ff */
[----:B------:R-:W1:Y:S01]  /*00a0*/  LDCU UR4, c[0x0][0x3ac] ;  /* 0x00007580ff0477ac */ /* 0x000e620008000800 */
[----:B0-----:R-:W-:-:S02]  /*00b0*/  IMAD R4, R5, 0x10, R6 ;  /* 0x0000001005047824 */ /* 0x001fc400078e0206 */
[----:B-1----:R-:W-:Y:S01]  /*00c0*/  IMAD.U32 R0, RZ, RZ, UR4 ;  /* 0x00000004ff007e24 */ /* 0x002fe2000f8e00ff */
[----:B------:R-:W0:Y:S01]  /*00d0*/  LDCU UR4, c[0x0][0x3ac] ;  /* 0x00007580ff0477ac */ /* 0x000e220008000800 */
[----:B---3--:R-:W-:-:S05]  /*00e0*/  IMAD R4, R3, 0x100, R4 ;  /* 0x0000010003047824 */ /* 0x008fca00078e0204 */
[----:B------:R-:W-:-:S13]  /*00f0*/  ISETP.GE.AND P0, PT, R4, R7, PT ;  /* 0x000000070400720c */ /* 0x000fda0003f06270 */
[----:B------:R-:W1:Y:S08]  /*0100*/  @!P0 LDC.64 R2, c[0x0][0x388] ;  /* 0x0000e200ff028b82 */ /* 0x000e700000000a00 */
[----:B------:R-:W3:Y:S01]  /*0110*/  @!P0 LDC.64 R12, c[0x0][0x3a0] ;  /* 0x0000e800ff0c8b82 */ /* 0x000ee20000000a00 */
[----:B-1----:R-:W-:-:S05]  /*0120*/  @!P0 IMAD.WIDE R2, R4, 0x8, R2 ;  /* 0x0000000804028825 */ /* 0x002fca00078e0202 */
[----:B--2---:R1:W5:Y:S01]  /*0130*/  @!P0 LDG.E.64 R86, desc[UR10][R2.64] ;  /* 0x0000000a02568981 */ /* 0x004362000c1e1b00 */
[----:B------:R-:W-:-:S04]  /*0140*/  @!P0 IMAD.WIDE R8, R7, 0x8, R2 ;  /* 0x0000000807088825 */ /* 0x000fc800078e0202 */
[----:B---3--:R-:W-:Y:S01]  /*0150*/  @!P0 IMAD.WIDE R12, R4, 0x4, R12 ;  /* 0x00000004040c8825 */ /* 0x008fe200078e020c */
[----:B------:R1:W5:Y:S03]  /*0160*/  @!P0 LDG.E.64 R88, desc[UR10][R8.64] ;  /* 0x0000000a08588981 */ /* 0x000366000c1e1b00 */
[----:B------:R-:W-:Y:S01]  /*0170*/  @!P0 IMAD.WIDE R10, R7, 0x8, R8 ;  /* 0x00000008070a8825 */ /* 0x000fe200078e0208 */
[----:B------:R1:W5:Y:S04]  /*0180*/  @!P0 LDG.E R0, desc[UR10][R12.64] ;  /* 0x0000000a0c008981 */ /* 0x000368000c1e1900 */
[----:B------:R1:W5:Y:S01]  /*0190*/  @!P0 LDG.E.64 R90, desc[UR10][R10.64] ;  /* 0x0000000a0a5a8981 */ /* 0x000362000c1e1b00 */
[----:B0-----:R-:W-:Y:S01]  /*01a0*/  UISETP.GE.AND UP0, UPT, UR4, 0x1, UPT ;  /* 0x000000010400788c */ /* 0x001fe2000bf06270 */
[----:B------:R-:W-:-:S02]  /*01b0*/  CS2R R84, SRZ ;  /* 0x0000000000547805 */ /* 0x000fc4000001ff00 */
[----:B------:R-:W-:-:S06]  /*01c0*/  CS2R R82, SRZ ;  /* 0x0000000000527805 */ /* 0x000fcc000001ff00 */
[----:B-1----:R-:W-:Y:S05]  /*01d0*/  BRA.U !UP0, `(.L_x_188) ;  /* 0x000001c908dc7547 */ /* 0x002fea000b800000 */
[----:B------:R-:W-:Y:S01]  /*01e0*/  IMAD.MOV.U32 R3, RZ, RZ, RZ ;  /* 0x000000ffff037224 */ /* 0x000fe200078e00ff */
[----:B------:R-:W-:Y:S02]  /*01f0*/  CS2R R82, SRZ ;  /* 0x0000000000527805 */ /* 0x000fe4000001ff00 */
[----:B------:R-:W-:-:S07]  /*0200*/  CS2R R84, SRZ ;  /* 0x0000000000547805 */ /* 0x000fce000001ff00 */
.L_x_211:
[----:B------:R-:W0:Y:S01]  /*0210*/  LDC R17, c[0x0][0x3ac] ;  /* 0x0000eb00ff117b82 */ /* 0x000e220000000800 */
[----:B------:R-:W-:-:S05]  /*0220*/  IMAD.IADD R7, R6, 0x1, R3 ;  /* 0x0000000106077824 */ /* 0x000fca00078e0203 */
[----:B0-----:R-:W-:-:S04]  /*0230*/  ISETP.GE.AND P0, PT, R7, R17, PT ;  /* 0x000000110700720c */ /* 0x001fc80003f06270 */
[----:B------:R-:W-:-:S13]  /*0240*/  ISETP.NE.OR P0, PT, R5, RZ, P0 ;  /* 0x000000ff0500720c */ /* 0x000fda0000705670 */
[----:B------:R-:W0:Y:S02]  /*0250*/  @!P0 LDC.64 R4, c[0x0][0x390] ;  /* 0x0000e400ff048b82 */ /* 0x000e240000000a00 */
[----:B0-----:R-:W-:-:S04]  /*0260*/  @!P0 IMAD.WIDE.U32 R4, R7, 0x8, R4 ;  /* 0x0000000807048825 */ /* 0x001fc800078e0004 */
[C---:B------:R-:W-:Y:S02]  /*0270*/  @!P0 IMAD.WIDE R8, R17.reuse, 0x8, R4 ;  /* 0x0000000811088825 */ /* 0x040fe400078e0204 */
[----:B------:R-:W-:Y:S02]  /*0280*/  BAR.SYNC.DEFER_BLOCKING 0x0 ;  /* 0x0000000000007b1d */ /* 0x000fe40000010000 */
[----:B------:R-:W-:-:S04]  /*0290*/  @!P0 IMAD.WIDE R10, R17, 0x8, R8 ;  /* 0x00000008110a8825 */ /* 0x000fc800078e0208 */
[----:B------:R-:W2:Y:S04]  /*02a0*/  @!P0 LDG.E.64 R4, desc[UR10][R4.64] ;  /* 0x0000000a04048981 */ /* 0x000ea8000c1e1b00 */
[----:B------:R-:W3:Y:S04]  /*02b0*/  @!P0 LDG.E.64 R8, desc[UR10][R8.64] ;  /* 0x0000000a08088981 */ /* 0x000ee8000c1e1b00 */
[----:B------:R-:W4:Y:S01]  /*02c0*/  @!P0 LDG.E.64 R10, desc[UR10][R10.64] ;  /* 0x0000000a0a0a8981 */ /* 0x000f22000c1e1b00 */
[----:B------:R-:W0:Y:S01]  /*02d0*/  S2UR UR6, SR_CgaCtaId ;  /* 0x00000000000679c3 */ /* 0x000e220000008800 */
[----:B------:R-:W-:Y:S01]  /*02e0*/  VOTEU.ALL UP0, P0 ;  /* 0x0000000000ff7886 */ /* 0x000fe20000000000 */
[----:B------:R-:W-:Y:S01]  /*02f0*/  UMOV UR9, 0x400 ;  /* 0x0000040000097882 */ /* 0x000fe20000000000 */
[----:B------:R-:W1:Y:S01]  /*0300*/  S2R R40, SR_TID.Y ;  /* 0x0000000000287919 */ /* 0x000e620000002200 */
[----:B------:R-:W-:Y:S01]  /*0310*/  UIADD3 UR8, UPT, UPT, UR9, 0x100, URZ ;  /* 0x0000010009087890 */ /* 0x000fe2000fffe0ff */
[----:B------:R-:W-:Y:S01]  /*0320*/  IMAD.MOV.U32 R80, RZ, RZ, 0x0 ;  /* 0x00000000ff507424 */ /* 0x000fe200078e00ff */
[----:B------:R-:W-:Y:S01]  /*0330*/  @!UP0 UIADD3 UR4, UPT, UPT, UR9, 0x80, URZ ;  /* 0x0000008009048890 */ /* 0x000fe2000fffe0ff */
[----:B------:R-:W4:Y:S01]  /*0340*/  S2R R2, SR_TID.X ;  /* 0x0000000000027919 */ /* 0x000f220000002100 */
[----:B------:R-:W-:Y:S01]  /*0350*/  @!UP0 UIADD3 UR5, UPT, UPT, UR9, 0x100, URZ ;  /* 0x0000010009058890 */ /* 0x000fe2000fffe0ff */
[----:B------:R-:W-:-:S02]  /*0360*/  IMAD.MOV.U32 R81, RZ, RZ, 0x40000000 ;  /* 0x40000000ff517424 */ /* 0x000fc400078e00ff */
[----:B------:R-:W-:Y:S02]  /*0370*/  IMAD.MOV.U32 R78, RZ, RZ, 0x0 ;  /* 0x00000000ff4e7424 */ /* 0x000fe400078e00ff */
[----:B------:R-:W-:Y:S02]  /*0380*/  IMAD.MOV.U32 R79, RZ, RZ, 0x40000000 ;  /* 0x40000000ff4f7424 */ /* 0x000fe400078e00ff */
[----:B------:R-:W-:Y:S02]  /*0390*/  IMAD.MOV.U32 R76, RZ, RZ, 0x0 ;  /* 0x00000000ff4c7424 */ /* 0x000fe400078e00ff */
[----:B------:R-:W-:Y:S02]  /*03a0*/  IMAD.MOV.U32 R77, RZ, RZ, 0x40000000 ;  /* 0x40000000ff4d7424 */ /* 0x000fe400078e00ff */
[----:B------:R-:W-:Y:S02]  /*03b0*/  IMAD.MOV.U32 R74, RZ, RZ, 0x0 ;  /* 0x00000000ff4a7424 */ /* 0x000fe400078e00ff */
[----:B------:R-:W-:-:S02]  /*03c0*/  IMAD.MOV.U32 R75, RZ, RZ, 0x40000000 ;  /* 0x40000000ff4b7424 */ /* 0x000fc400078e00ff */
[----:B------:R-:W-:Y:S01]  /*03d0*/  IMAD.MOV.U32 R72, RZ, RZ, 0x0 ;  /* 0x00000000ff487424 */ /* 0x000fe200078e00ff */
[----:B0-----:R-:W-:Y:S01]  /*03e0*/  @!UP0 ULEA UR7, UR6, UR9, 0x18 ;  /* 0x0000000906078291 */ /* 0x001fe2000f8ec0ff */
[----:B------:R-:W-:Y:S01]  /*03f0*/  IMAD.MOV.U32 R73, RZ, RZ, 0x40000000 ;  /* 0x40000000ff497424 */ /* 0x000fe200078e00ff */
[----:B------:R-:W-:Y:S01]  /*0400*/  @!UP0 ULEA UR4, UR6, UR4, 0x18 ;  /* 0x0000000406048291 */ /* 0x000fe2000f8ec0ff */
[----:B------:R-:W-:Y:S01]  /*0410*/  IMAD.MOV.U32 R70, RZ, RZ, 0x0 ;  /* 0x00000000ff467424 */ /* 0x000fe200078e00ff */
[----:B------:R-:W-:Y:S01]  /*0420*/  @!UP0 ULEA UR5, UR6, UR5, 0x18 ;  /* 0x0000000506058291 */ /* 0x000fe2000f8ec0ff */
[----:B------:R-:W-:Y:S01]  /*0430*/  IMAD.MOV.U32 R71, RZ, RZ, 0x40000000 ;  /* 0x40000000ff477424 */ /* 0x000fe200078e00ff */
[C---:B------:R-:W-:Y:S01]  /*0440*/  @!P0 LEA R7, R6.reuse, UR7, 0x3 ;  /* 0x0000000706078c11 */ /* 0x040fe2000f8e18ff */
[----:B------:R-:W-:Y:S01]  /*0450*/  UIADD3 UR7, UPT, UPT, UR9, 0x80, URZ ;  /* 0x0000008009077890 */ /* 0x000fe2000fffe0ff */
[C---:B------:R-:W-:Y:S01]  /*0460*/  @!P0 LEA R13, R6.reuse, UR4, 0x3 ;  /* 0x00000004060d8c11 */ /* 0x040fe2000f8e18ff */
[----:B------:R-:W-:Y:S01]  /*0470*/  UIADD3 UR4, UPT, UPT, UR9, 0x300, URZ ;  /* 0x0000030009047890 */ /* 0x000fe2000fffe0ff */
[----:B------:R-:W-:Y:S01]  /*0480*/  @!P0 LEA R15, R6, UR5, 0x3 ;  /* 0x00000005060f8c11 */ /* 0x000fe2000f8e18ff */
[----:B------:R-:W-:Y:S01]  /*0490*/  UIADD3 UR5, UPT, UPT, UR9, 0xb00, URZ ;  /* 0x00000b0009057890 */ /* 0x000fe2000fffe0ff */
[----:B-1----:R-:W-:Y:S01]  /*04a0*/  IMAD.IADD R12, R40, 0x1, R3 ;  /* 0x00000001280c7824 */ /* 0x002fe200078e0203 */
[----:B------:R-:W-:Y:S01]  /*04b0*/  ULEA UR4, UR6, UR4, 0x18 ;  /* 0x0000000406047291 */ /* 0x000fe2000f8ec0ff */
[----:B------:R-:W-:Y:S01]  /*04c0*/  IMAD.MOV.U32 R68, RZ, RZ, 0x0 ;  /* 0x00000000ff447424 */ /* 0x000fe200078e00ff */
[----:B------:R-:W-:Y:S01]  /*04d0*/  ULEA UR12, UR6, UR9, 0x18 ;  /* 0x00000009060c7291 */ /* 0x000fe2000f8ec0ff */
[----:B------:R-:W-:Y:S01]  /*04e0*/  IMAD.MOV.U32 R69, RZ, RZ, 0x40000000 ;  /* 0x40000000ff457424 */ /* 0x000fe200078e00ff */
[----:B------:R-:W-:Y:S01]  /*04f0*/  ULEA UR7, UR6, UR7, 0x18 ;  /* 0x0000000706077291 */ /* 0x000fe2000f8ec0ff */
[----:B------:R-:W-:Y:S01]  /*0500*/  ISETP.GE.AND P1, PT, R12, R17, PT ;  /* 0x000000110c00720c */ /* 0x000fe20003f26270 */
[----:B------:R-:W-:Y:S01]  /*0510*/  ULEA UR8, UR6, UR8, 0x18 ;  /* 0x0000000806087291 */ /* 0x000fe2000f8ec0ff */
[----:B------:R-:W-:Y:S01]  /*0520*/  IMAD.MOV.U32 R66, RZ, RZ, 0x0 ;  /* 0x00000000ff427424 */ /* 0x000fe200078e00ff */
[----:B------:R-:W-:Y:S01]  /*0530*/  ULEA UR5, UR6, UR5, 0x18 ;  /* 0x0000000506057291 */ /* 0x000fe2000f8ec0ff */
[----:B------:R-:W-:-:S02]  /*0540*/  IMAD.MOV.U32 R67, RZ, RZ, 0x40000000 ;  /* 0x40000000ff437424 */ /* 0x000fc400078e00ff */
[----:B------:R-:W-:Y:S01]  /*0550*/  IMAD.MOV.U32 R64, RZ, RZ, 0x0 ;  /* 0x00000000ff407424 */ /* 0x000fe200078e00ff */
[----:B------:R-:W-:Y:S01]  /*0560*/  LEA R6, R40, UR8, 0x3 ;  /* 0x0000000828067c11 */ /* 0x000fe2000f8e18ff */
[----:B------:R-:W-:Y:S02]  /*0570*/  IMAD.MOV.U32 R65, RZ, RZ, 0x40000000 ;  /* 0x40000000ff417424 */ /* 0x000fe400078e00ff */
[----:B------:R-:W-:Y:S02]  /*0580*/  IMAD.MOV.U32 R62, RZ, RZ, 0x0 ;  /* 0x00000000ff3e7424 */ /* 0x000fe400078e00ff */
[----:B------:R-:W-:Y:S02]  /*0590*/  IMAD.MOV.U32 R63, RZ, RZ, 0x40000000 ;  /* 0x40000000ff3f7424 */ /* 0x000fe400078e00ff */
[----:B------:R-:W-:Y:S02]  /*05a0*/  IMAD.MOV.U32 R60, RZ, RZ, 0x0 ;  /* 0x00000000ff3c7424 */ /* 0x000fe400078e00ff */
[----:B------:R-:W-:-:S02]  /*05b0*/  IMAD.MOV.U32 R61, RZ, RZ, 0x40000000 ;  /* 0x40000000ff3d7424 */ /* 0x000fc400078e00ff */
[----:B------:R-:W-:Y:S02]  /*05c0*/  IMAD.MOV.U32 R14, RZ, RZ, 0x0 ;  /* 0x00000000ff0e7424 */ /* 0x000fe400078e00ff */
[----:B------:R-:W-:Y:S02]  /*05d0*/  IMAD.MOV.U32 R16, RZ, RZ, 0x0 ;  /* 0x00000000ff107424 */ /* 0x000fe400078e00ff */
[----:B------:R-:W-:Y:S02]  /*05e0*/  IMAD.MOV.U32 R17, RZ, RZ, 0x40000000 ;  /* 0x40000000ff117424 */ /* 0x000fe400078e00ff */
[----:B------:R-:W-:Y:S02]  /*05f0*/  IMAD.MOV.U32 R38, RZ, RZ, 0x0 ;  /* 0x00000000ff267424 */ /* 0x000fe400078e00ff */
[----:B------:R-:W-:Y:S02]  /*0600*/  IMAD.MOV.U32 R39, RZ, RZ, 0x40000000 ;  /* 0x40000000ff277424 */ /* 0x000fe400078e00ff */
[----:B------:R-:W-:-:S02]  /*0610*/  IMAD.MOV.U32 R18, RZ, RZ, 0x0 ;  /* 0x00000000ff127424 */ /* 0x000fc400078e00ff */
[----:B------:R-:W-:Y:S02]  /*0620*/  IMAD.MOV.U32 R19, RZ, RZ, 0x40000000 ;  /* 0x40000000ff137424 */ /* 0x000fe400078e00ff */
[----:B------:R-:W-:Y:S02]  /*0630*/  IMAD.MOV.U32 R20, RZ, RZ, 0x0 ;  /* 0x00000000ff147424 */ /* 0x000fe400078e00ff */
[----:B------:R-:W-:Y:S01]  /*0640*/  IMAD.MOV.U32 R21, RZ, RZ, 0x40000000 ;  /* 0x40000000ff157424 */ /* 0x000fe200078e00ff */
[----:B--2---:R0:W-:Y:S04]  /*0650*/  @!P0 STS.64 [R7], R4 ;  /* 0x0000000407008388 */ /* 0x0041e80000000a00 */
[----:B---3--:R1:W-:Y:S04]  /*0660*/  @!P0 STS.64 [R13], R8 ;  /* 0x000000080d008388 */ /* 0x0083e80000000a00 */
[----:B----4-:R2:W-:Y:S01]  /*0670*/  @!P0 STS.64 [R15], R10 ;  /* 0x0000000a0f008388 */ /* 0x0105e20000000a00 */
[----:B------:R-:W-:-:S02]  /*0680*/  ISETP.NE.AND P0, PT, R40, RZ, PT ;  /* 0x000000ff2800720c */ /* 0x000fc40003f05270 */
[C---:B0-----:R-:W-:Y:S02]  /*0690*/  LEA R4, R40.reuse, UR12, 0x3 ;  /* 0x0000000c28047c11 */ /* 0x041fe4000f8e18ff */
[C---:B------:R-:W-:Y:S01]  /*06a0*/  LEA R5, R40.reuse, UR7, 0x3 ;  /* 0x0000000728057c11 */ /* 0x040fe2000f8e18ff */
[----:B-1----:R-:W-:Y:S01]  /*06b0*/  IMAD R8, R40, 0x10, R2 ;  /* 0x0000001028087824 */ /* 0x002fe200078e0202 */
[----:B------:R-:W-:Y:S01]  /*06c0*/  SEL R9, R12, RZ, !P1 ;  /* 0x000000ff0c097207 */ /* 0x000fe20004800000 */
[----:B--2---:R-:W-:-:S03]  /*06d0*/  IMAD.MOV.U32 R15, RZ, RZ, 0x40000000 ;  /* 0x40000000ff0f7424 */ /* 0x004fc600078e00ff */
[C---:B------:R-:W-:Y:S01]  /*06e0*/  LEA R7, R8.reuse, UR4, 0x3 ;  /* 0x0000000408077c11 */ /* 0x040fe2000f8e18ff */
[----:B------:R-:W-:Y:S01]  /*06f0*/  UMOV UR4, URZ ;  /* 0x000000ff00047c82 */ /* 0x000fe20008000000 */
[----:B------:R-:W-:-:S07]  /*0700*/  LEA R8, R8, UR5, 0x3 ;  /* 0x0000000508087c11 */ /* 0x000fce000f8e18ff */
.L_x_208:
[----:B0-----:R-:W0:Y:S01]  /*0710*/  LDC R10, c[0x0][0x3ac] ;  /* 0x0000eb00ff0a7b82 */ /* 0x001e220000000800 */
[----:B------:R-:W-:-:S07]  /*0720*/  VIADD R11, R2, UR4 ;  /* 0x00000004020b7c36 */ /* 0x000fce0008000000 */
[----:B------:R-:W-:Y:S08]  /*0730*/  BAR.SYNC.DEFER_BLOCKING 0x0 ;  /* 0x0000000000007b1d */ /* 0x000ff00000010000 */
[----:B------:R-:W1:Y:S08]  /*0740*/  LDC.64 R12, c[0x0][0x390] ;  /* 0x0000e400ff0c7b82 */ /* 0x000e700000000a00 */
[----:B------:R-:W2:Y:S01]  /*0750*/  LDC.64 R44, c[0x0][0x398] ;  /* 0x0000e600ff2c7b82 */ /* 0x000ea20000000a00 */
[C---:B0-----:R-:W-:Y:S01]  /*0760*/  ISETP.GE.AND P1, PT, R11.reuse, R10, PT ;  /* 0x0000000a0b00720c */ /* 0x041fe20003f26270 */
[----:B------:R-:W0:Y:S03]  /*0770*/  LDS.64 R46, [R4] ;  /* 0x00000000042e7984 */ /* 0x000e260000000a00 */
[----:B------:R-:W-:Y:S01]  /*0780*/  SEL R11, R11, RZ, !P1 ;  /* 0x000000ff0b0b7207 */ /* 0x000fe20004800000 */
[----:B------:R-:W3:Y:S04]  /*0790*/  LDS.64 R50, [R5] ;  /* 0x0000000005327984 */ /* 0x000ee80000000a00 */
[----:B-1----:R-:W-:Y:S01]  /*07a0*/  IMAD.WIDE.U32 R12, R11, 0x8, R12 ;  /* 0x000000080b0c7825 */ /* 0x002fe200078e000c */
[----:B------:R-:W1:Y:S03]  /*07b0*/  LDS.64 R54, [R6] ;  /* 0x0000000006367984 */ /* 0x000e660000000a00 */
[----:B------:R-:W-:-:S02]  /*07c0*/  IMAD.WIDE R48, R10, 0x8, R12 ;  /* 0x000000080a307825 */ /* 0x000fc400078e020c */
[----:B------:R-:W0:Y:S04]  /*07d0*/  LDG.E.64 R12, desc[UR10][R12.64] ;  /* 0x0000000a0c0c7981 */ /* 0x000e28000c1e1b00 */
[----:B------:R-:W3:Y:S01]  /*07e0*/  LDG.E.64 R40, desc[UR10][R48.64] ;  /* 0x0000000a30287981 */ /* 0x000ee2000c1e1b00 */
[----:B------:R-:W-:-:S06]  /*07f0*/  IMAD.WIDE R42, R10, 0x8, R48 ;  /* 0x000000080a2a7825 */ /* 0x000fcc00078e0230 */
[----:B------:R-:W1:Y:S01]  /*0800*/  LDG.E.64 R42, desc[UR10][R42.64] ;  /* 0x0000000a2a2a7981 */ /* 0x000e62000c1e1b00 */
[----:B------:R-:W-:-:S04]  /*0810*/  IMAD R11, R9, R10, R11 ;  /* 0x0000000a090b7224 */ /* 0x000fc800078e020b */
[----:B--2---:R-:W-:-:S06]  /*0820*/  IMAD.WIDE.U32 R44, R11, 0x8, R44 ;  /* 0x000000080b2c7825 */ /* 0x004fcc00078e002c */
[----:B------:R-:W2:Y:S01]  /*0830*/  LDG.E.64 R44, desc[UR10][R44.64] ;  /* 0x0000000a2c2c7981 */ /* 0x000ea2000c1e1b00 */
[----:B------:R-:W-:Y:S01]  /*0840*/  BSSY.RECONVERGENT B0, `(.L_x_189) ;  /* 0x0000050000007945 */ /* 0x000fe20003800200 */
[----:B0-----:R-:W-:Y:S02]  /*0850*/  DADD R46, R46, -R12 ;  /* 0x000000002e2e7229 */ /* 0x001fe4000000080c */
[----:B---3--:R-:W-:-:S08]  /*0860*/  DADD R50, R50, -R40 ;  /* 0x0000000032327229 */ /* 0x008fd00000000828 */
[----:B------:R-:W-:Y:S01]  /*0870*/  IMAD.MOV.U32 R48, RZ, RZ, R47 ;  /* 0x000000ffff307224 */ /* 0x000fe200078e002f */
[----:B-1----:R-:W-:Y:S01]  /*0880*/  DADD R54, R54, -R42 ;  /* 0x0000000036367229 */ /* 0x002fe2000000082a */
[----:B------:R-:W-:Y:S01]  /*0890*/  IMAD.MOV.U32 R11, RZ, RZ, R46 ;  /* 0x000000ffff0b7224 */ /* 0x000fe200078e002e */
[C-C-:B------:R-:W-:Y:S01]  /*08a0*/  DSETP.MAX.AND P1, P2, |R46|.reuse, |R50|.reuse, PT ;  /* 0x400000322e00722a */ /* 0x140fe20003a2f200 */
[--C-:B------:R-:W-:Y:S02]  /*08b0*/  IMAD.MOV.U32 R49, RZ, RZ, R51.reuse ;  /* 0x000000ffff317224 */ /* 0x100fe400078e0033 */
[--C-:B------:R-:W-:Y:S02]  /*08c0*/  IMAD.MOV.U32 R56, RZ, RZ, R50.reuse ;  /* 0x000000ffff387224 */ /* 0x100fe400078e0032 */
[----:B------:R-:W-:Y:S01]  /*08d0*/  IMAD.MOV.U32 R108, RZ, RZ, R51 ;  /* 0x000000ffff6c7224 */ /* 0x000fe200078e0033 */
[----:B------:R-:W-:Y:S01]  /*08e0*/  FSEL R53, |R48|, |R49|, P1 ;  /* 0x4000003130357208 */ /* 0x000fe20000800200 */
[----:B------:R-:W-:Y:S01]  /*08f0*/  IMAD.MOV.U32 R48, RZ, RZ, R50 ;  /* 0x000000ffff307224 */ /* 0x000fe200078e0032 */
[----:B--2---:R0:W-:Y:S04]  /*0900*/  STS.64 [R7], R44 ;  /* 0x0000002c07007388 */ /* 0x0041e80000000a00 */
[----:B------:R-:W-:Y:S01]  /*0910*/  SEL R52, R11, R48, P1 ;  /* 0x000000300b347207 */ /* 0x000fe20000800000 */
[----:B------:R-:W-:Y:S01]  /*0920*/  IMAD.MOV.U32 R11, RZ, RZ, R54 ;  /* 0x000000ffff0b7224 */ /* 0x000fe200078e0036 */
[----:B------:R-:W-:Y:S01]  /*0930*/  @P2 LOP3.LUT R53, R49, 0x80000, RZ, 0xfc, !PT ;  /* 0x0008000031352812 */ /* 0x000fe200078efcff */
[----:B------:R-:W-:-:S02]  /*0940*/  DSETP.MIN.AND P1, P2, |R46|, |R50|, PT ;  /* 0x400000322e00722a */ /* 0x000fc40003a20200 */
[----:B------:R-:W-:Y:S02]  /*0950*/  IMAD.MOV.U32 R48, RZ, RZ, R52 ;  /* 0x000000ffff307224 */ /* 0x000fe400078e0034 */
[----:B------:R-:W-:Y:S01]  /*0960*/  IMAD.MOV.U32 R58, RZ, RZ, R53 ;  /* 0x000000ffff3a7224 */ /* 0x000fe200078e0035 */
[C-C-:B------:R-:W-:Y:S02]  /*0970*/  DSETP.MAX.AND P5, P6, |R54|.reuse, R52.reuse, PT ;  /* 0x000000343600722a */ /* 0x140fe40003eaf200 */
[----:B------:R-:W-:-:S04]  /*0980*/  DSETP.MIN.AND P3, P4, |R54|, R52, PT ;  /* 0x000000343600722a */ /* 0x000fc80003c60200 */
[----:B------:R-:W-:Y:S01]  /*0990*/  SEL R48, R11, R48, P5 ;  /* 0x000000300b307207 */ /* 0x000fe20002800000 */
[----:B------:R-:W-:-:S05]  /*09a0*/  IMAD.MOV.U32 R11, RZ, RZ, R55 ;  /* 0x000000ffff0b7224 */ /* 0x000fca00078e0037 */
[----:B------:R-:W-:Y:S01]  /*09b0*/  FSEL R49, |R11|, R58, P5 ;  /* 0x0000003a0b317208 */ /* 0x000fe20002800200 */
[----:B------:R-:W-:Y:S01]  /*09c0*/  IMAD.MOV.U32 R11, RZ, RZ, R46 ;  /* 0x000000ffff0b7224 */ /* 0x000fe200078e002e */
[----:B------:R-:W-:Y:S01]  /*09d0*/  @P6 LOP3.LUT R49, R58, 0x80000, RZ, 0xfc, !PT ;  /* 0x000800003a316812 */ /* 0x000fe200078efcff */
[----:B------:R-:W-:-:S03]  /*09e0*/  IMAD.MOV.U32 R58, RZ, RZ, R52 ;  /* 0x000000ffff3a7224 */ /* 0x000fc600078e0034 */
[----:B------:R-:W-:Y:S01]  /*09f0*/  SEL R56, R11, R56, P1 ;  /* 0x000000380b387207 */ /* 0x000fe20000800000 */
[----:B------:R-:W-:Y:S01]  /*0a00*/  IMAD.MOV.U32 R11, RZ, RZ, R55 ;  /* 0x000000ffff0b7224 */ /* 0x000fe200078e0037 */
[----:B------:R-:W-:-:S04]  /*0a10*/  LOP3.LUT R52, R49, 0xffc00000, RZ, 0xc0, !PT ;  /* 0xffc0000031347812 */ /* 0x000fc800078ec0ff */
[----:B------:R-:W-:Y:S01]  /*0a20*/  FSEL R59, |R11|, R53, P3 ;  /* 0x000000350b3b7208 */ /* 0x000fe20001800200 */
[----:B------:R-:W-:Y:S01]  /*0a30*/  IMAD.MOV.U32 R11, RZ, RZ, R54 ;  /* 0x000000ffff0b7224 */ /* 0x000fe200078e0036 */
[----:B------:R-:W-:Y:S02]  /*0a40*/  @P4 LOP3.LUT R59, R53, 0x80000, RZ, 0xfc, !PT ;  /* 0x00080000353b4812 */ /* 0x000fe400078efcff */
[----:B------:R-:W-:Y:S01]  /*0a50*/  LOP3.LUT R53, R52, 0x7fd00000, RZ, 0x3c, !PT ;  /* 0x7fd0000034357812 */ /* 0x000fe200078e3cff */
[----:B------:R-:W-:Y:S01]  /*0a60*/  IMAD.MOV.U32 R52, RZ, RZ, RZ ;  /* 0x000000ffff347224 */ /* 0x000fe200078e00ff */
[----:B------:R-:W-:Y:S01]  /*0a70*/  SEL R58, R11, R58, P3 ;  /* 0x0000003a0b3a7207 */ /* 0x000fe20001800000 */
[----:B------:R-:W-:Y:S01]  /*0a80*/  IMAD.MOV.U32 R11, RZ, RZ, R47 ;  /* 0x000000ffff0b7224 */ /* 0x000fe200078e002f */
[----:B------:R-:W-:-:S04]  /*0a90*/  DADD R46, |R46|, |R50| ;  /* 0x000000002e2e7229 */ /* 0x000fc80000000632 */
[----:B------:R-:W-:Y:S01]  /*0aa0*/  DMUL R58, R58, R52 ;  /* 0x000000343a3a7228 */ /* 0x000fe20000000000 */
[----:B------:R-:W-:Y:S02]  /*0ab0*/  FSEL R57, |R11|, |R108|, P1 ;  /* 0x4000006c0b397208 */ /* 0x000fe40000800200 */
[----:B------:R-:W-:Y:S01]  /*0ac0*/  @P2 LOP3.LUT R57, R108, 0x80000, RZ, 0xfc, !PT ;  /* 0x000800006c392812 */ /* 0x000fe200078efcff */
[----:B------:R-:W-:Y:S02]  /*0ad0*/  DADD R46, |R54|, R46 ;  /* 0x00000000362e7229 */ /* 0x000fe4000000022e */
[----:B------:R-:W-:Y:S02]  /*0ae0*/  DSETP.NEU.AND P2, PT, R48, +INF , PT ;  /* 0x7ff000003000742a */ /* 0x000fe40003f4d000 */
[----:B------:R-:W-:Y:S02]  /*0af0*/  DMUL R108, R58, R58 ;  /* 0x0000003a3a6c7228 */ /* 0x000fe40000000000 */
[----:B------:R-:W-:-:S02]  /*0b00*/  DMUL R56, R56, R52 ;  /* 0x0000003438387228 */ /* 0x000fc40000000000 */
[----:B------:R-:W-:Y:S02]  /*0b10*/  DMUL R58, R48, R52 ;  /* 0x00000034303a7228 */ /* 0x000fe40000000000 */
[C---:B------:R-:W-:Y:S02]  /*0b20*/  DADD R54, R46.reuse, +INF ;  /* 0x7ff000002e367429 */ /* 0x040fe40000000000 */
[----:B------:R-:W-:Y:S02]  /*0b30*/  DSETP.GT.AND P1, PT, R46, RZ, PT ;  /* 0x000000ff2e00722a */ /* 0x000fe40003f24000 */
[----:B------:R-:W-:Y:S01]  /*0b40*/  DFMA R108, R56, R56, R108 ;  /* 0x00000038386c722b */ /* 0x000fe2000000006c */
[----:B------:R-:W-:-:S07]  /*0b50*/  IMAD.MOV.U32 R56, RZ, RZ, RZ ;  /* 0x000000ffff387224 */ /* 0x000fce00078e00ff */
[----:B------:R-:W-:-:S06]  /*0b60*/  DFMA R58, R58, R58, R108 ;  /* 0x0000003a3a3a722b */ /* 0x000fcc000000006c */
[----:B------:R-:W1:Y:S02]  /*0b70*/  MUFU.RSQ64H R57, R59 ;  /* 0x0000003b00397308 */ /* 0x000e640000001c00 */
[----:B-1----:R-:W-:-:S08]  /*0b80*/  DMUL R108, R56, R56 ;  /* 0x00000038386c7228 */ /* 0x002fd00000000000 */
[----:B------:R-:W-:Y:S01]  /*0b90*/  DFMA R110, R58, -R108, 1 ;  /* 0x3ff000003a6e742b */ /* 0x000fe2000000086c */
[----:B------:R-:W-:Y:S02]  /*0ba0*/  IMAD.MOV.U32 R108, RZ, RZ, 0x0 ;  /* 0x00000000ff6c7424 */ /* 0x000fe400078e00ff */
[----:B------:R-:W-:-:S05]  /*0bb0*/  IMAD.MOV.U32 R109, RZ, RZ, 0x3fd80000 ;  /* 0x3fd80000ff6d7424 */ /* 0x000fca00078e00ff */
[----:B------:R-:W-:Y:S02]  /*0bc0*/  DMUL R50, R56, R110 ;  /* 0x0000006e38327228 */ /* 0x000fe40000000000 */
[----:B------:R-:W-:-:S08]  /*0bd0*/  DFMA R110, R110, R108, 0.5 ;  /* 0x3fe000006e6e742b */ /* 0x000fd0000000006c */
[----:B------:R-:W-:-:S08]  /*0be0*/  DFMA R50, R110, R50, R56 ;  /* 0x000000326e32722b */ /* 0x000fd00000000038 */
[----:B------:R-:W-:-:S10]  /*0bf0*/  DMUL R50, R52, R50 ;  /* 0x0000003234327228 */ /* 0x000fd40000000000 */
[----:B------:R-:W-:Y:S02]  /*0c00*/  FSEL R46, R50, R54, P1 ;  /* 0x00000036322e7208 */ /* 0x000fe40000800000 */
[----:B------:R-:W-:Y:S02]  /*0c10*/  FSEL R50, R51, R55, P1 ;  /* 0x0000003733327208 */ /* 0x000fe40000800000 */
[----:B------:R-:W-:Y:S02]  /*0c20*/  FSEL R46, R46, RZ, P2 ;  /* 0x000000ff2e2e7208 */ /* 0x000fe40001000000 */
[----:B------:R-:W-:-:S05]  /*0c30*/  FSEL R47, R50, RZ, P2 ;  /* 0x000000ff322f7208 */ /* 0x000fca0001000000 */
[----:B------:R0:W-:Y:S01]  /*0c40*/  STS.64 [R8], R46 ;  /* 0x0000002e08007388 */ /* 0x0001e20000000a00 */
[----:B------:R-:W-:Y:S05]  /*0c50*/  @P0 BRA `(.L_x_190) ;  /* 0x0000000000380947 */ /* 0x000fea0003800000 */
[----:B------:R-:W1:Y:S01]  /*0c60*/  S2R R2, SR_TID.X ;  /* 0x0000000000027919 */ /* 0x000e620000002100 */
[----:B------:R-:W2:Y:S01]  /*0c70*/  S2UR UR8, SR_CgaCtaId ;  /* 0x00000000000879c3 */ /* 0x000ea20000008800 */
[----:B------:R-:W-:Y:S02]  /*0c80*/  UIADD3 UR5, UPT, UPT, UR9, 0x180, URZ ;  /* 0x0000018009057890 */ /* 0x000fe4000fffe0ff */
[----:B------:R-:W-:Y:S02]  /*0c90*/  UIADD3 UR6, UPT, UPT, UR9, 0x200, URZ ;  /* 0x0000020009067890 */ /* 0x000fe4000fffe0ff */
[----:B------:R-:W-:Y:S02]  /*0ca0*/  UIADD3 UR7, UPT, UPT, UR9, 0x280, URZ ;  /* 0x0000028009077890 */ /* 0x000fe4000fffe0ff */
[----:B--2---:R-:W-:Y:S02]  /*0cb0*/  ULEA UR5, UR8, UR5, 0x18 ;  /* 0x0000000508057291 */ /* 0x004fe4000f8ec0ff */
[----:B------:R-:W-:-:S02]  /*0cc0*/  ULEA UR6, UR8, UR6, 0x18 ;  /* 0x0000000608067291 */ /* 0x000fc4000f8ec0ff */
[----:B------:R-:W-:Y:S02]  /*0cd0*/  ULEA UR7, UR8, UR7, 0x18 ;  /* 0x0000000708077291 */ /* 0x000fe4000f8ec0ff */
[C---:B-1----:R-:W-:Y:S02]  /*0ce0*/  LEA R11, R2.reuse, UR5, 0x3 ;  /* 0x00000005020b7c11 */ /* 0x042fe4000f8e18ff */
[C---:B0-----:R-:W-:Y:S02]  /*0cf0*/  LEA R45, R2.reuse, UR6, 0x3 ;  /* 0x00000006022d7c11 */ /* 0x041fe4000f8e18ff */
[----:B------:R-:W-:Y:S01]  /*0d00*/  LEA R47, R2, UR7, 0x3 ;  /* 0x00000007022f7c11 */ /* 0x000fe2000f8e18ff */
[----:B------:R1:W-:Y:S04]  /*0d10*/  STS.64 [R11], R12 ;  /* 0x0000000c0b007388 */ /* 0x0003e80000000a00 */
[----:B------:R1:W-:Y:S04]  /*0d20*/  STS.64 [R45], R40 ;  /* 0x000000282d007388 */ /* 0x0003e80000000a00 */
[----:B------:R1:W-:Y:S02]  /*0d30*/  STS.64 [R47], R42 ;  /* 0x0000002a2f007388 */ /* 0x0003e40000000a00 */
.L_x_190:
[----:B------:R-:W-:Y:S05]  /*0d40*/  BSYNC.RECONVERGENT B0 ;  /* 0x0000000000007941 */ /* 0x000fea0003800200 */
.L_x_189:
[----:B-1----:R-:W-:Y:S01]  /*0d50*/  VIADD R11, R10, -UR4 ;  /* 0x800000040a0b7c36 */ /* 0x002fe20008000000 */
[----:B------:R-:W-:Y:S04]  /*0d60*/  BAR.SYNC.DEFER_BLOCKING 0x0 ;  /* 0x0000000000007b1d */ /* 0x000fe80000010000 */
[----:B------:R-:W-:-:S13]  /*0d70*/  ISETP.GT.AND P1, PT, R11, RZ, PT ;  /* 0x000000ff0b00720c */ /* 0x000fda0003f24270 */
[----:B------:R-:W-:Y:S05]  /*0d80*/  @!P1 BRA `(.L_x_191) ;  /* 0x0000004c00489947 */ /* 0x000fea0003800000 */
[----:B------:R-:W1:Y:S01]  /*0d90*/  S2UR UR5, SR_CgaCtaId ;  /* 0x00000000000579c3 */ /* 0x000e620000008800 */
[----:B------:R-:W-:Y:S01]  /*0da0*/  UMOV UR9, 0x400 ;  /* 0x0000040000097882 */ /* 0x000fe20000000000 */
[----:B------:R-:W-:Y:S01]  /*0db0*/  UMOV UR6, 0xffffffff ;  /* 0xffffffff00067882 */ /* 0x000fe20000000000 */
[----:B------:R-:W-:Y:S02]  /*0dc0*/  UMOV UR7, 0x7fefffff ;  /* 0x7fefffff00077882 */ /* 0x000fe40000000000 */
[----:B------:R-:W-:Y:S01]  /*0dd0*/  UMOV UR8, UR7 ;  /* 0x0000000700087c82 */ /* 0x000fe20008000000 */
[----:B-1----:R-:W-:-:S09]  /*0de0*/  ULEA UR5, UR5, UR9, 0x18 ;  /* 0x0000000905057291 */ /* 0x002fd2000f8ec0ff */
[----:B------:R-:W1:Y:S04]  /*0df0*/  LDS.128 R40, [UR5+0x180] ;  /* 0x00018005ff287984 */ /* 0x000e680008000c00 */
[----:B0-----:R-:W0:Y:S04]  /*0e00*/  LDS.128 R44, [UR5+0x200] ;  /* 0x00020005ff2c7984 */ /* 0x001e280008000c00 */
[----:B------:R-:W2:Y:S01]  /*0e10*/  LDS.128 R48, [UR5+0x280] ;  /* 0x00028005ff307984 */ /* 0x000ea20008000c00 */
[----:B-1---5:R-:W-:Y:S02]  /*0e20*/  DADD R40, -R40, R86 ;  /* 0x0000000028287229 */ /* 0x022fe40000000156 */
[----:B0-----:R-:W-:-:S02]  /*0e30*/  DADD R44, -R44, R88 ;  /* 0x000000002c2c7229 */ /* 0x001fc40000000158 */
[----:B--2---:R-:W-:-:S06]  /*0e40*/  DADD R48, -R48, R90 ;  /* 0x0000000030307229 */ /* 0x004fcc000000015a */
[----:B------:R-:W-:Y:S01]  /*0e50*/  IMAD.MOV.U32 R12, RZ, RZ, R41 ;  /* 0x000000ffff0c7224 */ /* 0x000fe200078e0029 */
[----:B------:R-:W-:Y:S01]  /*0e60*/  DSETP.MAX.AND P1, P2, |R40|, |R44|, PT ;  /* 0x4000002c2800722a */ /* 0x000fe20003a2f200 */
[--C-:B------:R-:W-:Y:S02]  /*0e70*/  IMAD.MOV.U32 R53, RZ, RZ, R45.reuse ;  /* 0x000000ffff357224 */ /* 0x100fe400078e002d */
[--C-:B------:R-:W-:Y:S02]  /*0e80*/  IMAD.MOV.U32 R13, RZ, RZ, R44.reuse ;  /* 0x000000ffff0d7224 */ /* 0x100fe400078e002c */
[----:B------:R-:W-:Y:S01]  /*0e90*/  IMAD.MOV.U32 R54, RZ, RZ, R44 ;  /* 0x000000ffff367224 */ /* 0x000fe200078e002c */
[----:B------:R-:W-:Y:S01]  /*0ea0*/  FSEL R55, |R12|, |R53|, P1 ;  /* 0x400000350c377208 */ /* 0x000fe20000800200 */
[----:B------:R-:W-:Y:S02]  /*0eb0*/  IMAD.MOV.U32 R12, RZ, RZ, R40 ;  /* 0x000000ffff0c7224 */ /* 0x000fe400078e0028 */
[----:B------:R-:W-:-:S03]  /*0ec0*/  IMAD.MOV.U32 R106, RZ, RZ, R45 ;  /* 0x000000ffff6a7224 */ /* 0x000fc600078e002d */
[----:B------:R-:W-:Y:S01]  /*0ed0*/  SEL R52, R12, R13, P1 ;  /* 0x0000000d0c347207 */ /* 0x000fe20000800000 */
[----:B------:R-:W-:Y:S01]  /*0ee0*/  IMAD.MOV.U32 R12, RZ, RZ, R48 ;  /* 0x000000ffff0c7224 */ /* 0x000fe200078e0030 */
[----:B------:R-:W-:Y:S01]  /*0ef0*/  @P2 LOP3.LUT R55, R53, 0x80000, RZ, 0xfc, !PT ;  /* 0x0008000035372812 */ /* 0x000fe200078efcff */
[----:B------:R-:W-:Y:S01]  /*0f00*/  IMAD.MOV.U32 R13, RZ, RZ, R49 ;  /* 0x000000ffff0d7224 */ /* 0x000fe200078e0031 */
[----:B------:R-:W-:-:S03]  /*0f10*/  DSETP.MIN.AND P1, P2, |R40|, |R44|, PT ;  /* 0x4000002c2800722a */ /* 0x000fc60003a20200 */
[----:B------:R-:W-:Y:S02]  /*0f20*/  IMAD.MOV.U32 R53, RZ, RZ, R55 ;  /* 0x000000ffff357224 */ /* 0x000fe400078e0037 */
[----:B------:R-:W-:Y:S02]  /*0f30*/  IMAD.MOV.U32 R55, RZ, RZ, R52 ;  /* 0x000000ffff377224 */ /* 0x000fe400078e0034 */
[----:B------:R-:W-:Y:S02]  /*0f40*/  IMAD.MOV.U32 R58, RZ, RZ, R53 ;  /* 0x000000ffff3a7224 */ /* 0x000fe400078e0035 */
[C-C-:B------:R-:W-:Y:S02]  /*0f50*/  DSETP.MAX.AND P5, P6, |R48|.reuse, R52.reuse, PT ;  /* 0x000000343000722a */ /* 0x140fe40003eaf200 */
[----:B------:R-:W-:-:S04]  /*0f60*/  DSETP.MIN.AND P3, P4, |R48|, R52, PT ;  /* 0x000000343000722a */ /* 0x000fc80003c60200 */
[----:B------:R-:W-:Y:S02]  /*0f70*/  SEL R12, R12, R55, P5 ;  /* 0x000000370c0c7207 */ /* 0x000fe40002800000 */
[----:B------:R-:W-:Y:S01]  /*0f80*/  FSEL R55, |R13|, R58, P5 ;  /* 0x0000003a0d377208 */ /* 0x000fe20002800200 */
[----:B------:R-:W-:-:S05]  /*0f90*/  IMAD.MOV.U32 R13, RZ, RZ, R40 ;  /* 0x000000ffff0d7224 */ /* 0x000fca00078e0028 */
[----:B------:R-:W-:Y:S01]  /*0fa0*/  SEL R56, R13, R54, P1 ;  /* 0x000000360d387207 */ /* 0x000fe20000800000 */
[----:B------:R-:W-:Y:S01]  /*0fb0*/  IMAD.MOV.U32 R54, RZ, RZ, R53 ;  /* 0x000000ffff367224 */ /* 0x000fe200078e0035 */
[----:B------:R-:W-:Y:S01]  /*0fc0*/  @P6 LOP3.LUT R55, R58, 0x80000, RZ, 0xfc, !PT ;  /* 0x000800003a376812 */ /* 0x000fe200078efcff */
[----:B------:R-:W-:Y:S02]  /*0fd0*/  IMAD.MOV.U32 R13, RZ, RZ, R49 ;  /* 0x000000ffff0d7224 */ /* 0x000fe400078e0031 */
[----:B------:R-:W-:Y:S02]  /*0fe0*/  IMAD.MOV.U32 R58, RZ, RZ, R52 ;  /* 0x000000ffff3a7224 */ /* 0x000fe400078e0034 */
[----:B------:R-:W-:Y:S01]  /*0ff0*/  IMAD.MOV.U32 R53, RZ, RZ, R48 ;  /* 0x000000ffff357224 */ /* 0x000fe200078e0030 */
[----:B------:R-:W-:Y:S01]  /*1000*/  FSEL R59, |R13|, R54, P3 ;  /* 0x000000360d3b7208 */ /* 0x000fe20001800200 */
[----:B------:R-:W-:Y:S01]  /*1010*/  IMAD.MOV.U32 R13, RZ, RZ, R55 ;  /* 0x000000ffff0d7224 */ /* 0x000fe200078e0037 */
[----:B------:R-:W-:Y:S01]  /*1020*/  @P4 LOP3.LUT R59, R54, 0x80000, RZ, 0xfc, !PT ;  /* 0x00080000363b4812 */ /* 0x000fe200078efcff */
[----:B------:R-:W-:Y:S01]  /*1030*/  IMAD.MOV.U32 R54, RZ, RZ, RZ ;  /* 0x000000ffff367224 */ /* 0x000fe200078e00ff */
[----:B------:R-:W-:Y:S01]  /*1040*/  SEL R58, R53, R58, P3 ;  /* 0x0000003a353a7207 */ /* 0x000fe20001800000 */
[----:B------:R-:W-:Y:S01]  /*1050*/  IMAD.MOV.U32 R53, RZ, RZ, R41 ;  /* 0x000000ffff357224 */ /* 0x000fe200078e0029 */
[----:B------:R-:W-:Y:S01]  /*1060*/  LOP3.LUT R52, R13, 0xffc00000, RZ, 0xc0, !PT ;  /* 0xffc000000d347812 */ /* 0x000fe200078ec0ff */
[----:B------:R-:W-:-:S03]  /*1070*/  DADD R40, |R40|, |R44| ;  /* 0x0000000028287229 */ /* 0x000fc6000000062c */
[----:B------:R-:W-:Y:S02]  /*1080*/  LOP3.LUT R55, R52, 0x7fd00000, RZ, 0x3c, !PT ;  /* 0x7fd0000034377812 */ /* 0x000fe400078e3cff */
[----:B------:R-:W-:Y:S02]  /*1090*/  FSEL R57, |R53|, |R106|, P1 ;  /* 0x4000006a35397208 */ /* 0x000fe40000800200 */
[----:B------:R-:W-:Y:S01]  /*10a0*/  @P2 LOP3.LUT R57, R106, 0x80000, RZ, 0xfc, !PT ;  /* 0x000800006a392812 */ /* 0x000fe200078efcff */
[----:B------:R-:W-:Y:S02]  /*10b0*/  DADD R40, |R48|, R40 ;  /* 0x0000000030287229 */ /* 0x000fe40000000228 */
[----:B------:R-:W-:-:S03]  /*10c0*/  DMUL R58, R58, R54 ;  /* 0x000000363a3a7228 */ /* 0x000fc60000000000 */
[-C--:B------:R-:W-:Y:S02]  /*10d0*/  DMUL R56, R56, R54.reuse ;  /* 0x0000003638387228 */ /* 0x080fe40000000000 */
[----:B------:R-:W-:-:S03]  /*10e0*/  DMUL R54, R12, R54 ;  /* 0x000000360c367228 */ /* 0x000fc60000000000 */
[----:B------:R-:W-:-:S08]  /*10f0*/  DMUL R58, R58, R58 ;  /* 0x0000003a3a3a7228 */ /* 0x000fd00000000000 */
[----:B------:R-:W-:Y:S01]  /*1100*/  DFMA R58, R56, R56, R58 ;  /* 0x00000038383a722b */ /* 0x000fe2000000003a */
[----:B------:R-:W-:-:S07]  /*1110*/  IMAD.U32 R56, RZ, RZ, UR8 ;  /* 0x00000008ff387e24 */ /* 0x000fce000f8e00ff */
[----:B------:R-:W-:-:S08]  /*1120*/  DFMA R54, R54, R54, R58 ;  /* 0x000000363636722b */ /* 0x000fd0000000003a */
[----:B------:R-:W-:Y:S02]  /*1130*/  DSETP.MIN.AND P1, P2, R54, UR6, PT ;  /* 0x0000000636007e2a */ /* 0x000fe4000ba20000 */
[----:B------:R-:W-:-:S05]  /*1140*/  IMAD.MOV.U32 R53, RZ, RZ, R55 ;  /* 0x000000ffff357224 */ /* 0x000fca00078e0037 */
[----:B------:R-:W-:Y:S01]  /*1150*/  FSEL R59, R53, UR8, P1 ;  /* 0x00000008353b7c08 */ /* 0x000fe20008800000 */
[----:B------:R-:W-:Y:S01]  /*1160*/  IMAD.MOV.U32 R53, RZ, RZ, R54 ;  /* 0x000000ffff357224 */ /* 0x000fe200078e0036 */
[----:B------:R-:W-:-:S04]  /*1170*/  UMOV UR8, UR6 ;  /* 0x0000000600087c82 */ /* 0x000fc80008000000 */
[----:B------:R-:W-:Y:S01]  /*1180*/  SEL R58, R53, UR8, P1 ;  /* 0x00000008353a7c07 */ /* 0x000fe20008800000 */
[----:B------:R-:W-:Y:S01]  /*1190*/  DSETP.GT.AND P1, PT, R40, R12, PT ;  /* 0x0000000c2800722a */ /* 0x000fe20003f24000 */
[----:B------:R-:W-:Y:S01]  /*11a0*/  @P2 LOP3.LUT R59, R56, 0x80000, RZ, 0xfc, !PT ;  /* 0x00080000383b2812 */ /* 0x000fe200078efcff */
[----:B------:R-:W-:Y:S01]  /*11b0*/  IMAD.MOV.U32 R56, RZ, RZ, RZ ;  /* 0x000000ffff387224 */ /* 0x000fe200078e00ff */
[----:B------:R-:W-:Y:S01]  /*11c0*/  LOP3.LUT R53, R52, 0x100000, RZ, 0xfc, !PT ;  /* 0x0010000034357812 */ /* 0x000fe200078efcff */
[----:B------:R-:W-:Y:S01]  /*11d0*/  IMAD.MOV.U32 R52, RZ, RZ, RZ ;  /* 0x000000ffff347224 */ /* 0x000fe200078e00ff */
[----:B------:R-:W0:Y:S01]  /*11e0*/  MUFU.RSQ64H R57, R59 ;  /* 0x0000003b00397308 */ /* 0x000e220000001c00 */
[----:B------:R-:W-:Y:S02]  /*11f0*/  ISETP.GE.U32.AND P2, PT, R13, 0x7ff00000, PT ;  /* 0x7ff000000d00780c */ /* 0x000fe40003f46070 */
[----:B0-----:R-:W-:-:S08]  /*1200*/  DMUL R106, R56, R56 ;  /* 0x00000038386a7228 */ /* 0x001fd00000000000 */
[----:B------:R-:W-:-:S08]  /*1210*/  DFMA R106, R58, -R106, 1 ;  /* 0x3ff000003a6a742b */ /* 0x000fd0000000086a */
[----:B------:R-:W-:Y:S02]  /*1220*/  DFMA R110, R106, R108, 0.5 ;  /* 0x3fe000006a6e742b */ /* 0x000fe4000000006c */
[----:B------:R-:W-:-:S08]  /*1230*/  DMUL R106, R56, R106 ;  /* 0x0000006a386a7228 */ /* 0x000fd00000000000 */
[----:B------:R-:W-:-:S08]  /*1240*/  DFMA R106, R110, R106, R56 ;  /* 0x0000006a6e6a722b */ /* 0x000fd00000000038 */
[----:B------:R-:W-:-:S08]  /*1250*/  DMUL R106, R54, R106 ;  /* 0x0000006a366a7228 */ /* 0x000fd00000000000 */
[----:B------:R-:W-:-:S10]  /*1260*/  DMUL R106, R106, R52 ;  /* 0x000000346a6a7228 */ /* 0x000fd40000000000 */
[----:B------:R-:W-:Y:S02]  /*1270*/  FSEL R45, R106, R40, P1 ;  /* 0x000000286a2d7208 */ /* 0x000fe40000800000 */
[----:B------:R-:W-:Y:S02]  /*1280*/  FSEL R41, R107, R41, P1 ;  /* 0x000000296b297208 */ /* 0x000fe40000800000 */
[----:B------:R-:W-:Y:S02]  /*1290*/  ISETP.NE.AND P1, PT, R11, 0x1, PT ;  /* 0x000000010b00780c */ /* 0x000fe40003f25270 */
[----:B------:R-:W-:Y:S02]  /*12a0*/  FSEL R106, R45, R12, !P2 ;  /* 0x0000000c2d6a7208 */ /* 0x000fe40005000000 */
[----:B------:R-:W-:-:S09]  /*12b0*/  FSEL R107, R41, R13, !P2 ;  /* 0x0000000d296b7208 */ /* 0x000fd20005000000 */
[----:B------:R-:W-:Y:S05]  /*12c0*/  @!P1 BRA `(.L_x_191) ;  /* 0x0000004400f89947 */ /* 0x000fea0003800000 */
[----:B------:R-:W-:Y:S01]  /*12d0*/  DADD R46, R88, -R46 ;  /* 0x00000000582e7229 */ /* 0x000fe2000000082e */
[----:B------:R-:W-:Y:S01]  /*12e0*/  UMOV UR8, UR7 ;  /* 0x0000000700087c82 */ /* 0x000fe20008000000 */
[----:B------:R-:W-:Y:S02]  /*12f0*/  DADD R42, R86, -R42 ;  /* 0x00000000562a7229 */ /* 0x000fe4000000082a */
[----:B------:R-:W-:-:S06]  /*1300*/  DADD R50, R90, -R50 ;  /* 0x000000005a327229 */ /* 0x000fcc0000000832 */
[----:B------:R-:W-:Y:S01]  /*1310*/  DSETP.MAX.AND P1, P2, |R42|, |R46|, PT ;  /* 0x4000002e2a00722a */ /* 0x000fe20003a2f200 */
[----:B------:R-:W-:Y:S02]  /*1320*/  IMAD.MOV.U32 R23, RZ, RZ, R47 ;  /* 0x000000ffff177224 */ /* 0x000fe400078e002f */
[----:B------:R-:W-:Y:S02]  /*1330*/  IMAD.MOV.U32 R12, RZ, RZ, R43 ;  /* 0x000000ffff0c7224 */ /* 0x000fe400078e002b */
[--C-:B------:R-:W-:Y:S02]  /*1340*/  IMAD.MOV.U32 R13, RZ, RZ, R46.reuse ;  /* 0x000000ffff0d7224 */ /* 0x100fe400078e002e */
[----:B------:R-:W-:Y:S01]  /*1350*/  IMAD.MOV.U32 R40, RZ, RZ, R46 ;  /* 0x000000ffff287224 */ /* 0x000fe200078e002e */
[----:B------:R-:W-:Y:S01]  /*1360*/  FSEL R41, |R12|, |R23|, P1 ;  /* 0x400000170c297208 */ /* 0x000fe20000800200 */
[----:B------:R-:W-:Y:S02]  /*1370*/  IMAD.MOV.U32 R12, RZ, RZ, R42 ;  /* 0x000000ffff0c7224 */ /* 0x000fe400078e002a */
[----:B------:R-:W-:-:S03]  /*1380*/  IMAD.MOV.U32 R52, RZ, RZ, R47 ;  /* 0x000000ffff347224 */ /* 0x000fc600078e002f */
[----:B------:R-:W-:Y:S02]  /*1390*/  @P2 LOP3.LUT R41, R23, 0x80000, RZ, 0xfc, !PT ;  /* 0x0008000017292812 */ /* 0x000fe400078efcff */
[----:B------:R-:W-:Y:S01]  /*13a0*/  SEL R22, R12, R13, P1 ;  /* 0x0000000d0c167207 */ /* 0x000fe20000800000 */
[----:B------:R-:W-:Y:S01]  /*13b0*/  IMAD.MOV.U32 R12, RZ, RZ, R50 ;  /* 0x000000ffff0c7224 */ /* 0x000fe200078e0032 */
[----:B------:R-:W-:Y:S01]  /*13c0*/  DSETP.MIN.AND P1, P2, |R42|, |R46|, PT ;  /* 0x4000002e2a00722a */ /* 0x000fe20003a20200 */
[----:B------:R-:W-:Y:S02]  /*13d0*/  IMAD.MOV.U32 R23, RZ, RZ, R41 ;  /* 0x000000ffff177224 */ /* 0x000fe400078e0029 */
[--C-:B------:R-:W-:Y:S02]  /*13e0*/  IMAD.MOV.U32 R41, RZ, RZ, R22.reuse ;  /* 0x000000ffff297224 */ /* 0x100fe400078e0016 */
[----:B------:R-:W-:Y:S02]  /*13f0*/  IMAD.MOV.U32 R13, RZ, RZ, R51 ;  /* 0x000000ffff0d7224 */ /* 0x000fe400078e0033 */
[C-C-:B------:R-:W-:Y:S01]  /*1400*/  DSETP.MAX.AND P5, P6, |R50|.reuse, R22.reuse, PT ;  /* 0x000000163200722a */ /* 0x140fe20003eaf200 */
[----:B------:R-:W-:Y:S01]  /*1410*/  IMAD.MOV.U32 R44, RZ, RZ, R23 ;  /* 0x000000ffff2c7224 */ /* 0x000fe200078e0017 */
[----:B------:R-:W-:Y:S01]  /*1420*/  DSETP.MIN.AND P3, P4, |R50|, R22, PT ;  /* 0x000000163200722a */ /* 0x000fe20003c60200 */
[----:B------:R-:W-:-:S02]  /*1430*/  IMAD.MOV.U32 R48, RZ, RZ, R22 ;  /* 0x000000ffff307224 */ /* 0x000fc400078e0016 */
[----:B------:R-:W-:Y:S01]  /*1440*/  IMAD.MOV.U32 R23, RZ, RZ, R50 ;  /* 0x000000ffff177224 */ /* 0x000fe200078e0032 */
[----:B------:R-:W-:Y:S02]  /*1450*/  SEL R12, R12, R41, P5 ;  /* 0x000000290c0c7207 */ /* 0x000fe40002800000 */
[----:B------:R-:W-:Y:S01]  /*1460*/  FSEL R41, |R13|, R44, P5 ;  /* 0x0000002c0d297208 */ /* 0x000fe20002800200 */
[----:B------:R-:W-:Y:S01]  /*1470*/  IMAD.MOV.U32 R13, RZ, RZ, R42 ;  /* 0x000000ffff0d7224 */ /* 0x000fe200078e002a */
[----:B------:R-:W-:Y:S01]  /*1480*/  SEL R48, R23, R48, P3 ;  /* 0x0000003017307207 */ /* 0x000fe20001800000 */
[----:B------:R-:W-:Y:S01]  /*1490*/  IMAD.MOV.U32 R23, RZ, RZ, R43 ;  /* 0x000000ffff177224 */ /* 0x000fe200078e002b */
[----:B------:R-:W-:Y:S02]  /*14a0*/  DADD R42, |R42|, |R46| ;  /* 0x000000002a2a7229 */ /* 0x000fe4000000062e */
[----:B------:R-:W-:Y:S01]  /*14b0*/  SEL R40, R13, R40, P1 ;  /* 0x000000280d287207 */ /* 0x000fe20000800000 */
[----:B------:R-:W-:Y:S01]  /*14c0*/  IMAD.MOV.U32 R13, RZ, RZ, R51 ;  /* 0x000000ffff0d7224 */ /* 0x000fe200078e0033 */
[----:B------:R-:W-:-:S04]  /*14d0*/  @P6 LOP3.LUT R41, R44, 0x80000, RZ, 0xfc, !PT ;  /* 0x000800002c296812 */ /* 0x000fc800078efcff */
[----:B------:R-:W-:Y:S01]  /*14e0*/  FSEL R49, |R13|, R44, P3 ;  /* 0x0000002c0d317208 */ /* 0x000fe20001800200 */
[----:B------:R-:W-:Y:S01]  /*14f0*/  IMAD.MOV.U32 R13, RZ, RZ, R41 ;  /* 0x000000ffff0d7224 */ /* 0x000fe200078e0029 */
[----:B------:R-:W-:Y:S01]  /*1500*/  @P4 LOP3.LUT R49, R44, 0x80000, RZ, 0xfc, !PT ;  /* 0x000800002c314812 */ /* 0x000fe200078efcff */
[----:B------:R-:W-:Y:S01]  /*1510*/  IMAD.MOV.U32 R44, RZ, RZ, RZ ;  /* 0x000000ffff2c7224 */ /* 0x000fe200078e00ff */
[----:B------:R-:W-:Y:S01]  /*1520*/  FSEL R41, |R23|, |R52|, P1 ;  /* 0x4000003417297208 */ /* 0x000fe20000800200 */
[----:B------:R-:W-:Y:S01]  /*1530*/  DADD R42, |R50|, R42 ;  /* 0x00000000322a7229 */ /* 0x000fe2000000022a */
[----:B------:R-:W-:Y:S02]  /*1540*/  LOP3.LUT R22, R13, 0xffc00000, RZ, 0xc0, !PT ;  /* 0xffc000000d167812 */ /* 0x000fe400078ec0ff */
[----:B------:R-:W-:Y:S02]  /*1550*/  @P2 LOP3.LUT R41, R52, 0x80000, RZ, 0xfc, !PT ;  /* 0x0008000034292812 */ /* 0x000fe400078efcff */
[----:B------:R-:W-:-:S06]  /*1560*/  LOP3.LUT R45, R22, 0x7fd00000, RZ, 0x3c, !PT ;  /* 0x7fd00000162d7812 */ /* 0x000fcc00078e3cff */
[-C--:B------:R-:W-:Y:S02]  /*1570*/  DMUL R48, R48, R44.reuse ;  /* 0x0000002c30307228 */ /* 0x080fe40000000000 */
[-C--:B------:R-:W-:Y:S02]  /*1580*/  DMUL R40, R40, R44.reuse ;  /* 0x0000002c28287228 */ /* 0x080fe40000000000 */
[----:B------:R-:W-:-:S04]  /*1590*/  DMUL R44, R12, R44 ;  /* 0x0000002c0c2c7228 */ /* 0x000fc80000000000 */
        /* <DEDUP_REMOVED lines=26> */
[----:B------:R-:W-:Y:S02]  /*1740*/  ISETP.GE.U32.AND P1, PT, R11, 0x3, PT ;  /* 0x000000030b00780c */ /* 0x000fe40003f26070 */
[----:B------:R-:W-:Y:S02]  /*1750*/  FSEL R22, R23, R12, !P2 ;  /* 0x0000000c17167208 */ /* 0x000fe40005000000 */
[----:B------:R-:W-:-:S09]  /*1760*/  FSEL R23, R43, R13, !P2 ;  /* 0x0000000d2b177208 */ /* 0x000fd20005000000 */
[----:B------:R-:W-:Y:S05]  /*1770*/  @!P1 BRA `(.L_x_191) ;  /* 0x0000004000cc9947 */ /* 0x000fea0003800000 */
[----:B------:R-:W0:Y:S01]  /*1780*/  LDS.128 R40, [UR5+0x190] ;  /* 0x00019005ff287984 */ /* 0x000e220008000c00 */
[----:B------:R-:W-:-:S03]  /*1790*/  UMOV UR8, UR7 ;  /* 0x0000000700087c82 */ /* 0x000fc60008000000 */
[----:B------:R-:W1:Y:S04]  /*17a0*/  LDS.128 R44, [UR5+0x210] ;  /* 0x00021005ff2c7984 */ /* 0x000e680008000c00 */
[----:B------:R-:W2:Y:S01]  /*17b0*/  LDS.128 R48, [UR5+0x290] ;  /* 0x00029005ff307984 */ /* 0x000ea20008000c00 */
[----:B0-----:R-:W-:Y:S02]  /*17c0*/  DADD R40, -R40, R86 ;  /* 0x0000000028287229 */ /* 0x001fe40000000156 */
[----:B-1----:R-:W-:Y:S02]  /*17d0*/  DADD R44, -R44, R88 ;  /* 0x000000002c2c7229 */ /* 0x002fe40000000158 */
        /* <DEDUP_REMOVED lines=918> */
[----:B------:R-:W0:Y:S04]  /*5140*/  LDS.128 R40, [UR5+0x1f0] ;  /* 0x0001f005ff287984 */ /* 0x000e280008000c00 */
[----:B------:R-:W1:Y:S04]  /*5150*/  LDS.128 R44, [UR5+0x270] ;  /* 0x00027005ff2c7984 */ /* 0x000e680008000c00 */
[----:B------:R-:W2:Y:S01]  /*5160*/  LDS.128 R48, [UR5+0x2f0] ;  /* 0x0002f005ff307984 */ /* 0x000ea20008000c00 */
[----:B------:R-:W-:Y:S01]  /*5170*/  UMOV UR5, UR7 ;  /* 0x0000000700057c82 */ /* 0x000fe20008000000 */
[----:B0-----:R-:W-:-:S02]  /*5180*/  DADD R40, -R40, R86 ;  /* 0x0000000028287229 */ /* 0x001fc40000000156 */
        /* <DEDUP_REMOVED lines=126> */
[----:B------:R-:W-:-:S05]  /*5970*/  IMAD.MOV.U32 R37, RZ, RZ, R40 ;  /* 0x000000ffff257224 */ /* 0x000fca00078e0028 */
        /* <DEDUP_REMOVED lines=17> */
[----:B------:R-:W-:Y:S02]  /*5a90*/  FSEL R36, R37, R12, !P2 ;  /* 0x0000000c25247208 */ /* 0x000fe40005000000 */
[----:B------:R-:W-:-:S07]  /*5aa0*/  FSEL R37, R43, R13, !P2 ;  /* 0x0000000d2b257208 */ /* 0x000fce0005000000 */
.L_x_191:
[----:B------:R-:W-:-:S05]  /*5ab0*/  IMAD.MOV R12, RZ, RZ, -R3 ;  /* 0x000000ffff0c7224 */ /* 0x000fca00078e0a03 */
[----:B------:R-:W-:-:S04]  /*5ac0*/  VIADDMNMX R12, R12, R10, R11, PT ;  /* 0x0000000a0c0c7246 */ /* 0x000fc8000380010b */
[----:B------:R-:W-:-:S13]  /*5ad0*/  ISETP.GE.AND P1, PT, R12, 0x1, PT ;  /* 0x000000010c00780c */ /* 0x000fda0003f26270 */
[----:B------:R-:W-:Y:S05]  /*5ae0*/  @!P1 BRA `(.L_x_192) ;  /* 0x0000016800989947 */ /* 0x000fea0003800000 */
[----:B------:R-:W1:Y:S01]  /*5af0*/  S2UR UR5, SR_CgaCtaId ;  /* 0x00000000000579c3 */ /* 0x000e620000008800 */
[----:B------:R-:W-:Y:S01]  /*5b00*/  UMOV UR9, 0x400 ;  /* 0x0000040000097882 */ /* 0x000fe20000000000 */
[----:B------:R-:W-:Y:S01]  /*5b10*/  UMOV UR6, 0xffffffff ;  /* 0xffffffff00067882 */ /* 0x000fe20000000000 */
[----:B------:R-:W-:Y:S02]  /*5b20*/  UMOV UR7, 0x7fefffff ;  /* 0x7fefffff00077882 */ /* 0x000fe40000000000 */
[----:B------:R-:W-:Y:S01]  /*5b30*/  UMOV UR8, UR7 ;  /* 0x0000000700087c82 */ /* 0x000fe20008000000 */
[----:B-1----:R-:W-:-:S09]  /*5b40*/  ULEA UR5, UR5, UR9, 0x18 ;  /* 0x0000000905057291 */ /* 0x002fd2000f8ec0ff */
[----:B------:R-:W1:Y:S04]  /*5b50*/  LDS.128 R48, [UR5] ;  /* 0x00000005ff307984 */ /* 0x000e680008000c00 */
[----:B0-----:R-:W0:Y:S04]  /*5b60*/  LDS.128 R44, [UR5+0x80] ;  /* 0x00008005ff2c7984 */ /* 0x001e280008000c00 */
[----:B------:R-:W2:Y:S01]  /*5b70*/  LDS.128 R40, [UR5+0x100] ;  /* 0x00010005ff287984 */ /* 0x000ea20008000c00 */
[----:B-1---5:R-:W-:Y:S02]  /*5b80*/  DADD R48, -R48, R86 ;  /* 0x0000000030307229 */ /* 0x022fe40000000156 */
[----:B0-----:R-:W-:-:S02]  /*5b90*/  DADD R44, -R44, R88 ;  /* 0x000000002c2c7229 */ /* 0x001fc40000000158 */
[----:B--2---:R-:W-:-:S06]  /*5ba0*/  DADD R40, -R40, R90 ;  /* 0x0000000028287229 */ /* 0x004fcc000000015a */
[----:B------:R-:W-:Y:S01]  /*5bb0*/  IMAD.MOV.U32 R12, RZ, RZ, R49 ;  /* 0x000000ffff0c7224 */ /* 0x000fe200078e0031 */
[----:B------:R-:W-:Y:S01]  /*5bc0*/  DSETP.MAX.AND P1, P2, |R48|, |R44|, PT ;  /* 0x4000002c3000722a */ /* 0x000fe20003a2f200 */
[----:B------:R-:W-:Y:S02]  /*5bd0*/  IMAD.MOV.U32 R53, RZ, RZ, R45 ;  /* 0x000000ffff357224 */ /* 0x000fe400078e002d */
[--C-:B------:R-:W-:Y:S02]  /*5be0*/  IMAD.MOV.U32 R13, RZ, RZ, R44.reuse ;  /* 0x000000ffff0d7224 */ /* 0x100fe400078e002c */
[----:B------:R-:W-:Y:S01]  /*5bf0*/  IMAD.MOV.U32 R54, RZ, RZ, R44 ;  /* 0x000000ffff367224 */ /* 0x000fe200078e002c */
[----:B------:R-:W-:Y:S01]  /*5c00*/  FSEL R55, |R12|, |R53|, P1 ;  /* 0x400000350c377208 */ /* 0x000fe20000800200 */
[----:B------:R-:W-:-:S05]  /*5c10*/  IMAD.MOV.U32 R12, RZ, RZ, R48 ;  /* 0x000000ffff0c7224 */ /* 0x000fca00078e0030 */
[----:B------:R-:W-:Y:S01]  /*5c20*/  SEL R52, R12, R13, P1 ;  /* 0x0000000d0c347207 */ /* 0x000fe20000800000 */
[----:B------:R-:W-:Y:S01]  /*5c30*/  IMAD.MOV.U32 R12, RZ, RZ, R40 ;  /* 0x000000ffff0c7224 */ /* 0x000fe200078e0028 */
[----:B------:R-:W-:Y:S01]  /*5c40*/  @P2 LOP3.LUT R55, R53, 0x80000, RZ, 0xfc, !PT ;  /* 0x0008000035372812 */ /* 0x000fe200078efcff */
[----:B------:R-:W-:Y:S01]  /*5c50*/  IMAD.MOV.U32 R13, RZ, RZ, R41 ;  /* 0x000000ffff0d7224 */ /* 0x000fe200078e0029 */
[----:B------:R-:W-:Y:S01]  /*5c60*/  DSETP.MIN.AND P1, P2, |R48|, |R44|, PT ;  /* 0x4000002c3000722a */ /* 0x000fe20003a20200 */
[--C-:B------:R-:W-:Y:S02]  /*5c70*/  IMAD.MOV.U32 R57, RZ, RZ, R52.reuse ;  /* 0x000000ffff397224 */ /* 0x100fe400078e0034 */
[----:B------:R-:W-:Y:S02]  /*5c80*/  IMAD.MOV.U32 R53, RZ, RZ, R55 ;  /* 0x000000ffff357224 */ /* 0x000fe400078e0037 */
[----:B------:R-:W-:Y:S02]  /*5c90*/  IMAD.MOV.U32 R55, RZ, RZ, R52 ;  /* 0x000000ffff377224 */ /* 0x000fe400078e0034 */
[----:B------:R-:W-:-:S02]  /*5ca0*/  IMAD.MOV.U32 R56, RZ, RZ, R53 ;  /* 0x000000ffff387224 */ /* 0x000fc400078e0035 */
[C-C-:B------:R-:W-:Y:S02]  /*5cb0*/  DSETP.MAX.AND P5, P6, |R40|.reuse, R52.reuse, PT ;  /* 0x000000342800722a */ /* 0x140fe40003eaf200 */
[----:B------:R-:W-:Y:S01]  /*5cc0*/  DSETP.MIN.AND P3, P4, |R40|, R52, PT ;  /* 0x000000342800722a */ /* 0x000fe20003c60200 */
[----:B------:R-:W-:-:S03]  /*5cd0*/  IMAD.MOV.U32 R52, RZ, RZ, R40 ;  /* 0x000000ffff347224 */ /* 0x000fc600078e0028 */
[----:B------:R-:W-:Y:S02]  /*5ce0*/  SEL R12, R12, R55, P5 ;  /* 0x000000370c0c7207 */ /* 0x000fe40002800000 */
[----:B------:R-:W-:Y:S01]  /*5cf0*/  FSEL R55, |R13|, R56, P5 ;  /* 0x000000380d377208 */ /* 0x000fe20002800200 */
[----:B------:R-:W-:-:S05]  /*5d00*/  IMAD.MOV.U32 R13, RZ, RZ, R48 ;  /* 0x000000ffff0d7224 */ /* 0x000fca00078e0030 */
[----:B------:R-:W-:Y:S01]  /*5d10*/  SEL R54, R13, R54, P1 ;  /* 0x000000360d367207 */ /* 0x000fe20000800000 */
[----:B------:R-:W-:Y:S01]  /*5d20*/  IMAD.MOV.U32 R13, RZ, RZ, R41 ;  /* 0x000000ffff0d7224 */ /* 0x000fe200078e0029 */
[----:B------:R-:W-:Y:S02]  /*5d30*/  @P6 LOP3.LUT R55, R56, 0x80000, RZ, 0xfc, !PT ;  /* 0x0008000038376812 */ /* 0x000fe400078efcff */
[----:B------:R-:W-:Y:S01]  /*5d40*/  SEL R56, R52, R57, P3 ;  /* 0x0000003934387207 */ /* 0x000fe20001800000 */
[----:B------:R-:W-:Y:S01]  /*5d50*/  IMAD.MOV.U32 R52, RZ, RZ, R49 ;  /* 0x000000ffff347224 */ /* 0x000fe200078e0031 */
[----:B------:R-:W-:Y:S01]  /*5d60*/  FSEL R111, |R13|, R53, P3 ;  /* 0x000000350d6f7208 */ /* 0x000fe20001800200 */
[----:B------:R-:W-:Y:S01]  /*5d70*/  IMAD.MOV.U32 R13, RZ, RZ, R55 ;  /* 0x000000ffff0d7224 */ /* 0x000fe200078e0037 */
[----:B------:R-:W-:Y:S01]  /*5d80*/  @P4 LOP3.LUT R111, R53, 0x80000, RZ, 0xfc, !PT ;  /* 0x00080000356f4812 */ /* 0x000fe200078efcff */
[----:B------:R-:W-:Y:S01]  /*5d90*/  IMAD.MOV.U32 R55, RZ, RZ, R45 ;  /* 0x000000ffff377224 */ /* 0x000fe200078e002d */
[----:B------:R-:W-:-:S02]  /*5da0*/  DADD R44, |R48|, |R44| ;  /* 0x00000000302c7229 */ /* 0x000fc4000000062c */
[----:B------:R-:W-:Y:S01]  /*5db0*/  LOP3.LUT R58, R13, 0xffc00000, RZ, 0xc0, !PT ;  /* 0xffc000000d3a7812 */ /* 0x000fe200078ec0ff */
[----:B------:R-:W-:Y:S01]  /*5dc0*/  IMAD.MOV.U32 R57, RZ, RZ, R111 ;  /* 0x000000ffff397224 */ /* 0x000fe200078e006f */
[----:B------:R-:W-:Y:S01]  /*5dd0*/  FSEL R59, |R52|, |R55|, P1 ;  /* 0x40000037343b7208 */ /* 0x000fe20000800200 */
[----:B------:R-:W-:Y:S01]  /*5de0*/  IMAD.MOV.U32 R52, RZ, RZ, RZ ;  /* 0x000000ffff347224 */ /* 0x000fe200078e00ff */
[----:B------:R-:W-:Y:S02]  /*5df0*/  LOP3.LUT R53, R58, 0x7fd00000, RZ, 0x3c, !PT ;  /* 0x7fd000003a357812 */ /* 0x000fe400078e3cff */
[----:B------:R-:W-:Y:S01]  /*5e00*/  @P2 LOP3.LUT R59, R55, 0x80000, RZ, 0xfc, !PT ;  /* 0x00080000373b2812 */ /* 0x000fe200078efcff */
[----:B------:R-:W-:-:S03]  /*5e10*/  DADD R44, |R40|, R44 ;  /* 0x00000000282c7229 */ /* 0x000fc6000000022c */
[----:B------:R-:W-:Y:S01]  /*5e20*/  DMUL R56, R56, R52 ;  /* 0x0000003438387228 */ /* 0x000fe20000000000 */
[----:B------:R-:W-:Y:S01]  /*5e30*/  IMAD.MOV.U32 R55, RZ, RZ, R59 ;  /* 0x000000ffff377224 */ /* 0x000fe200078e003b */
[----:B------:R-:W-:Y:S01]  /*5e40*/  LOP3.LUT R59, R58, 0x100000, RZ, 0xfc, !PT ;  /* 0x001000003a3b7812 */ /* 0x000fe200078efcff */
[----:B------:R-:W-:-:S04]  /*5e50*/  IMAD.MOV.U32 R58, RZ, RZ, RZ ;  /* 0x000000ffff3a7224 */ /* 0x000fc800078e00ff */
[----:B------:R-:W-:Y:S02]  /*5e60*/  DMUL R54, R54, R52 ;  /* 0x0000003436367228 */ /* 0x000fe40000000000 */
[----:B------:R-:W-:Y:S02]  /*5e70*/  DMUL R56, R56, R56 ;  /* 0x0000003838387228 */ /* 0x000fe40000000000 */
[----:B------:R-:W-:-:S06]  /*5e80*/  DMUL R52, R12, R52 ;  /* 0x000000340c347228 */ /* 0x000fcc0000000000 */
[----:B------:R-:W-:-:S08]  /*5e90*/  DFMA R56, R54, R54, R56 ;  /* 0x000000363638722b */ /* 0x000fd00000000038 */
[----:B------:R-:W-:Y:S01]  /*5ea0*/  DFMA R56, R52, R52, R56 ;  /* 0x000000343438722b */ /* 0x000fe20000000038 */
[----:B------:R-:W-:-:S07]  /*5eb0*/  IMAD.U32 R53, RZ, RZ, UR8 ;  /* 0x00000008ff357e24 */ /* 0x000fce000f8e00ff */
[----:B------:R-:W-:Y:S02]  /*5ec0*/  DSETP.MIN.AND P1, P2, R56, UR6, PT ;  /* 0x0000000638007e2a */ /* 0x000fe4000ba20000 */
[----:B------:R-:W-:-:S05]  /*5ed0*/  IMAD.MOV.U32 R52, RZ, RZ, R57 ;  /* 0x000000ffff347224 */ /* 0x000fca00078e0039 */
[----:B------:R-:W-:Y:S01]  /*5ee0*/  FSEL R111, R52, UR8, P1 ;  /* 0x00000008346f7c08 */ /* 0x000fe20008800000 */
[----:B------:R-:W-:Y:S01]  /*5ef0*/  IMAD.MOV.U32 R52, RZ, RZ, R56 ;  /* 0x000000ffff347224 */ /* 0x000fe200078e0038 */
[----:B------:R-:W-:-:S04]  /*5f00*/  UMOV UR8, UR6 ;  /* 0x0000000600087c82 */ /* 0x000fc80008000000 */
[----:B------:R-:W-:Y:S01]  /*5f10*/  SEL R110, R52, UR8, P1 ;  /* 0x00000008346e7c07 */ /* 0x000fe20008800000 */
[----:B------:R-:W-:Y:S01]  /*5f20*/  IMAD.MOV.U32 R52, RZ, RZ, RZ ;  /* 0x000000ffff347224 */ /* 0x000fe200078e00ff */
[----:B------:R-:W-:Y:S01]  /*5f30*/  @P2 LOP3.LUT R111, R53, 0x80000, RZ, 0xfc, !PT ;  /* 0x00080000356f2812 */ /* 0x000fe200078efcff */
[----:B------:R-:W-:Y:S01]  /*5f40*/  DSETP.GT.AND P1, PT, R44, R12, PT ;  /* 0x0000000c2c00722a */ /* 0x000fe20003f24000 */
[----:B------:R-:W-:Y:S02]  /*5f50*/  ISETP.GE.U32.AND P2, PT, R13, 0x7ff00000, PT ;  /* 0x7ff000000d00780c */ /* 0x000fe40003f46070 */
[----:B------:R-:W0:Y:S02]  /*5f60*/  MUFU.RSQ64H R53, R111 ;  /* 0x0000006f00357308 */ /* 0x000e240000001c00 */
[----:B0-----:R-:W-:-:S08]  /*5f70*/  DMUL R54, R52, R52 ;  /* 0x0000003434367228 */ /* 0x001fd00000000000 */
[----:B------:R-:W-:Y:S01]  /*5f80*/  DFMA R54, R110, -R54, 1 ;  /* 0x3ff000006e36742b */ /* 0x000fe20000000836 */
[----:B------:R-:W-:Y:S02]  /*5f90*/  IMAD.MOV.U32 R110, RZ, RZ, 0x0 ;  /* 0x00000000ff6e7424 */ /* 0x000fe400078e00ff */
[----:B------:R-:W-:-:S05]  /*5fa0*/  IMAD.MOV.U32 R111, RZ, RZ, 0x3fe00000 ;  /* 0x3fe00000ff6f7424 */ /* 0x000fca00078e00ff */
[----:B------:R-:W-:Y:S02]  /*5fb0*/  DFMA R112, R54, R108, 0.5 ;  /* 0x3fe000003670742b */ /* 0x000fe4000000006c */
[----:B------:R-:W-:-:S08]  /*5fc0*/  DMUL R54, R52, R54 ;  /* 0x0000003634367228 */ /* 0x000fd00000000000 */
[----:B------:R-:W-:Y:S02]  /*5fd0*/  DFMA R112, R112, R54, R52 ;  /* 0x000000367070722b */ /* 0x000fe40000000034 */
[----:B------:R-:W0:Y:S06]  /*5fe0*/  LDS.128 R52, [UR5+0xb00] ;  /* 0x000b0005ff347984 */ /* 0x000e2c0008000c00 */
[----:B------:R-:W-:-:S08]  /*5ff0*/  DMUL R112, R56, R112 ;  /* 0x0000007038707228 */ /* 0x000fd00000000000 */
[----:B------:R-:W-:Y:S01]  /*6000*/  DMUL R112, R112, R58 ;  /* 0x0000003a70707228 */ /* 0x000fe20000000000 */
[----:B------:R-:W1:Y:S09]  /*6010*/  LDS.128 R56, [UR5+0x300] ;  /* 0x00030005ff387984 */ /* 0x000e720008000c00 */
[----:B------:R-:W-:-:S02]  /*6020*/  FSEL R41, R112, R44, P1 ;  /* 0x0000002c70297208 */ /* 0x000fc40000800000 */
[----:B------:R-:W-:Y:S02]  /*6030*/  FSEL R45, R113, R45, P1 ;  /* 0x0000002d712d7208 */ /* 0x000fe40000800000 */
[----:B------:R-:W-:Y:S02]  /*6040*/  FSEL R12, R41, R12, !P2 ;  /* 0x0000000c290c7208 */ /* 0x000fe40005000000 */
[----:B------:R-:W-:Y:S02]  /*6050*/  FSEL R13, R45, R13, !P2 ;  /* 0x0000000d2d0d7208 */ /* 0x000fe40005000000 */
[----:B------:R-:W-:Y:S02]  /*6060*/  ISETP.NE.AND P1, PT, R3, UR4, PT ;  /* 0x0000000403007c0c */ /* 0x000fe4000bf25270 */
[----:B------:R-:W-:Y:S02]  /*6070*/  ISETP.NE.AND P2, PT, R11, 0x1, PT ;  /* 0x000000010b00780c */ /* 0x000fe40003f45270 */
[----:B------:R-:W-:-:S08]  /*6080*/  DADD R40, R12, -R106 ;  /* 0x000000000c287229 */ /* 0x000fd0000000086a */
[----:B0-----:R-:W-:-:S10]  /*6090*/  DMUL R40, R52, R40 ;  /* 0x0000002834287228 */ /* 0x001fd40000000000 */
[----:B------:R-:W-:Y:S02]  /*60a0*/  FSEL R40, R40, RZ, P1 ;  /* 0x000000ff28287208 */ /* 0x000fe40000800000 */
[----:B------:R-:W-:-:S06]  /*60b0*/  FSEL R41, R41, RZ, P1 ;  /* 0x000000ff29297208 */ /* 0x000fcc0000800000 */
[----:B------:R-:W-:-:S08]  /*60c0*/  DFMA R44, R40, R40, -1 ;  /* 0xbff00000282c742b */ /* 0x000fd00000000028 */
[----:B-1----:R-:W-:-:S08]  /*60d0*/  DFMA R44, R56, R44, R40 ;  /* 0x0000002c382c722b */ /* 0x002fd00000000028 */
        /* <DEDUP_REMOVED lines=8> */
[----:B------:R-:W-:-:S08]  /*6160*/  DFMA R40, R40, -R110, 1 ;  /* 0x3ff000002828742b */ /* 0x000fd0000000086e */
[----:B------:R-:W-:-:S08]  /*6170*/  DMUL R40, R40, 0.5 ;  /* 0x3fe0000028287828 */ /* 0x000fd00000000000 */
[----:B------:R-:W-:Y:S01]  /*6180*/  DMUL R20, R20, R40 ;  /* 0x0000002814147228 */ /* 0x000fe20000000000 */
[----:B------:R-:W-:Y:S10]  /*6190*/  @!P2 BRA `(.L_x_193) ;  /* 0x00000010002ca947 */ /* 0x000ff40003800000 */
[----:B------:R-:W-:Y:S01]  /*61a0*/  DADD R40, R12, -R22 ;  /* 0x000000000c287229 */ /* 0x000fe20000000816 */
[----:B------:R-:W-:-:S07]  /*61b0*/  ISETP.GE.U32.AND P3, PT, R11, 0x3, PT ;  /* 0x000000030b00780c */ /* 0x000fce0003f66070 */
[----:B------:R-:W-:-:S08]  /*61c0*/  DMUL R40, R40, R54 ;  /* 0x0000003628287228 */ /* 0x000fd00000000000 */
[----:B------:R-:W-:-:S08]  /*61d0*/  DFMA R44, R40, R40, -1 ;  /* 0xbff00000282c742b */ /* 0x000fd00000000028 */
[----:B------:R-:W-:-:S08]  /*61e0*/  DFMA R44, R44, R58, R40 ;  /* 0x0000003a2c2c722b */ /* 0x000fd00000000028 */
        /* <DEDUP_REMOVED lines=12> */
[----:B------:R-:W0:Y:S01]  /*62b0*/  LDS.128 R52, [UR5+0xb10] ;  /* 0x000b1005ff347984 */ /* 0x000e220008000c00 */
[----:B------:R-:W-:Y:S01]  /*62c0*/  DADD R40, R12, -R104 ;  /* 0x000000000c287229 */ /* 0x000fe20000000868 */
[----:B------:R-:W-:Y:S02]  /*62d0*/  ISETP.NE.AND P3, PT, R11, 0x3, PT ;  /* 0x000000030b00780c */ /* 0x000fe40003f65270 */
[----:B------:R-:W1:Y:S05]  /*62e0*/  LDS.128 R56, [UR5+0x310] ;  /* 0x00031005ff387984 */ /* 0x000e6a0008000c00 */
[----:B0-----:R-:W-:-:S08]  /*62f0*/  DMUL R40, R52, R40 ;  /* 0x0000002834287228 */ /* 0x001fd00000000000 */
        /* <DEDUP_REMOVED lines=230> */
[----:B------:R-:W-:-:S08]  /*7160*/  DADD R12, R12, -R36 ;  /* 0x000000000c0c7229 */ /* 0x000fd00000000824 */
        /* <DEDUP_REMOVED lines=13> */
[----:B------:R-:W-:-:S11]  /*7240*/  DMUL R20, R20, R12 ;  /* 0x0000000c14147228 */ /* 0x000fd60000000000 */
.L_x_193:
[----:B------:R-:W-:-:S05]  /*7250*/  IMAD.IADD R12, R10, 0x1, -R3 ;  /* 0x000000010a0c7824 */ /* 0x000fca00078e0a03 */
[----:B------:R-:W-:-:S13]  /*7260*/  ISETP.NE.AND P3, PT, R12, 0x1, PT ;  /* 0x000000010c00780c */ /* 0x000fda0003f65270 */
        /* <DEDUP_REMOVED lines=8> */
[----:B------:R-:W-:Y:S02]  /*72f0*/  IMAD.MOV.U32 R40, RZ, RZ, R46 ;  /* 0x000000ffff287224 */ /* 0x000fe400078e002e */
[----:B------:R-:W-:Y:S01]  /*7300*/  IMAD.MOV.U32 R43, RZ, RZ, R45 ;  /* 0x000000ffff2b7224 */ /* 0x000fe200078e002d */
[----:B------:R-:W-:Y:S01]  /*7310*/  FSEL R41, |R13|, |R42|, P3 ;  /* 0x4000002a0d297208 */ /* 0x000fe20001800200 */
[----:B------:R-:W-:Y:S02]  /*7320*/  IMAD.MOV.U32 R13, RZ, RZ, R50 ;  /* 0x000000ffff0d7224 */ /* 0x000fe400078e0032 */
[----:B------:R-:W-:-:S03]  /*7330*/  IMAD.MOV.U32 R53, RZ, RZ, R47 ;  /* 0x000000ffff357224 */ /* 0x000fc600078e002f */
[----:B------:R-:W-:Y:S01]  /*7340*/  SEL R40, R13, R40, P3 ;  /* 0x000000280d287207 */ /* 0x000fe20001800000 */
[----:B------:R-:W-:Y:S01]  /*7350*/  IMAD.MOV.U32 R13, RZ, RZ, R44 ;  /* 0x000000ffff0d7224 */ /* 0x000fe200078e002c */
[----:B------:R-:W-:-:S03]  /*7360*/  @P4 LOP3.LUT R41, R42, 0x80000, RZ, 0xfc, !PT ;  /* 0x000800002a294812 */ /* 0x000fc600078efcff */
[----:B------:R-:W-:Y:S02]  /*7370*/  IMAD.MOV.U32 R42, RZ, RZ, R40 ;  /* 0x000000ffff2a7224 */ /* 0x000fe400078e0028 */
[--C-:B------:R-:W-:Y:S01]  /*7380*/  IMAD.MOV.U32 R52, RZ, RZ, R41.reuse ;  /* 0x000000ffff347224 */ /* 0x100fe200078e0029 */
[C-C-:B------:R-:W-:Y:S01]  /*7390*/  DSETP.MAX.AND P5, P6, |R44|.reuse, R40.reuse, PT ;  /* 0x000000282c00722a */ /* 0x140fe20003eaf200 */
[----:B------:R-:W-:Y:S01]  /*73a0*/  IMAD.MOV.U32 R54, RZ, RZ, R41 ;  /* 0x000000ffff367224 */ /* 0x000fe200078e0029 */
[----:B------:R-:W-:Y:S01]  /*73b0*/  DSETP.MIN.AND P4, P3, |R44|, R40, PT ;  /* 0x000000282c00722a */ /* 0x000fe20003b80200 */
[----:B------:R-:W-:-:S03]  /*73c0*/  IMAD.MOV.U32 R41, RZ, RZ, R46 ;  /* 0x000000ffff297224 */ /* 0x000fc600078e002e */
[CC--:B------:R-:W-:Y:S01]  /*73d0*/  SEL R48, R13.reuse, R42.reuse, P5 ;  /* 0x0000002a0d307207 */ /* 0x0c0fe20002800000 */
[----:B------:R-:W-:Y:S01]  /*73e0*/  IMAD.MOV.U32 R40, RZ, RZ, R50 ;  /* 0x000000ffff287224 */ /* 0x000fe200078e0032 */
[----:B------:R-:W-:Y:S01]  /*73f0*/  SEL R42, R13, R42, P4 ;  /* 0x0000002a0d2a7207 */ /* 0x000fe20002000000 */
[----:B------:R-:W-:Y:S01]  /*7400*/  IMAD.MOV.U32 R13, RZ, RZ, R45 ;  /* 0x000000ffff0d7224 */ /* 0x000fe200078e002d */
[----:B------:R-:W-:-:S04]  /*7410*/  FSEL R49, |R43|, R52, P5 ;  /* 0x000000342b317208 */ /* 0x000fc80002800200 */
[----:B------:R-:W-:Y:S01]  /*7420*/  FSEL R43, |R13|, R54, P4 ;  /* 0x000000360d2b7208 */ /* 0x000fe20002000200 */
[C-C-:B------:R-:W-:Y:S01]  /*7430*/  DSETP.MIN.AND P4, P5, |R50|.reuse, |R46|.reuse, PT ;  /* 0x4000002e3200722a */ /* 0x140fe20003d80200 */
[----:B------:R-:W-:Y:S01]  /*7440*/  @P6 LOP3.LUT R49, R52, 0x80000, RZ, 0xfc, !PT ;  /* 0x0008000034316812 */ /* 0x000fe200078efcff */
[----:B------:R-:W-:Y:S01]  /*7450*/  DADD R46, |R50|, |R46| ;  /* 0x00000000322e7229 */ /* 0x000fe2000000062e */
[----:B------:R-:W-:Y:S02]  /*7460*/  @P3 LOP3.LUT R43, R54, 0x80000, RZ, 0xfc, !PT ;  /* 0x00080000362b3812 */ /* 0x000fe400078efcff */
[----:B------:R-:W-:Y:S02]  /*7470*/  LOP3.LUT R13, R49, 0xffc00000, RZ, 0xc0, !PT ;  /* 0xffc00000310d7812 */ /* 0x000fe400078ec0ff */
[----:B------:R-:W-:Y:S01]  /*7480*/  SEL R52, R40, R41, P4 ;  /* 0x0000002928347207 */ /* 0x000fe20002000000 */
[----:B------:R-:W-:Y:S01]  /*7490*/  IMAD.MOV.U32 R40, RZ, RZ, R51 ;  /* 0x000000ffff287224 */ /* 0x000fe200078e0033 */
[----:B------:R-:W-:Y:S01]  /*74a0*/  LOP3.LUT R41, R13, 0x7fd00000, RZ, 0x3c, !PT ;  /* 0x7fd000000d297812 */ /* 0x000fe200078e3cff */
[----:B------:R-:W-:-:S02]  /*74b0*/  DADD R50, |R44|, R46 ;  /* 0x000000002c327229 */ /* 0x000fc4000000022e */
[----:B------:R-:W-:Y:S01]  /*74c0*/  LDS.128 R44, [UR5+0x380] ;  /* 0x00038005ff2c7984 */ /* 0x000fe20008000c00 */
[----:B------:R-:W-:Y:S01]  /*74d0*/  FSEL R55, |R40|, |R53|, P4 ;  /* 0x4000003528377208 */ /* 0x000fe20002000200 */
[----:B------:R-:W-:Y:S01]  /*74e0*/  IMAD.MOV.U32 R40, RZ, RZ, RZ ;  /* 0x000000ffff287224 */ /* 0x000fe200078e00ff */
[----:B------:R-:W-:-:S05]  /*74f0*/  @P5 LOP3.LUT R55, R53, 0x80000, RZ, 0xfc, !PT ;  /* 0x0008000035375812 */ /* 0x000fca00078efcff */
[----:B------:R-:W-:Y:S01]  /*7500*/  DMUL R42, R42, R40 ;  /* 0x000000282a2a7228 */ /* 0x000fe20000000000 */
[----:B------:R-:W-:-:S06]  /*7510*/  IMAD.MOV.U32 R53, RZ, RZ, R55 ;  /* 0x000000ffff357224 */ /* 0x000fcc00078e0037 */
        /* <DEDUP_REMOVED lines=18> */
[----:B------:R-:W-:-:S08]  /*7640*/  DFMA R42, R54, -R42, 1 ;  /* 0x3ff00000362a742b */ /* 0x000fd0000000082a */
[----:B------:R-:W-:Y:S02]  /*7650*/  DFMA R56, R42, R108, 0.5 ;  /* 0x3fe000002a38742b */ /* 0x000fe4000000006c */
[----:B------:R-:W-:-:S08]  /*7660*/  DMUL R42, R40, R42 ;  /* 0x0000002a282a7228 */ /* 0x000fd00000000000 */
[----:B------:R-:W-:Y:S02]  /*7670*/  DFMA R56, R56, R42, R40 ;  /* 0x0000002a3838722b */ /* 0x000fe40000000028 */
[----:B------:R-:W0:Y:S06]  /*7680*/  LDS.128 R40, [UR5+0xb80] ;  /* 0x000b8005ff287984 */ /* 0x000e2c0008000c00 */
[----:B------:R-:W-:Y:S01]  /*7690*/  DMUL R56, R52, R56 ;  /* 0x0000003834387228 */ /* 0x000fe20000000000 */
[----:B------:R-:W-:Y:S01]  /*76a0*/  LOP3.LUT R53, R13, 0x100000, RZ, 0xfc, !PT ;  /* 0x001000000d357812 */ /* 0x000fe200078efcff */
[----:B------:R-:W-:-:S06]  /*76b0*/  IMAD.MOV.U32 R52, RZ, RZ, RZ ;  /* 0x000000ffff347224 */ /* 0x000fcc00078e00ff */
[----:B------:R-:W-:-:S10]  /*76c0*/  DMUL R56, R56, R52 ;  /* 0x0000003438387228 */ /* 0x000fd40000000000 */
[----:B------:R-:W-:Y:S02]  /*76d0*/  FSEL R13, R56, R50, P3 ;  /* 0x00000032380d7208 */ /* 0x000fe40001800000 */
[----:B------:R-:W-:Y:S02]  /*76e0*/  FSEL R51, R57, R51, P3 ;  /* 0x0000003339337208 */ /* 0x000fe40001800000 */
[----:B------:R-:W-:Y:S02]  /*76f0*/  FSEL R48, R13, R48, !P4 ;  /* 0x000000300d307208 */ /* 0x000fe40006000000 */
[----:B------:R-:W-:-:S06]  /*7700*/  FSEL R49, R51, R49, !P4 ;  /* 0x0000003133317208 */ /* 0x000fcc0006000000 */
[----:B------:R-:W-:-:S08]  /*7710*/  DADD R50, R48, -R106 ;  /* 0x0000000030327229 */ /* 0x000fd0000000086a */
[----:B0-----:R-:W-:-:S08]  /*7720*/  DMUL R40, R40, R50 ;  /* 0x0000003228287228 */ /* 0x001fd00000000000 */
        /* <DEDUP_REMOVED lines=16> */
[----:B------:R-:W-:-:S10]  /*7830*/  DMUL R40, R40, R42 ;  /* 0x0000002a28287228 */ /* 0x000fd40000000000 */
[----:B------:R-:W-:Y:S02]  /*7840*/  FSEL R40, R40, RZ, P1 ;  /* 0x000000ff28287208 */ /* 0x000fe40000800000 */
[----:B------:R-:W-:-:S06]  /*7850*/  FSEL R41, R41, RZ, P1 ;  /* 0x000000ff29297208 */ /* 0x000fcc0000800000 */
        /* <DEDUP_REMOVED lines=264> */
.L_x_194:
[----:B------:R-:W-:-:S13]  /*88e0*/  ISETP.GE.AND P3, PT, R12, 0x3, PT ;  /* 0x000000030c00780c */ /* 0x000fda0003f66270 */
        /* <DEDUP_REMOVED lines=10> */
[----:B------:R-:W-:Y:S02]  /*8990*/  IMAD.MOV.U32 R56, RZ, RZ, R55 ;  /* 0x000000ffff387224 */ /* 0x000fe400078e0037 */
[----:B------:R-:W-:Y:S02]  /*89a0*/  IMAD.MOV.U32 R40, RZ, RZ, R54 ;  /* 0x000000ffff287224 */ /* 0x000fe400078e0036 */
[----:B------:R-:W-:Y:S01]  /*89b0*/  IMAD.MOV.U32 R41, RZ, RZ, R49 ;  /* 0x000000ffff297224 */ /* 0x000fe200078e0031 */
[----:B------:R-:W-:Y:S01]  /*89c0*/  FSEL R45, |R13|, |R56|, P3 ;  /* 0x400000380d2d7208 */ /* 0x000fe20001800200 */
[----:B------:R-:W-:-:S05]  /*89d0*/  IMAD.MOV.U32 R13, RZ, RZ, R52 ;  /* 0x000000ffff0d7224 */ /* 0x000fca00078e0034 */
[----:B------:R-:W-:Y:S01]  /*89e0*/  SEL R44, R13, R40, P3 ;  /* 0x000000280d2c7207 */ /* 0x000fe20001800000 */
[----:B------:R-:W-:Y:S01]  /*89f0*/  IMAD.MOV.U32 R13, RZ, RZ, R48 ;  /* 0x000000ffff0d7224 */ /* 0x000fe200078e0030 */
[----:B------:R-:W-:-:S03]  /*8a00*/  @P4 LOP3.LUT R45, R56, 0x80000, RZ, 0xfc, !PT ;  /* 0x00080000382d4812 */ /* 0x000fc600078efcff */
[--C-:B------:R-:W-:Y:S02]  /*8a10*/  IMAD.MOV.U32 R40, RZ, RZ, R44.reuse ;  /* 0x000000ffff287224 */ /* 0x100fe400078e002c */
[----:B------:R-:W-:Y:S01]  /*8a20*/  IMAD.MOV.U32 R58, RZ, RZ, R44 ;  /* 0x000000ffff3a7224 */ /* 0x000fe200078e002c */
[C-C-:B------:R-:W-:Y:S01]  /*8a30*/  DSETP.MAX.AND P5, P6, |R48|.reuse, R44.reuse, PT ;  /* 0x0000002c3000722a */ /* 0x140fe20003eaf200 */
[--C-:B------:R-:W-:Y:S01]  /*8a40*/  IMAD.MOV.U32 R112, RZ, RZ, R45.reuse ;  /* 0x000000ffff707224 */ /* 0x100fe200078e002d */
[----:B------:R-:W-:Y:S01]  /*8a50*/  DSETP.MIN.AND P4, P3, |R48|, R44, PT ;  /* 0x0000002c3000722a */ /* 0x000fe20003b80200 */
[----:B------:R-:W-:Y:S02]  /*8a60*/  IMAD.MOV.U32 R56, RZ, RZ, R45 ;  /* 0x000000ffff387224 */ /* 0x000fe400078e002d */
[----:B------:R-:W-:Y:S01]  /*8a70*/  IMAD.MOV.U32 R44, RZ, RZ, R52 ;  /* 0x000000ffff2c7224 */ /* 0x000fe200078e0034 */
[C---:B------:R-:W-:Y:S01]  /*8a80*/  SEL R40, R13.reuse, R40, P5 ;  /* 0x000000280d287207 */ /* 0x040fe20002800000 */
[----:B------:R-:W-:Y:S01]  /*8a90*/  IMAD.MOV.U32 R45, RZ, RZ, R54 ;  /* 0x000000ffff2d7224 */ /* 0x000fe200078e0036 */
[----:B------:R-:W-:Y:S01]  /*8aa0*/  SEL R58, R13, R58, P4 ;  /* 0x0000003a0d3a7207 */ /* 0x000fe20002000000 */
[----:B------:R-:W-:Y:S01]  /*8ab0*/  IMAD.MOV.U32 R13, RZ, RZ, R49 ;  /* 0x000000ffff0d7224 */ /* 0x000fe200078e0031 */
[----:B------:R-:W-:-:S04]  /*8ac0*/  FSEL R41, |R41|, R112, P5 ;  /* 0x0000007029297208 */ /* 0x000fc80002800200 */
[----:B------:R-:W-:Y:S01]  /*8ad0*/  @P6 LOP3.LUT R41, R112, 0x80000, RZ, 0xfc, !PT ;  /* 0x0008000070296812 */ /* 0x000fe200078efcff */
[----:B------:R-:W-:Y:S01]  /*8ae0*/  IMAD.MOV.U32 R112, RZ, RZ, R55 ;  /* 0x000000ffff707224 */ /* 0x000fe200078e0037 */
[----:B------:R-:W-:Y:S01]  /*8af0*/  FSEL R59, |R13|, R56, P4 ;  /* 0x000000380d3b7208 */ /* 0x000fe20002000200 */
[----:B------:R-:W-:Y:S01]  /*8b00*/  DSETP.MIN.AND P4, P5, |R52|, |R54|, PT ;  /* 0x400000363400722a */ /* 0x000fe20003d80200 */
[----:B------:R-:W-:Y:S02]  /*8b10*/  LOP3.LUT R13, R41, 0xffc00000, RZ, 0xc0, !PT ;  /* 0xffc00000290d7812 */ /* 0x000fe400078ec0ff */
[----:B------:R-:W-:Y:S01]  /*8b20*/  @P3 LOP3.LUT R59, R56, 0x80000, RZ, 0xfc, !PT ;  /* 0x00080000383b3812 */ /* 0x000fe200078efcff */
[----:B------:R-:W-:Y:S01]  /*8b30*/  IMAD.MOV.U32 R56, RZ, RZ, RZ ;  /* 0x000000ffff387224 */ /* 0x000fe200078e00ff */
[----:B------:R-:W-:Y:S02]  /*8b40*/  LOP3.LUT R57, R13, 0x7fd00000, RZ, 0x3c, !PT ;  /* 0x7fd000000d397812 */ /* 0x000fe400078e3cff */
[----:B------:R-:W-:Y:S01]  /*8b50*/  SEL R44, R44, R45, P4 ;  /* 0x0000002d2c2c7207 */ /* 0x000fe20002000000 */
[----:B------:R-:W-:-:S03]  /*8b60*/  IMAD.MOV.U32 R45, RZ, RZ, R53 ;  /* 0x000000ffff2d7224 */ /* 0x000fc600078e0035 */
[----:B------:R-:W-:Y:S02]  /*8b70*/  DMUL R58, R58, R56 ;  /* 0x000000383a3a7228 */ /* 0x000fe40000000000 */
[----:B------:R-:W-:Y:S02]  /*8b80*/  FSEL R45, |R45|, |R112|, P4 ;  /* 0x400000702d2d7208 */ /* 0x000fe40002000200 */
[----:B------:R-:W-:-:S04]  /*8b90*/  @P5 LOP3.LUT R45, R112, 0x80000, RZ, 0xfc, !PT ;  /* 0x00080000702d5812 */ /* 0x000fc800078efcff */
[----:B------:R-:W-:Y:S02]  /*8ba0*/  DMUL R58, R58, R58 ;  /* 0x0000003a3a3a7228 */ /* 0x000fe40000000000 */
[-C--:B------:R-:W-:Y:S02]  /*8bb0*/  DMUL R44, R44, R56.reuse ;  /* 0x000000382c2c7228 */ /* 0x080fe40000000000 */
        /* <DEDUP_REMOVED lines=11> */
[----:B------:R-:W-:Y:S02]  /*8c70*/  @P4 LOP3.LUT R113, R57, 0x80000, RZ, 0xfc, !PT ;  /* 0x0008000039714812 */ /* 0x000fe400078efcff */
[----:B------:R-:W-:Y:S02]  /*8c80*/  ISETP.GE.U32.AND P4, PT, R41, 0x7ff00000, PT ;  /* 0x7ff000002900780c */ /* 0x000fe40003f86070 */
[----:B------:R-:W0:Y:S02]  /*8c90*/  MUFU.RSQ64H R57, R113 ;  /* 0x0000007100397308 */ /* 0x000e240000001c00 */
[----:B0-----:R-:W-:-:S08]  /*8ca0*/  DMUL R58, R56, R56 ;  /* 0x00000038383a7228 */ /* 0x001fd00000000000 */
[----:B------:R-:W-:-:S08]  /*8cb0*/  DFMA R114, R112, -R58, 1 ;  /* 0x3ff000007072742b */ /* 0x000fd0000000083a */
[----:B------:R-:W-:Y:S02]  /*8cc0*/  DFMA R58, R114, R108, 0.5 ;  /* 0x3fe00000723a742b */ /* 0x000fe4000000006c */
[----:B------:R-:W-:-:S08]  /*8cd0*/  DMUL R114, R56, R114 ;  /* 0x0000007238727228 */ /* 0x000fd00000000000 */
[----:B------:R-:W-:Y:S02]  /*8ce0*/  DFMA R58, R58, R114, R56 ;  /* 0x000000723a3a722b */ /* 0x000fe40000000038 */
[----:B------:R-:W-:Y:S01]  /*8cf0*/  DADD R56, |R52|, |R54| ;  /* 0x0000000034387229 */ /* 0x000fe20000000636 */
[----:B------:R-:W0:Y:S05]  /*8d00*/  LDS.128 R52, [UR5+0xc00] ;  /* 0x000c0005ff347984 */ /* 0x000e2a0008000c00 */
[----:B------:R-:W-:Y:S01]  /*8d10*/  DMUL R58, R44, R58 ;  /* 0x0000003a2c3a7228 */ /* 0x000fe20000000000 */
[----:B------:R-:W-:Y:S01]  /*8d20*/  LOP3.LUT R45, R13, 0x100000, RZ, 0xfc, !PT ;  /* 0x001000000d2d7812 */ /* 0x000fe200078efcff */
[----:B------:R-:W-:Y:S01]  /*8d30*/  IMAD.MOV.U32 R44, RZ, RZ, RZ ;  /* 0x000000ffff2c7224 */ /* 0x000fe200078e00ff */
[----:B------:R-:W-:-:S05]  /*8d40*/  DADD R48, |R48|, R56 ;  /* 0x0000000030307229 */ /* 0x000fca0000000238 */
[----:B------:R-:W-:Y:S02]  /*8d50*/  DMUL R44, R58, R44 ;  /* 0x0000002c3a2c7228 */ /* 0x000fe40000000000 */
[----:B------:R-:W1:Y:S01]  /*8d60*/  LDS.128 R56, [UR5+0x400] ;  /* 0x00040005ff387984 */ /* 0x000e620008000c00 */
[----:B------:R-:W-:-:S07]  /*8d70*/  DSETP.GT.AND P3, PT, R48, R40, PT ;  /* 0x000000283000722a */ /* 0x000fce0003f64000 */
[----:B------:R-:W-:Y:S02]  /*8d80*/  FSEL R13, R44, R48, P3 ;  /* 0x000000302c0d7208 */ /* 0x000fe40001800000 */
[----:B------:R-:W-:Y:S02]  /*8d90*/  FSEL R45, R45, R49, P3 ;  /* 0x000000312d2d7208 */ /* 0x000fe40001800000 */
[----:B------:R-:W-:Y:S02]  /*8da0*/  FSEL R40, R13, R40, !P4 ;  /* 0x000000280d287208 */ /* 0x000fe40006000000 */
[----:B------:R-:W-:-:S06]  /*8db0*/  FSEL R41, R45, R41, !P4 ;  /* 0x000000292d297208 */ /* 0x000fcc0006000000 */
[----:B------:R-:W-:-:S08]  /*8dc0*/  DADD R44, R40, -R106 ;  /* 0x00000000282c7229 */ /* 0x000fd0000000086a */
        /* <DEDUP_REMOVED lines=284> */
.L_x_195:
        /* <DEDUP_REMOVED lines=360> */
.L_x_196:
        /* <DEDUP_REMOVED lines=363> */
.L_x_197:
        /* <DEDUP_REMOVED lines=360> */
.L_x_198:
        /* <DEDUP_REMOVED lines=363> */
.L_x_199:
        /* <DEDUP_REMOVED lines=360> */
.L_x_200:
        /* <DEDUP_REMOVED lines=363> */
.L_x_201:
        /* <DEDUP_REMOVED lines=360> */
.L_x_202:
        /* <DEDUP_REMOVED lines=363> */
.L_x_203:
        /* <DEDUP_REMOVED lines=360> */
.L_x_204:
        /* <DEDUP_REMOVED lines=363> */
.L_x_205:
        /* <DEDUP_REMOVED lines=360> */
.L_x_206:
        /* <DEDUP_REMOVED lines=363> */
.L_x_207:
        /* <DEDUP_REMOVED lines=9> */
[----:B------:R-:W-:-:S03]  /*1af40*/  IMAD.MOV.U32 R13, RZ, RZ, R46 ;  /* 0x000000ffff0d7224 */ /* 0x000fc600078e002e */
[----:B------:R-:W-:Y:S01]  /*1af50*/  FSEL R43, |R12|, |R41|, P3 ;  /* 0x400000290c2b7208 */ /* 0x000fe20001800200 */
[----:B------:R-:W-:-:S05]  /*1af60*/  IMAD.MOV.U32 R12, RZ, RZ, R50 ;  /* 0x000000ffff0c7224 */ /* 0x000fca00078e0032 */
[----:B------:R-:W-:Y:S02]  /*1af70*/  @P4 LOP3.LUT R43, R41, 0x80000, RZ, 0xfc, !PT ;  /* 0x00080000292b4812 */ /* 0x000fe400078efcff */
[----:B------:R-:W-:Y:S01]  /*1af80*/  SEL R40, R12, R13, P3 ;  /* 0x0000000d0c287207 */ /* 0x000fe20001800000 */
[----:B------:R-:W-:Y:S02]  /*1af90*/  IMAD.MOV.U32 R13, RZ, RZ, R45 ;  /* 0x000000ffff0d7224 */ /* 0x000fe400078e002d */
[----:B------:R-:W-:Y:S02]  /*1afa0*/  IMAD.MOV.U32 R41, RZ, RZ, R43 ;  /* 0x000000ffff297224 */ /* 0x000fe400078e002b */
[----:B------:R-:W-:Y:S02]  /*1afb0*/  IMAD.MOV.U32 R42, RZ, RZ, R40 ;  /* 0x000000ffff2a7224 */ /* 0x000fe400078e0028 */
[----:B------:R-:W-:Y:S02]  /*1afc0*/  IMAD.MOV.U32 R48, RZ, RZ, R41 ;  /* 0x000000ffff307224 */ /* 0x000fe400078e0029 */
[C-C-:B------:R-:W-:Y:S01]  /*1afd0*/  DSETP.MAX.AND P5, P6, |R44|.reuse, R40.reuse, PT ;  /* 0x000000282c00722a */ /* 0x140fe20003eaf200 */
[----:B------:R-:W-:Y:S01]  /*1afe0*/  IMAD.MOV.U32 R12, RZ, RZ, R44 ;  /* 0x000000ffff0c7224 */ /* 0x000fe200078e002c */
[----:B------:R-:W-:Y:S01]  /*1aff0*/  DSETP.MIN.AND P4, P3, |R44|, R40, PT ;  /* 0x000000282c00722a */ /* 0x000fe20003b80200 */
[----:B------:R-:W-:-:S02]  /*1b000*/  IMAD.MOV.U32 R43, RZ, RZ, R40 ;  /* 0x000000ffff2b7224 */ /* 0x000fc400078e0028 */
[----:B------:R-:W-:Y:S01]  /*1b010*/  IMAD.MOV.U32 R54, RZ, RZ, R41 ;  /* 0x000000ffff367224 */ /* 0x000fe200078e0029 */
[----:B------:R-:W-:Y:S01]  /*1b020*/  FSEL R49, |R13|, R48, P5 ;  /* 0x000000300d317208 */ /* 0x000fe20002800200 */
[----:B------:R-:W-:Y:S01]  /*1b030*/  IMAD.MOV.U32 R13, RZ, RZ, R44 ;  /* 0x000000ffff0d7224 */ /* 0x000fe200078e002c */
[----:B------:R-:W-:Y:S01]  /*1b040*/  SEL R12, R12, R43, P5 ;  /* 0x0000002b0c0c7207 */ /* 0x000fe20002800000 */
[----:B------:R-:W-:Y:S02]  /*1b050*/  IMAD.MOV.U32 R41, RZ, RZ, R46 ;  /* 0x000000ffff297224 */ /* 0x000fe400078e002e */
[----:B------:R-:W-:Y:S01]  /*1b060*/  IMAD.MOV.U32 R40, RZ, RZ, R50 ;  /* 0x000000ffff287224 */ /* 0x000fe200078e0032 */
[----:B------:R-:W-:Y:S01]  /*1b070*/  SEL R42, R13, R42, P4 ;  /* 0x0000002a0d2a7207 */ /* 0x000fe20002000000 */
[----:B------:R-:W-:Y:S01]  /*1b080*/  IMAD.MOV.U32 R13, RZ, RZ, R45 ;  /* 0x000000ffff0d7224 */ /* 0x000fe200078e002d */
[----:B------:R-:W-:-:S04]  /*1b090*/  @P6 LOP3.LUT R49, R48, 0x80000, RZ, 0xfc, !PT ;  /* 0x0008000030316812 */ /* 0x000fc800078efcff */
[----:B------:R-:W-:Y:S01]  /*1b0a0*/  FSEL R43, |R13|, R54, P4 ;  /* 0x000000360d2b7208 */ /* 0x000fe20002000200 */
[C-C-:B------:R-:W-:Y:S01]  /*1b0b0*/  DSETP.MIN.AND P4, P5, |R50|.reuse, |R46|.reuse, PT ;  /* 0x4000002e3200722a */ /* 0x140fe20003d80200 */
[----:B------:R-:W-:Y:S01]  /*1b0c0*/  IMAD.MOV.U32 R13, RZ, RZ, R49 ;  /* 0x000000ffff0d7224 */ /* 0x000fe200078e0031 */
[----:B------:R-:W-:Y:S01]  /*1b0d0*/  @P3 LOP3.LUT R43, R54, 0x80000, RZ, 0xfc, !PT ;  /* 0x00080000362b3812 */ /* 0x000fe200078efcff */
[----:B------:R-:W-:Y:S01]  /*1b0e0*/  IMAD.MOV.U32 R49, RZ, RZ, R47 ;  /* 0x000000ffff317224 */ /* 0x000fe200078e002f */
[----:B------:R-:W-:Y:S02]  /*1b0f0*/  DADD R46, |R50|, |R46| ;  /* 0x00000000322e7229 */ /* 0x000fe4000000062e */
[----:B------:R-:W-:Y:S01]  /*1b100*/  SEL R52, R40, R41, P4 ;  /* 0x0000002928347207 */ /* 0x000fe20002000000 */
[----:B------:R-:W-:Y:S01]  /*1b110*/  IMAD.MOV.U32 R40, RZ, RZ, R51 ;  /* 0x000000ffff287224 */ /* 0x000fe200078e0033 */
[----:B------:R-:W-:Y:S01]  /*1b120*/  LOP3.LUT R48, R13, 0xffc00000, RZ, 0xc0, !PT ;  /* 0xffc000000d307812 */ /* 0x000fe200078ec0ff */
[----:B------:R-:W-:-:S03]  /*1b130*/  IMAD.MOV.U32 R50, RZ, RZ, RZ ;  /* 0x000000ffff327224 */ /* 0x000fc600078e00ff */
[----:B------:R-:W-:Y:S01]  /*1b140*/  FSEL R53, |R40|, |R49|, P4 ;  /* 0x4000003128357208 */ /* 0x000fe20002000200 */
[----:B------:R-:W-:Y:S01]  /*1b150*/  IMAD.MOV.U32 R40, RZ, RZ, RZ ;  /* 0x000000ffff287224 */ /* 0x000fe200078e00ff */
[C---:B------:R-:W-:Y:S02]  /*1b160*/  LOP3.LUT R41, R48.reuse, 0x7fd00000, RZ, 0x3c, !PT ;  /* 0x7fd0000030297812 */ /* 0x040fe400078e3cff */
[----:B------:R-:W-:Y:S02]  /*1b170*/  @P5 LOP3.LUT R53, R49, 0x80000, RZ, 0xfc, !PT ;  /* 0x0008000031355812 */ /* 0x000fe400078efcff */
[----:B------:R-:W-:Y:S01]  /*1b180*/  LOP3.LUT R51, R48, 0x100000, RZ, 0xfc, !PT ;  /* 0x0010000030337812 */ /* 0x000fe200078efcff */
[----:B------:R-:W-:Y:S02]  /*1b190*/  DADD R48, |R44|, R46 ;  /* 0x000000002c307229 */ /* 0x000fe4000000022e */
[-C--:B------:R-:W-:Y:S01]  /*1b1a0*/  DMUL R42, R42, R40.reuse ;  /* 0x000000282a2a7228 */ /* 0x080fe20000000000 */
[----:B------:R-:W-:Y:S01]  /*1b1b0*/  LDS.128 R44, [UR5+0xa80] ;  /* 0x000a8005ff2c7984 */ /* 0x000fe20008000c00 */
[----:B------:R-:W-:-:S02]  /*1b1c0*/  DMUL R52, R52, R40 ;  /* 0x0000002834347228 */ /* 0x000fc40000000000 */
[----:B------:R-:W-:-:S04]  /*1b1d0*/  DMUL R40, R12, R40 ;  /* 0x000000280c287228 */ /* 0x000fc80000000000 */
[----:B------:R-:W-:-:S08]  /*1b1e0*/  DMUL R42, R42, R42 ;  /* 0x0000002a2a2a7228 */ /* 0x000fd00000000000 */
[----:B------:R-:W-:-:S08]  /*1b1f0*/  DFMA R52, R52, R52, R42 ;  /* 0x000000343434722b */ /* 0x000fd0000000002a */
[----:B------:R-:W-:Y:S01]  /*1b200*/  DFMA R52, R40, R40, R52 ;  /* 0x000000282834722b */ /* 0x000fe20000000034 */
[----:B------:R-:W-:-:S07]  /*1b210*/  IMAD.U32 R41, RZ, RZ, UR8 ;  /* 0x00000008ff297e24 */ /* 0x000fce000f8e00ff */
[----:B------:R-:W-:Y:S02]  /*1b220*/  DSETP.MIN.AND P3, P4, R52, UR6, PT ;  /* 0x0000000634007e2a */ /* 0x000fe4000bc60000 */
[----:B------:R-:W-:-:S05]  /*1b230*/  IMAD.MOV.U32 R40, RZ, RZ, R53 ;  /* 0x000000ffff287224 */ /* 0x000fca00078e0035 */
[----:B------:R-:W-:Y:S01]  /*1b240*/  FSEL R55, R40, UR8, P3 ;  /* 0x0000000828377c08 */ /* 0x000fe20009800000 */
[----:B------:R-:W-:-:S05]  /*1b250*/  IMAD.MOV.U32 R40, RZ, RZ, R52 ;  /* 0x000000ffff287224 */ /* 0x000fca00078e0034 */
        /* <DEDUP_REMOVED lines=12> */
[----:B------:R-:W-:-:S08]  /*1b320*/  DMUL R108, R52, R108 ;  /* 0x0000006c346c7228 */ /* 0x000fd00000000000 */
        /* <DEDUP_REMOVED lines=22> */
[----:B------:R-:W-:-:S07]  /*1b490*/  ISETP.GE.AND P2, PT, R11, 0x3, PT ;  /* 0x000000030b00780c */ /* 0x000fce0003f46270 */
        /* <DEDUP_REMOVED lines=267> */
.L_x_192:
[----:B------:R-:W-:-:S06]  /*1c550*/  UIADD3 UR4, UPT, UPT, UR4, 0x10, URZ ;  /* 0x0000001004047890 */ /* 0x000fcc000fffe0ff */
[----:B------:R-:W-:-:S13]  /*1c560*/  ISETP.LE.AND P1, PT, R10, UR4, PT ;  /* 0x000000040a007c0c */ /* 0x000fda000bf23270 */
[----:B------:R-:W-:Y:S05]  /*1c570*/  @!P1 BRA `(.L_x_208) ;  /* 0xfffffe4000649947 */ /* 0x000fea000383ffff */
[----:B------:R-:W1:Y:S01]  /*1c580*/  S2R R5, SR_TID.Y ;  /* 0x0000000000057919 */ /* 0x000e620000002200 */
[----:B0-----:R-:W0:Y:S01]  /*1c590*/  LDC R7, c[0x0][0x3a8] ;  /* 0x0000ea00ff077b82 */ /* 0x001e220000000800 */
[----:B------:R-:W-:Y:S01]  /*1c5a0*/  IMAD.IADD R2, R10, 0x1, -R3 ;  /* 0x000000010a027824 */ /* 0x000fe200078e0a03 */
[----:B------:R-:W-:Y:S01]  /*1c5b0*/  BSSY.RECONVERGENT B0, `(.L_x_209) ;  /* 0x0000076000007945 */ /* 0x000fe20003800200 */
[----:B------:R-:W1:Y:S03]  /*1c5c0*/  S2R R6, SR_TID.X ;  /* 0x0000000000067919 */ /* 0x000e660000002100 */
[----:B------:R-:W-:Y:S01]  /*1c5d0*/  ISETP.GE.AND P0, PT, R2, 0x1, PT ;  /* 0x000000010200780c */ /* 0x000fe20003f06270 */
[----:B------:R-:W2:Y:S01]  /*1c5e0*/  S2R R9, SR_CTAID.X ;  /* 0x0000000000097919 */ /* 0x000ea20000002500 */
[----:B-1----:R-:W-:-:S04]  /*1c5f0*/  IMAD R4, R5, 0x10, R6 ;  /* 0x0000001005047824 */ /* 0x002fc800078e0206 */
[----:B--2---:R-:W-:-:S05]  /*1c600*/  IMAD R4, R9, 0x100, R4 ;  /* 0x0000010009047824 */ /* 0x004fca00078e0204 */
[----:B0-----:R-:W-:-:S13]  /*1c610*/  ISETP.GE.OR P0, PT, R4, R7, !P0 ;  /* 0x000000070400720c */ /* 0x001fda0004706670 */
[----:B------:R-:W-:Y:S05]  /*1c620*/  @P0 BRA `(.L_x_210) ;  /* 0x0000000400b80947 */ /* 0x000fea0003800000 */
[----:B------:R-:W-:Y:S01]  /*1c630*/  ISETP.GE.AND P1, PT, R2, 0x2, PT ;  /* 0x000000020200780c */ /* 0x000fe20003f26270 */
[----:B------:R-:W-:Y:S01]  /*1c640*/  DADD R82, R82, R20 ;  /* 0x0000000052527229 */ /* 0x000fe20000000014 */
[----:B-----5:R-:W-:-:S04]  /*1c650*/  ISETP.NE.AND P0, PT, R3, R0, PT ;  /* 0x000000000300720c */ /* 0x020fc80003f05270 */
[----:B------:R-:W-:Y:S02]  /*1c660*/  FSEL R84, R20, R84, !P0 ;  /* 0x0000005414547208 */ /* 0x000fe40004000000 */
[----:B------:R-:W-:-:S05]  /*1c670*/  FSEL R85, R21, R85, !P0 ;  /* 0x0000005515557208 */ /* 0x000fca0004000000 */
[----:B------:R-:W-:Y:S05]  /*1c680*/  @!P1 BRA `(.L_x_210) ;  /* 0x0000000400a09947 */ /* 0x000fea0003800000 */
[----:B------:R-:W-:Y:S01]  /*1c690*/  ISETP.NE.AND P1, PT, R2, 0x2, PT ;  /* 0x000000020200780c */ /* 0x000fe20003f25270 */
[----:B------:R-:W-:Y:S01]  /*1c6a0*/  VIADD R9, R3, 0x1 ;  /* 0x0000000103097836 */ /* 0x000fe20000000000 */
[----:B------:R-:W-:-:S04]  /*1c6b0*/  DADD R82, R82, R18 ;  /* 0x0000000052527229 */ /* 0x000fc80000000012 */
[----:B------:R-:W-:-:S04]  /*1c6c0*/  ISETP.NE.AND P0, PT, R9, R0, PT ;  /* 0x000000000900720c */ /* 0x000fc80003f05270 */
[----:B------:R-:W-:Y:S02]  /*1c6d0*/  FSEL R84, R18, R84, !P0 ;  /* 0x0000005412547208 */ /* 0x000fe40004000000 */
[----:B------:R-:W-:Y:S01]  /*1c6e0*/  FSEL R85, R19, R85, !P0 ;  /* 0x0000005513557208 */ /* 0x000fe20004000000 */
[----:B------:R-:W-:Y:S06]  /*1c6f0*/  @!P1 BRA `(.L_x_210) ;  /* 0x0000000400849947 */ /* 0x000fec0003800000 */
[----:B------:R-:W-:Y:S01]  /*1c700*/  ISETP.GE.U32.AND P1, PT, R2, 0x4, PT ;  /* 0x000000040200780c */ /* 0x000fe20003f26070 */
[----:B------:R-:W-:Y:S01]  /*1c710*/  VIADD R9, R3, 0x2 ;  /* 0x0000000203097836 */ /* 0x000fe20000000000 */
[----:B------:R-:W-:-:S04]  /*1c720*/  DADD R82, R82, R38 ;  /* 0x0000000052527229 */ /* 0x000fc80000000026 */
[----:B------:R-:W-:-:S04]  /*1c730*/  ISETP.NE.AND P0, PT, R9, R0, PT ;  /* 0x000000000900720c */ /* 0x000fc80003f05270 */
[----:B------:R-:W-:Y:S02]  /*1c740*/  FSEL R84, R38, R84, !P0 ;  /* 0x0000005426547208 */ /* 0x000fe40004000000 */
[----:B------:R-:W-:Y:S01]  /*1c750*/  FSEL R85, R39, R85, !P0 ;  /* 0x0000005527557208 */ /* 0x000fe20004000000 */
[----:B------:R-:W-:Y:S06]  /*1c760*/  @!P1 BRA `(.L_x_210) ;  /* 0x0000000400689947 */ /* 0x000fec0003800000 */
        /* <DEDUP_REMOVED lines=83> */
[----:B------:R-:W-:Y:S01]  /*1cca0*/  @P1 VIADD R9, R3, 0xf ;  /* 0x0000000f03091836 */ /* 0x000fe20000000000 */
[----:B------:R-:W-:-:S04]  /*1ccb0*/  @P1 DADD R82, R82, R80 ;  /* 0x0000000052521229 */ /* 0x000fc80000000050 */
[----:B------:R-:W-:-:S04]  /*1ccc0*/  @P1 ISETP.NE.AND P0, PT, R9, R0, PT ;  /* 0x000000000900120c */ /* 0x000fc80003f05270 */
[----:B------:R-:W-:Y:S02]  /*1ccd0*/  @P1 FSEL R2, R80, R84, !P0 ;  /* 0x0000005450021208 */ /* 0x000fe40004000000 */
[----:B------:R-:W-:-:S03]  /*1cce0*/  @P1 FSEL R81, R81, R85, !P0 ;  /* 0x0000005551511208 */ /* 0x000fc60004000000 */
[----:B------:R-:W-:Y:S02]  /*1ccf0*/  @P1 IMAD.MOV.U32 R84, RZ, RZ, R2 ;  /* 0x000000ffff541224 */ /* 0x000fe400078e0002 */
[----:B------:R-:W-:-:S07]  /*1cd00*/  @P1 IMAD.MOV.U32 R85, RZ, RZ, R81 ;  /* 0x000000ffff551224 */ /* 0x000fce00078e0051 */
.L_x_210:
[----:B------:R-:W-:Y:S05]  /*1cd10*/  BSYNC.RECONVERGENT B0 ;  /* 0x0000000000007941 */ /* 0x000fea0003800200 */
.L_x_209:
[----:B------:R-:W-:-:S05]  /*1cd20*/  VIADD R3, R3, 0x10 ;  /* 0x0000001003037836 */ /* 0x000fca0000000000 */
[----:B------:R-:W-:-:S13]  /*1cd30*/  ISETP.GE.AND P0, PT, R3, R10, PT ;  /* 0x0000000a0300720c */ /* 0x000fda0003f06270 */
[----:B------:R-:W-:Y:S05]  /*1cd40*/  @!P0 BRA `(.L_x_211) ;  /* 0xfffffe3400308947 */ /* 0x000fea000383ffff */
.L_x_188:
[----:B------:R-:W-:-:S13]  /*1cd50*/  ISETP.GE.AND P0, PT, R4, R7, PT ;  /* 0x000000070400720c */ /* 0x000fda0003f06270 */
[----:B------:R-:W-:Y:S05]  /*1cd60*/  @P0 EXIT ;  /* 0x000000000000094d */ /* 0x000fea0003800000 */
[----:B------:R-:W0:Y:S01]  /*1cd70*/  MUFU.RCP64H R3, R83 ;  /* 0x0000005300037308 */ /* 0x000e220000001800 */
[----:B------:R-:W-:Y:S01]  /*1cd80*/  IMAD.MOV.U32 R2, RZ, RZ, 0x1 ;  /* 0x00000001ff027424 */ /* 0x000fe200078e00ff */
[----:B------:R-:W-:Y:S01]  /*1cd90*/  FSETP.GEU.AND P1, PT, |R85|, 6.5827683646048100446e-37, PT ;  /* 0x036000005500780b */ /* 0x000fe20003f2e200 */
[----:B------:R-:W-:Y:S04]  /*1cda0*/  BSSY.RECONVERGENT B0, `(.L_x_212) ;  /* 0x0000014000007945 */ /* 0x000fe80003800200 */
[----:B0-----:R-:W-:-:S08]  /*1cdb0*/  DFMA R6, R2, -R82, 1 ;  /* 0x3ff000000206742b */ /* 0x001fd00000000852 */
[----:B------:R-:W-:-:S08]  /*1cdc0*/  DFMA R6, R6, R6, R6 ;  /* 0x000000060606722b */ /* 0x000fd00000000006 */
[----:B------:R-:W-:-:S08]  /*1cdd0*/  DFMA R6, R2, R6, R2 ;  /* 0x000000060206722b */ /* 0x000fd00000000002 */
[----:B------:R-:W-:-:S08]  /*1cde0*/  DFMA R2, R6, -R82, 1 ;  /* 0x3ff000000602742b */ /* 0x000fd00000000852 */
[----:B------:R-:W-:-:S08]  /*1cdf0*/  DFMA R2, R6, R2, R6 ;  /* 0x000000020602722b */ /* 0x000fd00000000006 */
[----:B------:R-:W-:-:S08]  /*1ce00*/  DMUL R6, R2, R84 ;  /* 0x0000005402067228 */ /* 0x000fd00000000000 */
[----:B------:R-:W-:-:S08]  /*1ce10*/  DFMA R8, R6, -R82, R84 ;  /* 0x800000520608722b */ /* 0x000fd00000000054 */
[----:B------:R-:W-:-:S10]  /*1ce20*/  DFMA R2, R2, R8, R6 ;  /* 0x000000080202722b */ /* 0x000fd40000000006 */
[----:B-----5:R-:W-:-:S05]  /*1ce30*/  FFMA R0, RZ, R83, R3 ;  /* 0x00000053ff007223 */ /* 0x020fca0000000003 */
[----:B------:R-:W-:-:S13]  /*1ce40*/  FSETP.GT.AND P0, PT, |R0|, 1.469367938527859385e-39, PT ;  /* 0x001000000000780b */ /* 0x000fda0003f04200 */
[----:B------:R-:W-:Y:S05]  /*1ce50*/  @P0 BRA P1, `(.L_x_213) ;  /* 0x0000000000200947 */ /* 0x000fea0000800000 */
[----:B------:R-:W-:Y:S01]  /*1ce60*/  IMAD.MOV.U32 R14, RZ, RZ, R84 ;  /* 0x000000ffff0e7224 */ /* 0x000fe200078e0054 */
[----:B------:R-:W-:Y:S01]  /*1ce70*/  MOV R18, 0x1cec0 ;  /* 0x0001cec000127802 */ /* 0x000fe20000000f00 */
[----:B------:R-:W-:Y:S02]  /*1ce80*/  IMAD.MOV.U32 R15, RZ, RZ, R85 ;  /* 0x000000ffff0f7224 */ /* 0x000fe400078e0055 */
[----:B------:R-:W-:Y:S02]  /*1ce90*/  IMAD.MOV.U32 R16, RZ, RZ, R82 ;  /* 0x000000ffff107224 */ /* 0x000fe400078e0052 */
[----:B------:R-:W-:-:S07]  /*1cea0*/  IMAD.MOV.U32 R17, RZ, RZ, R83 ;  /* 0x000000ffff117224 */ /* 0x000fce00078e0053 */
[----:B------:R-:W-:Y:S05]  /*1ceb0*/  CALL.REL.NOINC `($__internal_8_$__cuda_sm20_div_rn_f64_full) ;  /* 0x0000000000247944 */ /* 0x000fea0003c00000 */
[----:B------:R-:W-:Y:S02]  /*1cec0*/  IMAD.MOV.U32 R2, RZ, RZ, R8 ;  /* 0x000000ffff027224 */ /* 0x000fe400078e0008 */
[----:B------:R-:W-:-:S07]  /*1ced0*/  IMAD.MOV.U32 R3, RZ, RZ, R9 ;  /* 0x000000ffff037224 */ /* 0x000fce00078e0009 */
.L_x_213:
[----:B------:R-:W-:Y:S05]  /*1cee0*/  BSYNC.RECONVERGENT B0 ;  /* 0x0000000000007941 */ /* 0x000fea0003800200 */
.L_x_212:
[----:B------:R-:W0:Y:S02]  /*1cef0*/  LDC.64 R6, c[0x0][0x380] ;  /* 0x0000e000ff067b82 */ /* 0x000e240000000a00 */
[----:B0-----:R-:W-:-:S05]  /*1cf00*/  IMAD.WIDE R4, R4, 0x8, R6 ;  /* 0x0000000804047825 */ /* 0x001fca00078e0206 */
[----:B------:R-:W2:Y:S02]  /*1cf10*/  LDG.E.64 R6, desc[UR10][R4.64] ;  /* 0x0000000a04067981 */ /* 0x000ea4000c1e1b00 */
[----:B--2---:R-:W-:-:S07]  /*1cf20*/  DMUL R6, R6, R2 ;  /* 0x0000000206067228 */ /* 0x004fce0000000000 */
[----:B------:R-:W-:Y:S01]  /*1cf30*/  STG.E.64 desc[UR10][R4.64], R6 ;  /* 0x0000000604007986 */ /* 0x000fe2000c101b0a */
[----:B------:R-:W-:Y:S05]  /*1cf40*/  EXIT ;  /* 0x000000000000794d */ /* 0x000fea0003800000 */
        .weak           $__internal_8_$__cuda_sm20_div_rn_f64_full
        .type           $__internal_8_$__cuda_sm20_div_rn_f64_full,@function
        .size           $__internal_8_$__cuda_sm20_div_rn_f64_full,(.L_x_228 - $__internal_8_$__cuda_sm20_div_rn_f64_full)
$__internal_8_$__cuda_sm20_div_rn_f64_full:
[C---:B------:R-:W-:Y:S01]  /*1cf50*/  FSETP.GEU.AND P0, PT, |R17|.reuse, 1.469367938527859385e-39, PT ;  /* 0x001000001100780b */ /* 0x040fe20003f0e200 */
[----:B------:R-:W-:Y:S01]  /*1cf60*/  IMAD.MOV.U32 R6, RZ, RZ, 0x1 ;  /* 0x00000001ff067424 */ /* 0x000fe200078e00ff */
[----:B------:R-:W-:Y:S01]  /*1cf70*/  LOP3.LUT R2, R17, 0x800fffff, RZ, 0xc0, !PT ;  /* 0x800fffff11027812 */ /* 0x000fe200078ec0ff */
[----:B------:R-:W-:Y:S01]  /*1cf80*/  IMAD.MOV.U32 R19, RZ, RZ, 0x1ca00000 ;  /* 0x1ca00000ff137424 */ /* 0x000fe200078e00ff */
[C---:B------:R-:W-:Y:S01]  /*1cf90*/  FSETP.GEU.AND P2, PT, |R15|.reuse, 1.469367938527859385e-39, PT ;  /* 0x001000000f00780b */ /* 0x040fe20003f4e200 */
[----:B------:R-:W-:Y:S01]  /*1cfa0*/  BSSY.RECONVERGENT B1, `(.L_x_214) ;  /* 0x0000053000017945 */ /* 0x000fe20003800200 */
[----:B------:R-:W-:Y:S01]  /*1cfb0*/  LOP3.LUT R3, R2, 0x3ff00000, RZ, 0xfc, !PT ;  /* 0x3ff0000002037812 */ /* 0x000fe200078efcff */
[----:B------:R-:W-:Y:S01]  /*1cfc0*/  IMAD.MOV.U32 R2, RZ, RZ, R16 ;  /* 0x000000ffff027224 */ /* 0x000fe200078e0010 */
[----:B------:R-:W-:Y:S02]  /*1cfd0*/  LOP3.LUT R21, R15, 0x7ff00000, RZ, 0xc0, !PT ;  /* 0x7ff000000f157812 */ /* 0x000fe400078ec0ff */
[----:B------:R-:W-:-:S03]  /*1cfe0*/  LOP3.LUT R20, R17, 0x7ff00000, RZ, 0xc0, !PT ;  /* 0x7ff0000011147812 */ /* 0x000fc600078ec0ff */
[----:B------:R-:W-:Y:S01]  /*1cff0*/  @!P0 DMUL R2, R16, 8.98846567431157953865e+307 ;  /* 0x7fe0000010028828 */ /* 0x000fe20000000000 */
[----:B------:R-:W-:-:S03]  /*1d000*/  ISETP.GE.U32.AND P1, PT, R21, R20, PT ;  /* 0x000000141500720c */ /* 0x000fc60003f26070 */
[----:B------:R-:W-:Y:S02]  /*1d010*/  @!P2 LOP3.LUT R0, R17, 0x7ff00000, RZ, 0xc0, !PT ;  /* 0x7ff000001100a812 */ /* 0x000fe400078ec0ff */
[----:B------:R-:W0:Y:S02]  /*1d020*/  MUFU.RCP64H R7, R3 ;  /* 0x0000000300077308 */ /* 0x000e240000001800 */
[----:B------:R-:W-:Y:S01]  /*1d030*/  @!P2 ISETP.GE.U32.AND P3, PT, R21, R0, PT ;  /* 0x000000001500a20c */ /* 0x000fe20003f66070 */
[----:B------:R-:W-:Y:S01]  /*1d040*/  IMAD.MOV.U32 R0, RZ, RZ, R20 ;  /* 0x000000ffff007224 */ /* 0x000fe200078e0014 */
[----:B------:R-:W-:Y:S02]  /*1d050*/  @!P0 LOP3.LUT R0, R3, 0x7ff00000, RZ, 0xc0, !PT ;  /* 0x7ff0000003008812 */ /* 0x000fe400078ec0ff */
[----:B------:R-:W-:-:S03]  /*1d060*/  @!P2 SEL R5, R19, 0x63400000, !P3 ;  /* 0x634000001305a807 */ /* 0x000fc60005800000 */
[----:B------:R-:W-:Y:S01]  /*1d070*/  VIADD R22, R0, 0xffffffff ;  /* 0xffffffff00167836 */ /* 0x000fe20000000000 */
[----:B------:R-:W-:Y:S01]  /*1d080*/  @!P2 LOP3.LUT R5, R5, 0x80000000, R15, 0xf8, !PT ;  /* 0x800000000505a812 */ /* 0x000fe200078ef80f */
[----:B0-----:R-:W-:-:S08]  /*1d090*/  DFMA R8, R6, -R2, 1 ;  /* 0x3ff000000608742b */ /* 0x001fd00000000802 */
[----:B------:R-:W-:-:S08]  /*1d0a0*/  DFMA R8, R8, R8, R8 ;  /* 0x000000080808722b */ /* 0x000fd00000000008 */
[----:B------:R-:W-:Y:S01]  /*1d0b0*/  DFMA R10, R6, R8, R6 ;  /* 0x00000008060a722b */ /* 0x000fe20000000006 */
[----:B------:R-:W-:Y:S01]  /*1d0c0*/  SEL R7, R19, 0x63400000, !P1 ;  /* 0x6340000013077807 */ /* 0x000fe20004800000 */
[----:B------:R-:W-:Y:S01]  /*1d0d0*/  IMAD.MOV.U32 R6, RZ, RZ, R14 ;  /* 0x000000ffff067224 */ /* 0x000fe200078e000e */
[----:B------:R-:W-:Y:S01]  /*1d0e0*/  @!P2 LOP3.LUT R9, R5, 0x100000, RZ, 0xfc, !PT ;  /* 0x001000000509a812 */ /* 0x000fe200078efcff */
[----:B------:R-:W-:Y:S01]  /*1d0f0*/  @!P2 IMAD.MOV.U32 R8, RZ, RZ, RZ ;  /* 0x000000ffff08a224 */ /* 0x000fe200078e00ff */
[----:B------:R-:W-:Y:S01]  /*1d100*/  LOP3.LUT R7, R7, 0x800fffff, R15, 0xf8, !PT ;  /* 0x800fffff07077812 */ /* 0x000fe200078ef80f */
[----:B------:R-:W-:Y:S02]  /*1d110*/  IMAD.MOV.U32 R5, RZ, RZ, R21 ;  /* 0x000000ffff057224 */ /* 0x000fe400078e0015 */
[----:B------:R-:W-:-:S03]  /*1d120*/  DFMA R12, R10, -R2, 1 ;  /* 0x3ff000000a0c742b */ /* 0x000fc60000000802 */
[----:B------:R-:W-:-:S05]  /*1d130*/  @!P2 DFMA R6, R6, 2, -R8 ;  /* 0x400000000606a82b */ /* 0x000fca0000000808 */
[----:B------:R-:W-:-:S05]  /*1d140*/  DFMA R12, R10, R12, R10 ;  /* 0x0000000c0a0c722b */ /* 0x000fca000000000a */
[----:B------:R-:W-:-:S03]  /*1d150*/  @!P2 LOP3.LUT R5, R7, 0x7ff00000, RZ, 0xc0, !PT ;  /* 0x7ff000000705a812 */ /* 0x000fc600078ec0ff */
[----:B------:R-:W-:Y:S02]  /*1d160*/  DMUL R8, R12, R6 ;  /* 0x000000060c087228 */ /* 0x000fe40000000000 */
[----:B------:R-:W-:-:S05]  /*1d170*/  VIADD R20, R5, 0xffffffff ;  /* 0xffffffff05147836 */ /* 0x000fca0000000000 */
[----:B------:R-:W-:Y:S01]  /*1d180*/  ISETP.GT.U32.AND P0, PT, R20, 0x7feffffe, PT ;  /* 0x7feffffe1400780c */ /* 0x000fe20003f04070 */
[----:B------:R-:W-:-:S03]  /*1d190*/  DFMA R10, R8, -R2, R6 ;  /* 0x80000002080a722b */ /* 0x000fc60000000006 */
[----:B------:R-:W-:-:S05]  /*1d1a0*/  ISETP.GT.U32.OR P0, PT, R22, 0x7feffffe, P0 ;  /* 0x7feffffe1600780c */ /* 0x000fca0000704470 */
[----:B------:R-:W-:-:S08]  /*1d1b0*/  DFMA R12, R12, R10, R8 ;  /* 0x0000000a0c0c722b */ /* 0x000fd00000000008 */
[----:B------:R-:W-:Y:S05]  /*1d1c0*/  @P0 BRA `(.L_x_215) ;  /* 0x00000000006c0947 */ /* 0x000fea0003800000 */
[----:B------:R-:W-:Y:S01]  /*1d1d0*/  LOP3.LUT R8, R17, 0x7ff00000, RZ, 0xc0, !PT ;  /* 0x7ff0000011087812 */ /* 0x000fe200078ec0ff */
[----:B------:R-:W-:-:S03]  /*1d1e0*/  IMAD.MOV.U32 R10, RZ, RZ, RZ ;  /* 0x000000ffff0a7224 */ /* 0x000fc600078e00ff */
[CC--:B------:R-:W-:Y:S02]  /*1d1f0*/  VIADDMNMX R0, R21.reuse, -R8.reuse, 0xb9600000, !PT ;  /* 0xb960000015007446 */ /* 0x0c0fe40007800908 */
[----:B------:R-:W-:Y:S02]  /*1d200*/  ISETP.GE.U32.AND P0, PT, R21, R8, PT ;  /* 0x000000081500720c */ /* 0x000fe40003f06070 */
[----:B------:R-:W-:Y:S02]  /*1d210*/  VIMNMX R0, PT, PT, R0, 0x46a00000, PT ;  /* 0x46a0000000007848 */ /* 0x000fe40003fe0100 */
[----:B------:R-:W-:-:S05]  /*1d220*/  SEL R19, R19, 0x63400000, !P0 ;  /* 0x6340000013137807 */ /* 0x000fca0004000000 */
[----:B------:R-:W-:-:S04]  /*1d230*/  IMAD.IADD R0, R0, 0x1, -R19 ;  /* 0x0000000100007824 */ /* 0x000fc800078e0a13 */
[----:B------:R-:W-:-:S06]  /*1d240*/  VIADD R11, R0, 0x7fe00000 ;  /* 0x7fe00000000b7836 */ /* 0x000fcc0000000000 */
[----:B------:R-:W-:-:S10]  /*1d250*/  DMUL R8, R12, R10 ;  /* 0x0000000a0c087228 */ /* 0x000fd40000000000 */
[----:B------:R-:W-:-:S13]  /*1d260*/  FSETP.GTU.AND P0, PT, |R9|, 1.469367938527859385e-39, PT ;  /* 0x001000000900780b */ /* 0x000fda0003f0c200 */
[----:B------:R-:W-:Y:S05]  /*1d270*/  @P0 BRA `(.L_x_216) ;  /* 0x0000000000940947 */ /* 0x000fea0003800000 */
[----:B------:R-:W-:Y:S01]  /*1d280*/  DFMA R2, R12, -R2, R6 ;  /* 0x800000020c02722b */ /* 0x000fe20000000006 */
[----:B------:R-:W-:-:S09]  /*1d290*/  IMAD.MOV.U32 R10, RZ, RZ, RZ ;  /* 0x000000ffff0a7224 */ /* 0x000fd200078e00ff */
[C---:B------:R-:W-:Y:S02]  /*1d2a0*/  FSETP.NEU.AND P0, PT, R3.reuse, RZ, PT ;  /* 0x000000ff0300720b */ /* 0x040fe40003f0d000 */
[----:B------:R-:W-:-:S04]  /*1d2b0*/  LOP3.LUT R17, R3, 0x80000000, R17, 0x48, !PT ;  /* 0x8000000003117812 */ /* 0x000fc800078e4811 */
[----:B------:R-:W-:-:S07]  /*1d2c0*/  LOP3.LUT R11, R17, R11, RZ, 0xfc, !PT ;  /* 0x0000000b110b7212 */ /* 0x000fce00078efcff */
[----:B------:R-:W-:Y:S05]  /*1d2d0*/  @!P0 BRA `(.L_x_216) ;  /* 0x00000000007c8947 */ /* 0x000fea0003800000 */
[----:B------:R-:W-:Y:S01]  /*1d2e0*/  IMAD.MOV R3, RZ, RZ, -R0 ;  /* 0x000000ffff037224 */ /* 0x000fe200078e0a00 */
[----:B------:R-:W-:Y:S01]  /*1d2f0*/  DMUL.RP R10, R12, R10 ;  /* 0x0000000a0c0a7228 */ /* 0x000fe20000008000 */
[----:B------:R-:W-:-:S06]  /*1d300*/  IMAD.MOV.U32 R2, RZ, RZ, RZ ;  /* 0x000000ffff027224 */ /* 0x000fcc00078e00ff */
[----:B------:R-:W-:-:S03]  /*1d310*/  DFMA R2, R8, -R2, R12 ;  /* 0x800000020802722b */ /* 0x000fc6000000000c */
[----:B------:R-:W-:-:S03]  /*1d320*/  LOP3.LUT R17, R11, R17, RZ, 0x3c, !PT ;  /* 0x000000110b117212 */ /* 0x000fc600078e3cff */
[----:B------:R-:W-:-:S04]  /*1d330*/  IADD3 R2, PT, PT, -R0, -0x43300000, RZ ;  /* 0xbcd0000000027810 */ /* 0x000fc80007ffe1ff */
[----:B------:R-:W-:-:S04]  /*1d340*/  FSETP.NEU.AND P0, PT, |R3|, R2, PT ;  /* 0x000000020300720b */ /* 0x000fc80003f0d200 */
[----:B------:R-:W-:Y:S02]  /*1d350*/  FSEL R8, R10, R8, !P0 ;  /* 0x000000080a087208 */ /* 0x000fe40004000000 */
[----:B------:R-:W-:Y:S01]  /*1d360*/  FSEL R9, R17, R9, !P0 ;  /* 0x0000000911097208 */ /* 0x000fe20004000000 */
[----:B------:R-:W-:Y:S06]  /*1d370*/  BRA `(.L_x_216) ;  /* 0x0000000000547947 */ /* 0x000fec0003800000 */
.L_x_215:
[----:B------:R-:W-:-:S14]  /*1d380*/  DSETP.NAN.AND P0, PT, R14, R14, PT ;  /* 0x0000000e0e00722a */ /* 0x000fdc0003f08000 */
[----:B------:R-:W-:Y:S05]  /*1d390*/  @P0 BRA `(.L_x_217) ;  /* 0x0000000000440947 */ /* 0x000fea0003800000 */
[----:B------:R-:W-:-:S14]  /*1d3a0*/  DSETP.NAN.AND P0, PT, R16, R16, PT ;  /* 0x000000101000722a */ /* 0x000fdc0003f08000 */
[----:B------:R-:W-:Y:S05]  /*1d3b0*/  @P0 BRA `(.L_x_218) ;  /* 0x0000000000300947 */ /* 0x000fea0003800000 */
[----:B------:R-:W-:Y:S01]  /*1d3c0*/  ISETP.NE.AND P0, PT, R5, R0, PT ;  /* 0x000000000500720c */ /* 0x000fe20003f05270 */
[----:B------:R-:W-:Y:S02]  /*1d3d0*/  IMAD.MOV.U32 R8, RZ, RZ, 0x0 ;  /* 0x00000000ff087424 */ /* 0x000fe400078e00ff */
[----:B------:R-:W-:-:S10]  /*1d3e0*/  IMAD.MOV.U32 R9, RZ, RZ, -0x80000 ;  /* 0xfff80000ff097424 */ /* 0x000fd400078e00ff */
[----:B------:R-:W-:Y:S05]  /*1d3f0*/  @!P0 BRA `(.L_x_216) ;  /* 0x0000000000348947 */ /* 0x000fea0003800000 */
[----:B------:R-:W-:Y:S02]  /*1d400*/  ISETP.NE.AND P0, PT, R5, 0x7ff00000, PT ;  /* 0x7ff000000500780c */ /* 0x000fe40003f05270 */
[----:B------:R-:W-:Y:S02]  /*1d410*/  LOP3.LUT R9, R15, 0x80000000, R17, 0x48, !PT ;  /* 0x800000000f097812 */ /* 0x000fe400078e4811 */
[----:B------:R-:W-:-:S13]  /*1d420*/  ISETP.EQ.OR P0, PT, R0, RZ, !P0 ;  /* 0x000000ff0000720c */ /* 0x000fda0004702670 */
[----:B------:R-:W-:Y:S01]  /*1d430*/  @P0 LOP3.LUT R0, R9, 0x7ff00000, RZ, 0xfc, !PT ;  /* 0x7ff0000009000812 */ /* 0x000fe200078efcff */
[----:B------:R-:W-:Y:S02]  /*1d440*/  @!P0 IMAD.MOV.U32 R8, RZ, RZ, RZ ;  /* 0x000000ffff088224 */ /* 0x000fe400078e00ff */
[----:B------:R-:W-:Y:S02]  /*1d450*/  @P0 IMAD.MOV.U32 R8, RZ, RZ, RZ ;  /* 0x000000ffff080224 */ /* 0x000fe400078e00ff */
[----:B------:R-:W-:Y:S01]  /*1d460*/  @P0 IMAD.MOV.U32 R9, RZ, RZ, R0 ;  /* 0x000000ffff090224 */ /* 0x000fe200078e0000 */
[----:B------:R-:W-:Y:S06]  /*1d470*/  BRA `(.L_x_216) ;  /* 0x0000000000147947 */ /* 0x000fec0003800000 */
.L_x_218:
[----:B------:R-:W-:Y:S01]  /*1d480*/  LOP3.LUT R9, R17, 0x80000, RZ, 0xfc, !PT ;  /* 0x0008000011097812 */ /* 0x000fe200078efcff */
[----:B------:R-:W-:Y:S01]  /*1d490*/  IMAD.MOV.U32 R8, RZ, RZ, R16 ;  /* 0x000000ffff087224 */ /* 0x000fe200078e0010 */
[----:B------:R-:W-:Y:S06]  /*1d4a0*/  BRA `(.L_x_216) ;  /* 0x0000000000087947 */ /* 0x000fec0003800000 */
.L_x_217:
[----:B------:R-:W-:Y:S01]  /*1d4b0*/  LOP3.LUT R9, R15, 0x80000, RZ, 0xfc, !PT ;  /* 0x000800000f097812 */ /* 0x000fe200078efcff */
[----:B------:R-:W-:-:S07]  /*1d4c0*/  IMAD.MOV.U32 R8, RZ, RZ, R14 ;  /* 0x000000ffff087224 */ /* 0x000fce00078e000e */
.L_x_216:
[----:B------:R-:W-:Y:S05]  /*1d4d0*/  BSYNC.RECONVERGENT B1 ;  /* 0x0000000000017941 */ /* 0x000fea0003800200 */
.L_x_214:
[----:B------:R-:W-:Y:S02]  /*1d4e0*/  IMAD.MOV.U32 R2, RZ, RZ, R18 ;  /* 0x000000ffff027224 */ /* 0x000fe400078e0012 */
[----:B------:R-:W-:-:S04]  /*1d4f0*/  IMAD.MOV.U32 R3, RZ, RZ, 0x0 ;  /* 0x00000000ff037424 */ /* 0x000fc800078e00ff */
[----:B------:R-:W-:Y:S05]  /*1d500*/  RET.REL.NODEC R2 `(_Z22GDFTgrid_weight_kernelPdS_S_S_Piii) ;  /* 0xfffffe2802bc7950 */ /* 0x000fea0003c3ffff */
.L_x_219:
        /* <DEDUP_REMOVED lines=15> */
.L_x_228:


//--------------------- .nv.global.init           --------------------------
	.section	.nv.global.init,"aw",@progbits
	.align	8
.nv.global.init:
	.type		identity_3,@object
	.size		identity_3,(.L_0 - identity_3)
identity_3:
        /*0000*/ 	.byte	0x00, 0x00, 0x00, 0x00, 0x00, 0x00, 0xf0, 0x3f, 0x00, 0x00, 0x00, 0x00, 0x00, 0x00, 0x00, 0x00
        /*0010*/ 	.byte	0x00, 0x00, 0x00, 0x00, 0x00, 0x00, 0x00, 0x00, 0x00, 0x00, 0x00, 0x00, 0x00, 0x00, 0x00, 0x00
        /*0020*/ 	.byte	0x00, 0x00, 0x00, 0x00, 0x00, 0x00, 0xf0, 0x3f, 0x00, 0x00, 0x00, 0x00, 0x00, 0x00, 0x00, 0x00
        /*0030*/ 	.byte	0x00, 0x00, 0x00, 0x00, 0x00, 0x00, 0x00, 0x00, 0x00, 0x00, 0x00, 0x00, 0x00, 0x00, 0x00, 0x00
        /*0040*/ 	.byte	0x00, 0x00, 0x00, 0x00, 0x00, 0x00, 0xf0, 0x3f
.L_0:


//--------------------- .nv.shared._Z22GDFTgroup_grids_kernelPiPKdS1_ii --------------------------
	.section	.nv.shared._Z22GDFTgroup_grids_kernelPiPKdS1_ii,"aw",@nobits
	.sectionflags	@""
	.align	8
.nv.shared._Z22GDFTgroup_grids_kernelPiPKdS1_ii:
	.zero		4096


//--------------------- .nv.shared.reserved.0     --------------------------
	.section	.nv.shared.reserved.0,"aw",@nobits
	.weak		__nv_reservedSMEM_offset_0_alias
	.size		__nv_reservedSMEM_offset_0_alias, 0, 64
	.other		__nv_reservedSMEM_offset_0_alias,@"STO_CUDA_RESERVED_SHARED STV_DEFAULT"
__nv_reservedSMEM_offset_0_alias:
	.zero		0
	.zero		64


//--------------------- .nv.shared._Z22GDFTgrid_weight_kernelPdS_S_S_Piii --------------------------
	.section	.nv.shared._Z22GDFTgrid_weight_kernelPdS_S_S_Piii,"aw",@nobits
	.sectionflags	@""
	.align	8
.nv.shared._Z22GDFTgrid_weight_kernelPdS_S_S_Piii:
	.zero		5888


//--------------------- .nv.constant0._Z22GDFTgroup_grids_kernelPiPKdS1_ii --------------------------
	.section	.nv.constant0._Z22GDFTgroup_grids_kernelPiPKdS1_ii,"a",@progbits
	.sectionflags	@""
	.align	4
.nv.constant0._Z22GDFTgroup_grids_kernelPiPKdS1_ii:
	.zero		928


//--------------------- .nv.constant0._Z29GDFTgrid_becke_eval_PB_kernelPdPKdS1_S1_ii --------------------------
	.section	.nv.constant0._Z29GDFTgrid_becke_eval_PB_kernelPdPKdS1_S1_ii,"a",@progbits
	.sectionflags	@""
	.align	4
.nv.constant0._Z29GDFTgrid_becke_eval_PB_kernelPdPKdS1_S1_ii:
	.zero		936


//--------------------- .nv.constant0._Z49GDFTgrid_weight_second_derivative_diagonal_kernelPdPKdS1_S1_S1_PKiS1_S1_ii --------------------------
	.section	.nv.constant0._Z49GDFTgrid_weight_second_derivative_diagonal_kernelPdPKdS1_S1_S1_PKiS1_S1_ii,"a",@progbits
	.sectionflags	@""
	.align	4
.nv.constant0._Z49GDFTgrid_weight_second_derivative_diagonal_kernelPdPKdS1_S1_S1_PKiS1_S1_ii:
	.zero		968


//--------------------- .nv.constant0._Z52GDFTgrid_weight_second_derivative_offdiagonal_kernelPdPKdS1_S1_S1_PKiS1_S1_ii --------------------------
	.section	.nv.constant0._Z52GDFTgrid_weight_second_derivative_offdiagonal_kernelPdPKdS1_S1_S1_PKiS1_S1_ii,"a",@progbits
	.sectionflags	@""
	.align	4
.nv.constant0._Z52GDFTgrid_weight_second_derivative_offdiagonal_kernelPdPKdS1_S1_S1_PKiS1_S1_ii:
	.zero		968


//--------------------- .nv.constant0._Z33GDFTgrid_weight_derivative_kernelPdPKdS1_S1_S1_PKiii --------------------------
	.section	.nv.constant0._Z33GDFTgrid_weight_derivative_kernelPdPKdS1_S1_S1_PKiii,"a",@progbits
	.sectionflags	@""
	.align	4
.nv.constant0._Z33GDFTgrid_weight_derivative_kernelPdPKdS1_S1_S1_PKiii:
	.zero		952


//--------------------- .nv.constant0._Z22GDFTgrid_weight_kernelPdS_S_S_Piii --------------------------
	.section	.nv.constant0._Z22GDFTgrid_weight_kernelPdS_S_S_Piii,"a",@progbits
	.sectionflags	@""
	.align	4
.nv.constant0._Z22GDFTgrid_weight_kernelPdS_S_S_Piii:
	.zero		944


//--------------------- SYMBOLS --------------------------

	.type		.nv.reservedSmem.offset0,@object
	.size		.nv.reservedSmem.offset0,0x4
	.type		.nv.reservedSmem.cap,@object
	.size		.nv.reservedSmem.cap,0x4
